	.target	sm_90a

	.elftype	@"ET_EXEC"


//--------------------- .note.nv.tkinfo           --------------------------
	.section	.note.nv.tkinfo,"",@"SHT_NOTE"
	.sectionflags	@"SHF_NOTE_NV_TKINFO"
	.tkinfo
        /*0018*/ 	.word	0x00000002
        /*0030*/ 	.string	""
        /*0030*/ 	.string	"ptxas"
        /*0030*/ 	.string	"Cuda compilation tools, release 13.0, V13.0.88"
        /*0030*/ 	.string	"Build cuda_13.0.r13.0/compiler.36424714_0"
        /*0030*/ 	.string	"-v  -suppress-debug-info  -lineinfo  -arch sm_90a "



//--------------------- .note.nv.cuinfo           --------------------------
	.section	.note.nv.cuinfo,"",@"SHT_NOTE"
	.sectionflags	@"SHF_NOTE_NV_CUINFO"
        /*0018*/ 	.short	0x0002
        /*001a*/ 	.short	0x005a
        /*001c*/ 	.short	0x0082
	.zero		2


//--------------------- .nv.info                  --------------------------
	.section	.nv.info,"",@"SHT_CUDA_INFO"
	.align	4


	//----- nvinfo : EIATTR_REGCOUNT
	.align		4
        /*0000*/ 	.byte	0x04, 0x2f
        /*0002*/ 	.short	(.L_1 - .L_0)
	.align		4
.L_0:
        /*0004*/ 	.word	index@(matmul_kernel)
        /*0008*/ 	.word	0x000000ff


	//----- nvinfo : EIATTR_FRAME_SIZE
	.align		4
.L_1:
        /*000c*/ 	.byte	0x04, 0x11
        /*000e*/ 	.short	(.L_3 - .L_2)
	.align		4
.L_2:
        /*0010*/ 	.word	index@(matmul_kernel)
        /*0014*/ 	.word	0x00000b28


	//----- nvinfo : EIATTR_MIN_STACK_SIZE
	.align		4
.L_3:
        /*0018*/ 	.byte	0x04, 0x12
        /*001a*/ 	.short	(.L_5 - .L_4)
	.align		4
.L_4:
        /*001c*/ 	.word	index@(matmul_kernel)
        /*0020*/ 	.word	0x00000b28
.L_5:


//--------------------- .nv.compat                --------------------------
	.section	.nv.compat,"",@"SHT_CUDA_COMPAT_INFO"
	.align	4
        /*0000*/ 	.byte	0x02, 0x09, 0x01, 0x00, 0x02, 0x02, 0x04, 0x00, 0x02, 0x05, 0x05, 0x00, 0x03, 0x07, 0x01, 0x01
        /*0010*/ 	.byte	0x02, 0x03, 0x00, 0x00, 0x02, 0x06, 0x01, 0x00, 0x04, 0x0b, 0x08, 0x00, 0x00, 0x00, 0x00, 0x00
        /*0020*/ 	.byte	0x00, 0x00, 0x00, 0x00


//--------------------- .nv.info.matmul_kernel    --------------------------
	.section	.nv.info.matmul_kernel,"",@"SHT_CUDA_INFO"
	.sectionflags	@""
	.align	4


	//----- nvinfo : EIATTR_CUDA_API_VERSION
	.align		4
        /*0000*/ 	.byte	0x04, 0x37
        /*0002*/ 	.short	(.L_7 - .L_6)
.L_6:
        /*0004*/ 	.word	0x00000082


	//----- nvinfo : EIATTR_KPARAM_INFO
	.align		4
.L_7:
        /*0008*/ 	.byte	0x04, 0x17
        /*000a*/ 	.short	(.L_9 - .L_8)
.L_8:
        /*000c*/ 	.word	0x00000000
        /*0010*/ 	.short	0x000d
        /*0012*/ 	.short	0x0048
        /*0014*/ 	.byte	0x00, 0xf4, 0x21, 0x00


	//----- nvinfo : EIATTR_KPARAM_INFO
	.align		4
.L_9:
        /*0018*/ 	.byte	0x04, 0x17
        /*001a*/ 	.short	(.L_11 - .L_10)
.L_10:
        /*001c*/ 	.word	0x00000000
        /*0020*/ 	.short	0x000c
        /*0022*/ 	.short	0x0040
        /*0024*/ 	.byte	0x00, 0xf4, 0x21, 0x00


	//----- nvinfo : EIATTR_KPARAM_INFO
	.align		4
.L_11:
        /*0028*/ 	.byte	0x04, 0x17
        /*002a*/ 	.short	(.L_13 - .L_12)
.L_12:
        /*002c*/ 	.word	0x00000000
        /*0030*/ 	.short	0x000b
        /*0032*/ 	.short	0x0038
        /*0034*/ 	.byte	0x00, 0xf0, 0x11, 0x00


	//----- nvinfo : EIATTR_KPARAM_INFO
	.align		4
.L_13:
        /*0038*/ 	.byte	0x04, 0x17
        /*003a*/ 	.short	(.L_15 - .L_14)
.L_14:
        /*003c*/ 	.word	0x00000000
        /*0040*/ 	.short	0x000a
        /*0042*/ 	.short	0x0034
        /*0044*/ 	.byte	0x00, 0xf0, 0x11, 0x00


	//----- nvinfo : EIATTR_KPARAM_INFO
	.align		4
.L_15:
        /*0048*/ 	.byte	0x04, 0x17
        /*004a*/ 	.short	(.L_17 - .L_16)
.L_16:
        /*004c*/ 	.word	0x00000000
        /*0050*/ 	.short	0x0009
        /*0052*/ 	.short	0x0030
        /*0054*/ 	.byte	0x00, 0xf0, 0x11, 0x00


	//----- nvinfo : EIATTR_KPARAM_INFO
	.align		4
.L_17:
        /*0058*/ 	.byte	0x04, 0x17
        /*005a*/ 	.short	(.L_19 - .L_18)
.L_18:
        /*005c*/ 	.word	0x00000000
        /*0060*/ 	.short	0x0008
        /*0062*/ 	.short	0x002c
        /*0064*/ 	.byte	0x00, 0xf0, 0x11, 0x00


	//----- nvinfo : EIATTR_KPARAM_INFO
	.align		4
.L_19:
        /*0068*/ 	.byte	0x04, 0x17
        /*006a*/ 	.short	(.L_21 - .L_20)
.L_20:
        /*006c*/ 	.word	0x00000000
        /*0070*/ 	.short	0x0007
        /*0072*/ 	.short	0x0028
        /*0074*/ 	.byte	0x00, 0xf0, 0x11, 0x00


	//----- nvinfo : EIATTR_KPARAM_INFO
	.align		4
.L_21:
        /*0078*/ 	.byte	0x04, 0x17
        /*007a*/ 	.short	(.L_23 - .L_22)
.L_22:
        /*007c*/ 	.word	0x00000000
        /*0080*/ 	.short	0x0006
        /*0082*/ 	.short	0x0024
        /*0084*/ 	.byte	0x00, 0xf0, 0x11, 0x00


	//----- nvinfo : EIATTR_KPARAM_INFO
	.align		4
.L_23:
        /*0088*/ 	.byte	0x04, 0x17
        /*008a*/ 	.short	(.L_25 - .L_24)
.L_24:
        /*008c*/ 	.word	0x00000000
        /*0090*/ 	.short	0x0005
        /*0092*/ 	.short	0x0020
        /*0094*/ 	.byte	0x00, 0xf0, 0x11, 0x00


	//----- nvinfo : EIATTR_KPARAM_INFO
	.align		4
.L_25:
        /*0098*/ 	.byte	0x04, 0x17
        /*009a*/ 	.short	(.L_27 - .L_26)
.L_26:
        /*009c*/ 	.word	0x00000000
        /*00a0*/ 	.short	0x0004
        /*00a2*/ 	.short	0x001c
        /*00a4*/ 	.byte	0x00, 0xf0, 0x11, 0x00


	//----- nvinfo : EIATTR_KPARAM_INFO
	.align		4
.L_27:
        /*00a8*/ 	.byte	0x04, 0x17
        /*00aa*/ 	.short	(.L_29 - .L_28)
.L_28:
        /*00ac*/ 	.word	0x00000000
        /*00b0*/ 	.short	0x0003
        /*00b2*/ 	.short	0x0018
        /*00b4*/ 	.byte	0x00, 0xf0, 0x11, 0x00


	//----- nvinfo : EIATTR_KPARAM_INFO
	.align		4
.L_29:
        /*00b8*/ 	.byte	0x04, 0x17
        /*00ba*/ 	.short	(.L_31 - .L_30)
.L_30:
        /*00bc*/ 	.word	0x00000000
        /*00c0*/ 	.short	0x0002
        /*00c2*/ 	.short	0x0010
        /*00c4*/ 	.byte	0x00, 0xf4, 0x21, 0x00


	//----- nvinfo : EIATTR_KPARAM_INFO
	.align		4
.L_31:
        /*00c8*/ 	.byte	0x04, 0x17
        /*00ca*/ 	.short	(.L_33 - .L_32)
.L_32:
        /*00cc*/ 	.word	0x00000000
        /*00d0*/ 	.short	0x0001
        /*00d2*/ 	.short	0x0008
        /*00d4*/ 	.byte	0x00, 0xf4, 0x21, 0x00


	//----- nvinfo : EIATTR_KPARAM_INFO
	.align		4
.L_33:
        /*00d8*/ 	.byte	0x04, 0x17
        /*00da*/ 	.short	(.L_35 - .L_34)
.L_34:
        /*00dc*/ 	.word	0x00000000
        /*00e0*/ 	.short	0x0000
        /*00e2*/ 	.short	0x0000
        /*00e4*/ 	.byte	0x00, 0xf4, 0x21, 0x00


	//----- nvinfo : EIATTR_SPARSE_MMA_MASK
	.align		4
.L_35:
        /*00e8*/ 	.byte	0x03, 0x50
        /*00ea*/ 	.short	0x0000


	//----- nvinfo : EIATTR_MAXREG_COUNT
	.align		4
        /*00ec*/ 	.byte	0x03, 0x1b
        /*00ee*/ 	.short	0x00ff


	//----- nvinfo : EIATTR_NUM_BARRIERS
	.align		4
        /*00f0*/ 	.byte	0x02, 0x4c
        /*00f2*/ 	.byte	0x01
	.zero		1


	//----- nvinfo : EIATTR_ANNOTATIONS
	.align		4
        /*00f4*/ 	.byte	0x04, 0x55
        /*00f6*/ 	.short	(.L_37 - .L_36)


	//   ....[0]....
.L_36:
        /*00f8*/ 	.word	0x00000001
        /*00fc*/ 	.byte	0x10, 0x01, 0x00, 0x00, 0x01, 0x00, 0x00, 0x00, 0xa0, 0x07, 0x00, 0x00, 0x01, 0x00, 0x00, 0x00
        /* <DEDUP_REMOVED lines=1271> */
        /*507c*/ 	.byte	0x40, 0x74, 0x02, 0x00


	//----- nvinfo : EIATTR_MERCURY_ISA_VERSION
	.align		4
.L_37:
        /*5080*/ 	.byte	0x03, 0x5f
        /*5082*/ 	.short	0x0101


	//----- nvinfo : EIATTR_EXIT_INSTR_OFFSETS
	.align		4
        /*5084*/ 	.byte	0x04, 0x1c
        /*5086*/ 	.short	(.L_39 - .L_38)


	//   ....[0]....
.L_38:
        /*5088*/ 	.word	0x000275c0


	//   ....[1]....
        /*508c*/ 	.word	0x000275e0


	//----- nvinfo : EIATTR_REQNTID
	.align		4
.L_39:
        /*5090*/ 	.byte	0x04, 0x10
        /*5092*/ 	.short	(.L_41 - .L_40)
.L_40:
        /*5094*/ 	.word	0x00000100
        /*5098*/ 	.word	0x00000001
        /*509c*/ 	.word	0x00000001


	//----- nvinfo : EIATTR_CBANK_PARAM_SIZE
	.align		4
.L_41:
        /*50a0*/ 	.byte	0x03, 0x19
        /*50a2*/ 	.short	0x0050


	//----- nvinfo : EIATTR_PARAM_CBANK
	.align		4
        /*50a4*/ 	.byte	0x04, 0x0a
        /*50a6*/ 	.short	(.L_43 - .L_42)
	.align		4
.L_42:
        /*50a8*/ 	.word	index@(.nv.constant0.matmul_kernel)
        /*50ac*/ 	.short	0x0210
        /*50ae*/ 	.short	0x0050


	//----- nvinfo : EIATTR_SW_WAR
	.align		4
.L_43:
        /*50b0*/ 	.byte	0x04, 0x36
        /*50b2*/ 	.short	(.L_45 - .L_44)
.L_44:
        /*50b4*/ 	.word	0x00000008
.L_45:


//--------------------- .nv.callgraph             --------------------------
	.section	.nv.callgraph,"",@"SHT_CUDA_CALLGRAPH"
	.align	4
	.sectionentsize	8
	.align		4
        /*0000*/ 	.word	0x00000000
	.align		4
        /*0004*/ 	.word	0xffffffff
	.align		4
        /*0008*/ 	.word	0x00000000
	.align		4
        /*000c*/ 	.word	0xfffffffe
	.align		4
        /*0010*/ 	.word	0x00000000
	.align		4
        /*0014*/ 	.word	0xfffffffd
	.align		4
        /*0018*/ 	.word	0x00000000
	.align		4
        /*001c*/ 	.word	0xfffffffc


//--------------------- .text.matmul_kernel       --------------------------
	.section	.text.matmul_kernel,"ax",@progbits
	.align	128
        .global         matmul_kernel
        .type           matmul_kernel,@function
        .size           matmul_kernel,(.L_x_3 - matmul_kernel)
        .other          matmul_kernel,@"STO_CUDA_ENTRY STV_DEFAULT"
matmul_kernel:
.text.matmul_kernel:
[----:B------:R-:W1:Y:S08]  /*0000*/  LDC R1, c[0x0][0x28] ;  /* 0x00000a00ff017b82 */ /* 0x000e700000000800 */
[----:B------:R-:W2:Y:S01]  /*0010*/  LDC.64 R2, c[0x0][0x228] ;  /* 0x00008a00ff027b82 */ /* 0x000ea20000000a00 */
[----:B-1----:R-:W-:Y:S01]  /*0020*/  VIADD R1, R1, 0xfffff4d8 ;  /* 0xfffff4d801017836 */ /* 0x002fe20000000000 */
[----:B------:R-:W1:Y:S01]  /*0030*/  S2R R7, SR_CTAID.X ;  /* 0x0000000000077919 */ /* 0x000e620000002500 */
[----:B------:R-:W-:Y:S01]  /*0040*/  ULDC UR4, c[0x0][0x230] ;  /* 0x00008c0000047ab9 */ /* 0x000fe20000000800 */
[----:B------:R-:W-:Y:S01]  /*0050*/  ULDC UR5, c[0x0][0x230] ;  /* 0x00008c0000057ab9 */ /* 0x000fe20000000800 */
[----:B------:R-:W-:Y:S01]  /*0060*/  ULDC UR6, c[0x0][0x230] ;  /* 0x00008c0000067ab9 */ /* 0x000fe20000000800 */
[----:B------:R-:W3:Y:S01]  /*0070*/  S2R R51, SR_TID.X ;  /* 0x0000000000337919 */ /* 0x000ee20000002100 */
[----:B------:R-:W-:Y:S01]  /*0080*/  ULDC.64 UR8, c[0x0][0x210] ;  /* 0x0000840000087ab9 */ /* 0x000fe20000000a00 */
[----:B------:R-:W-:Y:S01]  /*0090*/  ULDC.64 UR10, c[0x0][0x218] ;  /* 0x00008600000a7ab9 */ /* 0x000fe20000000a00 */
[----:B------:R-:W-:Y:S01]  /*00a0*/  UMOV UR7, 0x400 ;  /* 0x0000040000077882 */ /* 0x000fe20000000000 */
[----:B------:R-:W-:Y:S01]  /*00b0*/  ULDC UR12, c[0x0][0x230] ;  /* 0x00008c00000c7ab9 */ /* 0x000fe20000000800 */
[----:B------:R-:W-:Y:S01]  /*00c0*/  ULDC UR13, c[0x0][0x230] ;  /* 0x00008c00000d7ab9 */ /* 0x000fe20000000800 */
[----:B------:R-:W-:Y:S01]  /*00d0*/  ULDC.64 UR44, c[0x0][0x208] ;  /* 0x00008200002c7ab9 */ /* 0x000fe20000000a00 */
[----:B------:R-:W-:Y:S01]  /*00e0*/  ULDC UR14, c[0x0][0x230] ;  /* 0x00008c00000e7ab9 */ /* 0x000fe20000000800 */
[----:B------:R-:W-:Y:S01]  /*00f0*/  ULDC UR40, c[0x0][0x230] ;  /* 0x00008c0000287ab9 */ /* 0x000fe20000000800 */
[----:B--2---:R-:W-:Y:S01]  /*0100*/  IMAD.MOV.U32 R49, RZ, RZ, R3 ;  /* 0x000000ffff317224 */ /* 0x004fe200078e0003 */
[----:B------:R2:W-:Y:S01]  /*0110*/  STL.64 [R1+0x4b8], R2 ;  /* 0x0004b80201007387 */ /* 0x0005e20000100a00 */
[----:B------:R-:W-:-:S02]  /*0120*/  IMAD.MOV.U32 R171, RZ, RZ, R2 ;  /* 0x000000ffffab7224 */ /* 0x000fc400078e0002 */
[----:B------:R-:W-:Y:S01]  /*0130*/  VIADD R0, R49, 0x1ff ;  /* 0x000001ff31007836 */ /* 0x000fe20000000000 */
[----:B------:R-:W-:Y:S02]  /*0140*/  LOP3.LUT R155, RZ, R49, RZ, 0x33, !PT ;  /* 0x00000031ff9b7212 */ /* 0x000fe400078e33ff */
[----:B------:R-:W-:Y:S02]  /*0150*/  IABS R13, R171 ;  /* 0x000000ab000d7213 */ /* 0x000fe40000000000 */
[----:B-1----:R-:W-:Y:S02]  /*0160*/  IABS R8, R7 ;  /* 0x0000000700087213 */ /* 0x002fe40000000000 */
[----:B--2---:R-:W-:Y:S02]  /*0170*/  SHF.R.S32.HI R3, RZ, 0x1f, R0 ;  /* 0x0000001fff037819 */ /* 0x004fe40000011400 */
[----:B---3--:R-:W-:Y:S02]  /*0180*/  LOP3.LUT R189, R51, 0x3f, RZ, 0xc0, !PT ;  /* 0x0000003f33bd7812 */ /* 0x008fe400078ec0ff */
[----:B------:R-:W-:-:S04]  /*0190*/  LEA.HI R3, R3, R0, RZ, 0x9 ;  /* 0x0000000003037211 */ /* 0x000fc800078f48ff */
[----:B------:R-:W-:-:S05]  /*01a0*/  SHF.R.S32.HI R3, RZ, 0x9, R3 ;  /* 0x00000009ff037819 */ /* 0x000fca0000011403 */
[----:B------:R-:W-:-:S05]  /*01b0*/  IMAD.SHL.U32 R4, R3, 0x8, RZ ;  /* 0x0000000803047824 */ /* 0x000fca00078e00ff */
[-C--:B------:R-:W-:Y:S02]  /*01c0*/  IABS R5, R4.reuse ;  /* 0x0000000400057213 */ /* 0x080fe40000000000 */
[----:B------:R-:W-:Y:S02]  /*01d0*/  IABS R10, R4 ;  /* 0x00000004000a7213 */ /* 0x000fe40000000000 */
[----:B------:R-:W1:Y:S08]  /*01e0*/  I2F.RP R0, R5 ;  /* 0x0000000500007306 */ /* 0x000e700000209400 */
[----:B-1----:R-:W1:Y:S02]  /*01f0*/  MUFU.RCP R0, R0 ;  /* 0x0000000000007308 */ /* 0x002e640000001000 */
[----:B-1----:R-:W-:-:S02]  /*0200*/  VIADD R2, R0, 0xffffffe ;  /* 0x0ffffffe00027836 */ /* 0x002fc40000000000 */
[----:B------:R-:W-:-:S04]  /*0210*/  IMAD.MOV R0, RZ, RZ, -R10 ;  /* 0x000000ffff007224 */ /* 0x000fc800078e0a0a */
[----:B------:R1:W2:Y:S02]  /*0220*/  F2I.FTZ.U32.TRUNC.NTZ R3, R2 ;  /* 0x0000000200037305 */ /* 0x0002a4000021f000 */
[----:B-1----:R-:W-:Y:S02]  /*0230*/  IMAD.MOV.U32 R2, RZ, RZ, RZ ;  /* 0x000000ffff027224 */ /* 0x002fe400078e00ff */
[----:B--2---:R-:W-:-:S04]  /*0240*/  IMAD.MOV R6, RZ, RZ, -R3 ;  /* 0x000000ffff067224 */ /* 0x004fc800078e0a03 */
[----:B------:R-:W-:Y:S02]  /*0250*/  IMAD R9, R6, R5, RZ ;  /* 0x0000000506097224 */ /* 0x000fe400078e02ff */
[----:B------:R-:W-:Y:S02]  /*0260*/  IMAD.MOV.U32 R6, RZ, RZ, R8 ;  /* 0x000000ffff067224 */ /* 0x000fe400078e0008 */
[----:B------:R-:W-:-:S06]  /*0270*/  IMAD.HI.U32 R3, R3, R9, R2 ;  /* 0x0000000903037227 */ /* 0x000fcc00078e0002 */
[----:B------:R-:W-:-:S04]  /*0280*/  IMAD.HI.U32 R3, R3, R6, RZ ;  /* 0x0000000603037227 */ /* 0x000fc800078e00ff */
[----:B------:R-:W-:Y:S02]  /*0290*/  IMAD R0, R3, R0, R6 ;  /* 0x0000000003007224 */ /* 0x000fe400078e0206 */
[----:B------:R-:W1:Y:S03]  /*02a0*/  I2F.RP R6, R13 ;  /* 0x0000000d00067306 */ /* 0x000e660000209400 */
[----:B------:R-:W-:-:S05]  /*02b0*/  ISETP.GT.U32.AND P1, PT, R5, R0, PT ;  /* 0x000000000500720c */ /* 0x000fca0003f24070 */
[----:B-1----:R-:W-:Y:S08]  /*02c0*/  MUFU.RCP R6, R6 ;  /* 0x0000000600067308 */ /* 0x002ff00000001000 */
[----:B------:R-:W-:Y:S02]  /*02d0*/  @!P1 IMAD.IADD R0, R0, 0x1, -R5 ;  /* 0x0000000100009824 */ /* 0x000fe400078e0a05 */
[----:B------:R-:W-:Y:S01]  /*02e0*/  @!P1 VIADD R3, R3, 0x1 ;  /* 0x0000000103039836 */ /* 0x000fe20000000000 */
[----:B------:R-:W-:-:S02]  /*02f0*/  ISETP.NE.AND P1, PT, R4, RZ, PT ;  /* 0x000000ff0400720c */ /* 0x000fc40003f25270 */
[----:B------:R-:W-:Y:S02]  /*0300*/  ISETP.GE.U32.AND P0, PT, R0, R5, PT ;  /* 0x000000050000720c */ /* 0x000fe40003f06070 */
[----:B------:R-:W-:-:S04]  /*0310*/  LOP3.LUT R0, R7, R4, RZ, 0x3c, !PT ;  /* 0x0000000407007212 */ /* 0x000fc800078e3cff */
[----:B------:R-:W-:Y:S01]  /*0320*/  ISETP.GE.AND P2, PT, R0, RZ, PT ;  /* 0x000000ff0000720c */ /* 0x000fe20003f46270 */
[----:B------:R-:W-:-:S06]  /*0330*/  VIADD R0, R171, 0x7f ;  /* 0x0000007fab007836 */ /* 0x000fcc0000000000 */
[----:B------:R-:W-:-:S04]  /*0340*/  @P0 VIADD R3, R3, 0x1 ;  /* 0x0000000103030836 */ /* 0x000fc80000000000 */
[----:B------:R-:W-:Y:S01]  /*0350*/  IMAD.MOV.U32 R2, RZ, RZ, R3 ;  /* 0x000000ffff027224 */ /* 0x000fe200078e0003 */
[----:B------:R-:W-:-:S03]  /*0360*/  SHF.R.S32.HI R3, RZ, 0x1f, R0 ;  /* 0x0000001fff037819 */ /* 0x000fc60000011400 */
[----:B------:R-:W-:Y:S01]  /*0370*/  @!P2 IMAD.MOV R2, RZ, RZ, -R2 ;  /* 0x000000ffff02a224 */ /* 0x000fe200078e0a02 */
[----:B------:R-:W-:Y:S02]  /*0380*/  @!P1 LOP3.LUT R2, RZ, R4, RZ, 0x33, !PT ;  /* 0x00000004ff029212 */ /* 0x000fe400078e33ff */
[----:B------:R-:W-:Y:S02]  /*0390*/  LEA.HI R3, R3, R0, RZ, 0x7 ;  /* 0x0000000003037211 */ /* 0x000fe400078f38ff */
[----:B------:R-:W-:Y:S01]  /*03a0*/  IABS R0, R49 ;  /* 0x0000003100007213 */ /* 0x000fe20000000000 */
[----:B------:R-:W-:Y:S02]  /*03b0*/  IMAD.SHL.U32 R10, R2, 0x8, RZ ;  /* 0x00000008020a7824 */ /* 0x000fe400078e00ff */
[----:B------:R-:W-:-:S03]  /*03c0*/  IMAD.MOV R2, RZ, RZ, -R2 ;  /* 0x000000ffff027224 */ /* 0x000fc600078e0a02 */
[----:B------:R-:W-:Y:S01]  /*03d0*/  LEA.HI.SX32 R3, R3, -R10, 0x19 ;  /* 0x8000000a03037211 */ /* 0x000fe200078fcaff */
[----:B------:R-:W-:Y:S02]  /*03e0*/  IMAD R12, R4, R2, R7 ;  /* 0x00000002040c7224 */ /* 0x000fe400078e0207 */
[----:B------:R-:W-:Y:S01]  /*03f0*/  IMAD.MOV.U32 R2, RZ, RZ, RZ ;  /* 0x000000ffff027224 */ /* 0x000fe200078e00ff */
[----:B------:R-:W-:Y:S02]  /*0400*/  VIMNMX R15, R3, 0x8, PT ;  /* 0x00000008030f7848 */ /* 0x000fe40003fe0100 */
[----:B------:R-:W-:Y:S02]  /*0410*/  IABS R4, R12 ;  /* 0x0000000c00047213 */ /* 0x000fe40000000000 */
[----:B------:R-:W-:-:S04]  /*0420*/  IABS R8, R15 ;  /* 0x0000000f00087213 */ /* 0x000fc80000000000 */
[----:B------:R-:W1:Y:S08]  /*0430*/  I2F.RP R5, R8 ;  /* 0x0000000800057306 */ /* 0x000e700000209400 */
[----:B-1----:R-:W1:Y:S02]  /*0440*/  MUFU.RCP R5, R5 ;  /* 0x0000000500057308 */ /* 0x002e640000001000 */
[----:B-1----:R-:W-:Y:S01]  /*0450*/  VIADD R3, R5, 0xffffffe ;  /* 0x0ffffffe05037836 */ /* 0x002fe20000000000 */
[----:B------:R-:W-:-:S05]  /*0460*/  IABS R5, R15 ;  /* 0x0000000f00057213 */ /* 0x000fca0000000000 */
[----:B------:R-:W1:Y:S02]  /*0470*/  F2I.FTZ.U32.TRUNC.NTZ R3, R3 ;  /* 0x0000000300037305 */ /* 0x000e64000021f000 */
[----:B-1----:R-:W-:-:S04]  /*0480*/  IMAD.MOV R9, RZ, RZ, -R3 ;  /* 0x000000ffff097224 */ /* 0x002fc800078e0a03 */
[----:B------:R-:W-:-:S04]  /*0490*/  IMAD R7, R9, R8, RZ ;  /* 0x0000000809077224 */ /* 0x000fc800078e02ff */
[----:B------:R-:W-:Y:S02]  /*04a0*/  IMAD.HI.U32 R2, R3, R7, R2 ;  /* 0x0000000703027227 */ /* 0x000fe400078e0002 */
[----:B------:R-:W1:Y:S02]  /*04b0*/  I2F.RP R7, R0 ;  /* 0x0000000000077306 */ /* 0x000e640000209400 */
[----:B------:R-:W-:Y:S02]  /*04c0*/  IMAD.MOV.U32 R3, RZ, RZ, R4 ;  /* 0x000000ffff037224 */ /* 0x000fe400078e0004 */
[----:B------:R-:W-:Y:S02]  /*04d0*/  IMAD.MOV R4, RZ, RZ, -R5 ;  /* 0x000000ffff047224 */ /* 0x000fe400078e0a05 */
[----:B------:R-:W-:-:S04]  /*04e0*/  IMAD.HI.U32 R2, R2, R3, RZ ;  /* 0x0000000302027227 */ /* 0x000fc800078e00ff */
[----:B------:R-:W-:-:S05]  /*04f0*/  IMAD R3, R2, R4, R3 ;  /* 0x0000000402037224 */ /* 0x000fca00078e0203 */
[----:B------:R-:W-:Y:S01]  /*0500*/  ISETP.GT.U32.AND P1, PT, R8, R3, PT ;  /* 0x000000030800720c */ /* 0x000fe20003f24070 */
[----:B-1----:R-:W1:-:S12]  /*0510*/  MUFU.RCP R7, R7 ;  /* 0x0000000700077308 */ /* 0x002e580000001000 */
[----:B------:R-:W-:Y:S02]  /*0520*/  @!P1 IMAD.IADD R3, R3, 0x1, -R8 ;  /* 0x0000000103039824 */ /* 0x000fe400078e0a08 */
[----:B------:R-:W-:Y:S01]  /*0530*/  @!P1 VIADD R2, R2, 0x1 ;  /* 0x0000000102029836 */ /* 0x000fe20000000000 */
[----:B------:R-:W-:Y:S02]  /*0540*/  ISETP.NE.AND P1, PT, R15, RZ, PT ;  /* 0x000000ff0f00720c */ /* 0x000fe40003f25270 */
[----:B------:R-:W-:Y:S01]  /*0550*/  ISETP.GE.U32.AND P0, PT, R3, R8, PT ;  /* 0x000000080300720c */ /* 0x000fe20003f06070 */
[----:B-1----:R-:W-:Y:S01]  /*0560*/  VIADD R4, R7, 0xffffffe ;  /* 0x0ffffffe07047836 */ /* 0x002fe20000000000 */
[----:B------:R-:W-:Y:S02]  /*0570*/  LOP3.LUT R3, R12, R15, RZ, 0x3c, !PT ;  /* 0x0000000f0c037212 */ /* 0x000fe400078e3cff */
[----:B------:R-:W-:Y:S01]  /*0580*/  LOP3.LUT R7, R51, 0x7f, RZ, 0xc0, !PT ;  /* 0x0000007f33077812 */ /* 0x000fe200078ec0ff */
[----:B------:R-:W1:Y:S01]  /*0590*/  F2I.FTZ.U32.TRUNC.NTZ R5, R4 ;  /* 0x0000000400057305 */ /* 0x000e62000021f000 */
[----:B------:R-:W-:Y:S01]  /*05a0*/  ISETP.GE.AND P2, PT, R3, RZ, PT ;  /* 0x000000ff0300720c */ /* 0x000fe20003f46270 */
[----:B------:R-:W-:-:S02]  /*05b0*/  VIADD R3, R6, 0xffffffe ;  /* 0x0ffffffe06037836 */ /* 0x000fc40000000000 */
[----:B------:R-:W-:-:S04]  /*05c0*/  IMAD.SHL.U32 R9, R7, 0x80, RZ ;  /* 0x0000008007097824 */ /* 0x000fc800078e00ff */
[----:B------:R-:W-:Y:S01]  /*05d0*/  @P0 VIADD R2, R2, 0x1 ;  /* 0x0000000102020836 */ /* 0x000fe20000000000 */
[----:B------:R-:W2:Y:S03]  /*05e0*/  F2I.FTZ.U32.TRUNC.NTZ R3, R3 ;  /* 0x0000000300037305 */ /* 0x000ea6000021f000 */
[----:B------:R-:W-:Y:S01]  /*05f0*/  IMAD.MOV.U32 R8, RZ, RZ, R2 ;  /* 0x000000ffff087224 */ /* 0x000fe200078e0002 */
[----:B------:R-:W-:Y:S01]  /*0600*/  LOP3.LUT R2, R51, 0x80, RZ, 0xc0, !PT ;  /* 0x0000008033027812 */ /* 0x000fe200078ec0ff */
[----:B-1----:R-:W-:Y:S02]  /*0610*/  IMAD.MOV R17, RZ, RZ, -R5 ;  /* 0x000000ffff117224 */ /* 0x002fe400078e0a05 */
[----:B------:R-:W-:Y:S01]  /*0620*/  @!P2 IMAD.MOV R8, RZ, RZ, -R8 ;  /* 0x000000ffff08a224 */ /* 0x000fe200078e0a08 */
[----:B------:R-:W-:Y:S02]  /*0630*/  @!P1 LOP3.LUT R8, RZ, R15, RZ, 0x33, !PT ;  /* 0x0000000fff089212 */ /* 0x000fe400078e33ff */
[----:B------:R-:W-:-:S02]  /*0640*/  LEA.HI R11, R2, R9, RZ, 0x1b ;  /* 0x00000009020b7211 */ /* 0x000fc400078fd8ff */
[----:B------:R-:W-:Y:S01]  /*0650*/  SHF.R.U32.HI R9, RZ, 0x6, R51 ;  /* 0x00000006ff097819 */ /* 0x000fe20000011633 */
[----:B------:R-:W-:Y:S02]  /*0660*/  IMAD.MOV R4, RZ, RZ, -R8 ;  /* 0x000000ffff047224 */ /* 0x000fe400078e0a08 */
[----:B--2---:R-:W-:Y:S01]  /*0670*/  IMAD.MOV R6, RZ, RZ, -R3 ;  /* 0x000000ffff067224 */ /* 0x004fe200078e0a03 */
[----:B------:R-:W-:Y:S01]  /*0680*/  SGXT.U32 R9, R9, 0x2 ;  /* 0x000000020909781a */ /* 0x000fe20000000000 */
[----:B------:R-:W-:Y:S02]  /*0690*/  IMAD R2, R15, R4, R12 ;  /* 0x000000040f027224 */ /* 0x000fe400078e020c */
[----:B------:R-:W-:Y:S02]  /*06a0*/  IMAD R15, R17, R0, RZ ;  /* 0x00000000110f7224 */ /* 0x000fe400078e02ff */
[----:B------:R-:W-:Y:S02]  /*06b0*/  IMAD.MOV.U32 R4, RZ, RZ, RZ ;  /* 0x000000ffff047224 */ /* 0x000fe400078e00ff */
[----:B------:R-:W-:-:S02]  /*06c0*/  IMAD.SHL.U32 R8, R8, 0x200, RZ ;  /* 0x0000020008087824 */ /* 0x000fc400078e00ff */
[----:B------:R-:W-:-:S03]  /*06d0*/  IMAD.HI.U32 R4, R5, R15, R4 ;  /* 0x0000000f05047227 */ /* 0x000fc600078e0004 */
[----:B------:R-:W-:Y:S01]  /*06e0*/  LOP3.LUT R5, R8, R9, RZ, 0xfc, !PT ;  /* 0x0000000908057212 */ /* 0x000fe200078efcff */
[----:B------:R-:W-:Y:S02]  /*06f0*/  IMAD R15, R6, R13, RZ ;  /* 0x0000000d060f7224 */ /* 0x000fe400078e02ff */
[----:B------:R-:W-:Y:S01]  /*0700*/  IMAD.IADD R6, R10, 0x1, R2 ;  /* 0x000000010a067824 */ /* 0x000fe200078e0202 */
[C---:B------:R-:W-:Y:S01]  /*0710*/  LOP3.LUT R14, R5.reuse, 0x1fc, RZ, 0xfc, !PT ;  /* 0x000001fc050e7812 */ /* 0x040fe200078efcff */
[----:B------:R-:W-:Y:S01]  /*0720*/  IMAD.MOV.U32 R2, RZ, RZ, RZ ;  /* 0x000000ffff027224 */ /* 0x000fe200078e00ff */
[----:B------:R-:W-:Y:S01]  /*0730*/  LOP3.LUT R16, R5, 0x1c, RZ, 0xfc, !PT ;  /* 0x0000001c05107812 */ /* 0x000fe200078efcff */
[----:B------:R-:W-:Y:S01]  /*0740*/  IMAD R47, R6, 0x80, R7 ;  /* 0x00000080062f7824 */ /* 0x000fe200078e0207 */
[----:B------:R-:W-:Y:S01]  /*0750*/  IABS R17, R14 ;  /* 0x0000000e00117213 */ /* 0x000fe20000000000 */
[----:B------:R-:W-:Y:S01]  /*0760*/  IMAD.SHL.U32 R7, R51, 0x4, RZ ;  /* 0x0000000433077824 */ /* 0x000fe200078e00ff */
[----:B------:R-:W-:Y:S01]  /*0770*/  ISETP.GE.AND P1, PT, R14, RZ, PT ;  /* 0x000000ff0e00720c */ /* 0x000fe20003f26270 */
[----:B------:R-:W-:Y:S01]  /*0780*/  IMAD.HI.U32 R2, R3, R15, R2 ;  /* 0x0000000f03027227 */ /* 0x000fe200078e0002 */
[----:B------:R-:W-:Y:S01]  /*0790*/  LOP3.LUT R3, R51, 0xc0, RZ, 0xc0, !PT ;  /* 0x000000c033037812 */ /* 0x000fe200078ec0ff */
[----:B------:R-:W-:Y:S01]  /*07a0*/  STL [R1+0x508], R47 ;  /* 0x0005082f01007387 */ /* 0x000fe20000100800 */
[----:B------:R-:W-:Y:S01]  /*07b0*/  LOP3.LUT R10, R7, 0x7c, RZ, 0xc0, !PT ;  /* 0x0000007c070a7812 */ /* 0x000fe200078ec0ff */
[----:B------:R-:W-:Y:S01]  /*07c0*/  IMAD.SHL.U32 R6, R51, 0x10, RZ ;  /* 0x0000001033067824 */ /* 0x000fe200078e00ff */
[----:B------:R-:W-:-:S02]  /*07d0*/  IABS R9, R47 ;  /* 0x0000002f00097213 */ /* 0x000fc40000000000 */
[----:B------:R-:W-:Y:S01]  /*07e0*/  SHF.R.U32.HI R7, RZ, 0x2, R3 ;  /* 0x00000002ff077819 */ /* 0x000fe20000011603 */
[----:B------:R-:W-:Y:S01]  /*07f0*/  IMAD R10, R3, 0x2, R10 ;  /* 0x00000002030a7824 */ /* 0x000fe200078e020a */
[----:B------:R-:W-:Y:S01]  /*0800*/  IABS R15, R5 ;  /* 0x00000005000f7213 */ /* 0x000fe20000000000 */
[----:B------:R-:W-:Y:S01]  /*0810*/  IMAD.HI.U32 R3, R4, R17, RZ ;  /* 0x0000001104037227 */ /* 0x000fe200078e00ff */
[----:B------:R-:W-:Y:S02]  /*0820*/  LOP3.LUT R6, R6, 0x70, RZ, 0xc0, !PT ;  /* 0x0000007006067812 */ /* 0x000fe400078ec0ff */
[----:B------:R-:W-:Y:S01]  /*0830*/  LOP3.LUT R7, R10, R7, RZ, 0x3c, !PT ;  /* 0x000000070a077212 */ /* 0x000fe200078e3cff */
[----:B------:R-:W-:Y:S01]  /*0840*/  IMAD.HI.U32 R2, R2, R9, RZ ;  /* 0x0000000902027227 */ /* 0x000fe200078e00ff */
[C---:B------:R-:W-:Y:S02]  /*0850*/  LOP3.LUT R14, R5.reuse, 0x10, RZ, 0xfc, !PT ;  /* 0x00000010050e7812 */ /* 0x040fe400078efcff */
[----:B------:R-:W-:Y:S01]  /*0860*/  IABS R10, R16 ;  /* 0x00000010000a7213 */ /* 0x000fe20000000000 */
[----:B------:R-:W-:Y:S01]  /*0870*/  IMAD.MOV R30, RZ, RZ, -R3 ;  /* 0x000000ffff1e7224 */ /* 0x000fe200078e0a03 */
[----:B------:R1:W-:Y:S01]  /*0880*/  STL [R1+0x158], R7 ;  /* 0x0001580701007387 */ /* 0x0003e20000100800 */
[----:B------:R-:W-:Y:S01]  /*0890*/  IMAD.HI.U32 R3, R4, R15, RZ ;  /* 0x0000000f04037227 */ /* 0x000fe200078e00ff */
[----:B------:R-:W-:-:S02]  /*08a0*/  LOP3.LUT R18, R5, 0x6c, RZ, 0xfc, !PT ;  /* 0x0000006c05127812 */ /* 0x000fc400078efcff */
[C---:B------:R-:W-:Y:S01]  /*08b0*/  LOP3.LUT R23, R5.reuse, 0x154, RZ, 0xfc, !PT ;  /* 0x0000015405177812 */ /* 0x040fe200078efcff */
[----:B------:R-:W-:Y:S01]  /*08c0*/  IMAD.MOV R2, RZ, RZ, -R2 ;  /* 0x000000ffff027224 */ /* 0x000fe200078e0a02 */
[C---:B------:R-:W-:Y:S01]  /*08d0*/  LOP3.LUT R25, R5.reuse, 0x178, RZ, 0xfc, !PT ;  /* 0x0000017805197812 */ /* 0x040fe200078efcff */
[----:B------:R-:W-:Y:S01]  /*08e0*/  IMAD R30, R0, R30, R17 ;  /* 0x0000001e001e7224 */ /* 0x000fe200078e0211 */
[C---:B------:R-:W-:Y:S01]  /*08f0*/  LOP3.LUT R17, R5.reuse, 0x2c, RZ, 0xfc, !PT ;  /* 0x0000002c05117812 */ /* 0x040fe200078efcff */
[----:B------:R-:W-:Y:S01]  /*0900*/  IMAD.IADD R12, R6, 0x1, R11 ;  /* 0x00000001060c7824 */ /* 0x000fe200078e020b */
[----:B-1----:R-:W-:Y:S01]  /*0910*/  LOP3.LUT R7, R5, 0x8, RZ, 0xfc, !PT ;  /* 0x0000000805077812 */ /* 0x002fe200078efcff */
[----:B------:R-:W-:Y:S01]  /*0920*/  IMAD.MOV R3, RZ, RZ, -R3 ;  /* 0x000000ffff037224 */ /* 0x000fe200078e0a03 */
[C---:B------:R-:W-:Y:S01]  /*0930*/  ISETP.GT.U32.AND P5, PT, R0.reuse, R30, PT ;  /* 0x0000001e0000720c */ /* 0x040fe20003fa4070 */
[----:B------:R-:W-:Y:S01]  /*0940*/  IMAD R6, R13, R2, R9 ;  /* 0x000000020d067224 */ /* 0x000fe200078e0209 */
[----:B------:R-:W-:Y:S01]  /*0950*/  LOP3.LUT R2, R5, 0x4, RZ, 0xfc, !PT ;  /* 0x0000000405027812 */ /* 0x000fe200078efcff */
[----:B------:R-:W-:Y:S01]  /*0960*/  IMAD R130, R0, R3, R15 ;  /* 0x0000000300827224 */ /* 0x000fe200078e020f */
[----:B------:R-:W-:-:S02]  /*0970*/  ISETP.GE.AND P2, PT, R7, RZ, PT ;  /* 0x000000ff0700720c */ /* 0x000fc40003f46270 */
[----:B------:R-:W-:Y:S02]  /*0980*/  ISETP.GT.U32.AND P0, PT, R13, R6, PT ;  /* 0x000000060d00720c */ /* 0x000fe40003f04070 */
[----:B------:R-:W-:Y:S02]  /*0990*/  ISETP.GT.U32.AND P6, PT, R0, R130, PT ;  /* 0x000000820000720c */ /* 0x000fe40003fc4070 */
[----:B------:R-:W-:Y:S02]  /*09a0*/  IABS R3, R2 ;  /* 0x0000000200037213 */ /* 0x000fe40000000000 */
[----:B------:R-:W-:Y:S01]  /*09b0*/  ISETP.GE.AND P4, PT, R2, RZ, PT ;  /* 0x000000ff0200720c */ /* 0x000fe20003f86270 */
[----:B------:R-:W-:Y:S01]  /*09c0*/  @!P5 IMAD.IADD R30, R30, 0x1, -R0 ;  /* 0x000000011e1ed824 */ /* 0x000fe200078e0a00 */
[----:B------:R-:W-:Y:S01]  /*09d0*/  IABS R9, R7 ;  /* 0x0000000700097213 */ /* 0x000fe20000000000 */
[----:B------:R-:W-:Y:S01]  /*09e0*/  IMAD.MOV.U32 R7, RZ, RZ, R3 ;  /* 0x000000ffff077224 */ /* 0x000fe200078e0003 */
[----:B------:R-:W-:-:S02]  /*09f0*/  LOP3.LUT R2, R5, 0xc, RZ, 0xfc, !PT ;  /* 0x0000000c05027812 */ /* 0x000fc400078efcff */
[----:B------:R-:W-:Y:S01]  /*0a00*/  ISETP.GT.U32.AND P5, PT, R0, R30, PT ;  /* 0x0000001e0000720c */ /* 0x000fe20003fa4070 */
[----:B------:R-:W-:Y:S01]  /*0a10*/  @!P0 IMAD.IADD R6, R6, 0x1, -R13 ;  /* 0x0000000106068824 */ /* 0x000fe200078e0a0d */
[----:B------:R-:W-:Y:S01]  /*0a20*/  ISETP.GE.AND P3, PT, R2, RZ, PT ;  /* 0x000000ff0200720c */ /* 0x000fe20003f66270 */
[----:B------:R-:W-:Y:S01]  /*0a30*/  @!P6 IMAD.IADD R130, R130, 0x1, -R0 ;  /* 0x000000018282e824 */ /* 0x000fe200078e0a00 */
[----:B------:R-:W-:Y:S01]  /*0a40*/  IABS R11, R2 ;  /* 0x00000002000b7213 */ /* 0x000fe20000000000 */
[C---:B------:R-:W-:Y:S01]  /*0a50*/  IMAD.HI.U32 R2, R4.reuse, R7, RZ ;  /* 0x0000000704027227 */ /* 0x040fe200078e00ff */
[----:B------:R-:W-:Y:S02]  /*0a60*/  ISETP.GT.U32.AND P6, PT, R13, R6, PT ;  /* 0x000000060d00720c */ /* 0x000fe40003fc4070 */
[----:B------:R-:W-:Y:S01]  /*0a70*/  LOP3.LUT R15, R5, 0x14, RZ, 0xfc, !PT ;  /* 0x00000014050f7812 */ /* 0x000fe200078efcff */
[----:B------:R-:W-:Y:S01]  /*0a80*/  IMAD.HI.U32 R3, R4, R9, RZ ;  /* 0x0000000904037227 */ /* 0x000fe200078e00ff */
[----:B------:R-:W-:-:S02]  /*0a90*/  ISETP.GT.U32.AND P0, PT, R0, R130, PT ;  /* 0x000000820000720c */ /* 0x000fc40003f04070 */
[C---:B------:R-:W-:Y:S01]  /*0aa0*/  LOP3.LUT R27, R5.reuse, 0x180, RZ, 0xfc, !PT ;  /* 0x00000180051b7812 */ /* 0x040fe200078efcff */
[----:B------:R-:W-:Y:S01]  /*0ab0*/  IMAD.MOV R38, RZ, RZ, -R2 ;  /* 0x000000ffff267224 */ /* 0x000fe200078e0a02 */
[C---:B------:R-:W-:Y:S01]  /*0ac0*/  LOP3.LUT R29, R5.reuse, 0x184, RZ, 0xfc, !PT ;  /* 0x00000184051d7812 */ /* 0x040fe200078efcff */
[----:B------:R-:W-:Y:S01]  /*0ad0*/  IMAD.MOV R3, RZ, RZ, -R3 ;  /* 0x000000ffff037224 */ /* 0x000fe200078e0a03 */
[C---:B------:R-:W-:Y:S01]  /*0ae0*/  LOP3.LUT R31, R5.reuse, 0x188, RZ, 0xfc, !PT ;  /* 0x00000188051f7812 */ /* 0x040fe200078efcff */
[C---:B------:R-:W-:Y:S01]  /*0af0*/  IMAD R38, R0.reuse, R38, R7 ;  /* 0x0000002600267224 */ /* 0x040fe200078e0207 */
[----:B------:R-:W-:Y:S01]  /*0b00*/  IABS R7, R14 ;  /* 0x0000000e00077213 */ /* 0x000fe20000000000 */
[----:B------:R-:W-:Y:S01]  /*0b10*/  IMAD R40, R0, R3, R9 ;  /* 0x0000000300287224 */ /* 0x000fe200078e0209 */
[----:B------:R-:W-:Y:S01]  /*0b20*/  IABS R9, R15 ;  /* 0x0000000f00097213 */ /* 0x000fe20000000000 */
[----:B------:R-:W-:Y:S01]  /*0b30*/  @!P5 IMAD.IADD R30, R30, 0x1, -R0 ;  /* 0x000000011e1ed824 */ /* 0x000fe200078e0a00 */
[----:B------:R-:W-:Y:S01]  /*0b40*/  ISETP.GT.U32.AND P5, PT, R0, R38, PT ;  /* 0x000000260000720c */ /* 0x000fe20003fa4070 */
[----:B------:R-:W-:Y:S01]  /*0b50*/  @!P6 IMAD.IADD R6, R6, 0x1, -R13 ;  /* 0x000000010606e824 */ /* 0x000fe200078e0a0d */
[----:B------:R-:W-:Y:S01]  /*0b60*/  ISETP.GT.U32.AND P6, PT, R0, R40, PT ;  /* 0x000000280000720c */ /* 0x000fe20003fc4070 */
[----:B------:R-:W-:Y:S01]  /*0b70*/  IMAD.HI.U32 R2, R4, R11, RZ ;  /* 0x0000000b04027227 */ /* 0x000fe200078e00ff */
[----:B------:R-:W-:-:S02]  /*0b80*/  LOP3.LUT R13, R5, 0x18, RZ, 0xfc, !PT ;  /* 0x00000018050d7812 */ /* 0x000fc400078efcff */
[C---:B------:R-:W-:Y:S01]  /*0b90*/  LOP3.LUT R39, R5.reuse, 0x1e4, RZ, 0xfc, !PT ;  /* 0x000001e405277812 */ /* 0x040fe200078efcff */
[----:B------:R-:W-:Y:S01]  /*0ba0*/  IMAD.MOV R2, RZ, RZ, -R2 ;  /* 0x000000ffff027224 */ /* 0x000fe200078e0a02 */
[C---:B------:R-:W-:Y:S01]  /*0bb0*/  LOP3.LUT R35, R5.reuse, 0x1e0, RZ, 0xfc, !PT ;  /* 0x000001e005237812 */ /* 0x040fe200078efcff */
[----:B------:R-:W-:Y:S01]  /*0bc0*/  IMAD.HI.U32 R3, R4, R9, RZ ;  /* 0x0000000904037227 */ /* 0x000fe200078e00ff */
[C---:B------:R-:W-:Y:S02]  /*0bd0*/  LOP3.LUT R41, R5.reuse, 0x1e8, RZ, 0xfc, !PT ;  /* 0x000001e805297812 */ /* 0x040fe400078efcff */
[C---:B------:R-:W-:Y:S01]  /*0be0*/  LOP3.LUT R43, R5.reuse, 0x1f0, RZ, 0xfc, !PT ;  /* 0x000001f0052b7812 */ /* 0x040fe200078efcff */
[--C-:B------:R-:W-:Y:S01]  /*0bf0*/  @!P5 IMAD.IADD R38, R38, 0x1, -R0.reuse ;  /* 0x000000012626d824 */ /* 0x100fe200078e0a00 */
[----:B------:R-:W-:Y:S01]  /*0c00*/  LOP3.LUT R45, R5, 0x1f4, RZ, 0xfc, !PT ;  /* 0x000001f4052d7812 */ /* 0x000fe200078efcff */
[----:B------:R-:W-:Y:S02]  /*0c10*/  @!P6 IMAD.IADD R40, R40, 0x1, -R0 ;  /* 0x000000012828e824 */ /* 0x000fe400078e0a00 */
[C---:B------:R-:W-:Y:S01]  /*0c20*/  IMAD R32, R0.reuse, R2, R11 ;  /* 0x0000000200207224 */ /* 0x040fe200078e020b */
[----:B------:R-:W-:Y:S01]  /*0c30*/  ISETP.GT.U32.AND P6, PT, R0, R38, PT ;  /* 0x000000260000720c */ /* 0x000fe20003fc4070 */
[----:B------:R-:W-:Y:S01]  /*0c40*/  IMAD.HI.U32 R2, R4, R7, RZ ;  /* 0x0000000704027227 */ /* 0x000fe200078e00ff */
[----:B------:R-:W-:-:S02]  /*0c50*/  IABS R11, R13 ;  /* 0x0000000d000b7213 */ /* 0x000fc40000000000 */
[C---:B------:R-:W-:Y:S01]  /*0c60*/  ISETP.GT.U32.AND P5, PT, R0.reuse, R32, PT ;  /* 0x000000200000720c */ /* 0x040fe20003fa4070 */
[----:B------:R-:W-:Y:S02]  /*0c70*/  IMAD.MOV R2, RZ, RZ, -R2 ;  /* 0x000000ffff027224 */ /* 0x000fe400078e0a02 */
[----:B------:R-:W-:Y:S02]  /*0c80*/  IMAD.MOV R3, RZ, RZ, -R3 ;  /* 0x000000ffff037224 */ /* 0x000fe400078e0a03 */
[----:B------:R-:W-:Y:S02]  /*0c90*/  IMAD R42, R0, R2, R7 ;  /* 0x00000002002a7224 */ /* 0x000fe400078e0207 */
[----:B------:R-:W-:-:S04]  /*0ca0*/  IMAD.HI.U32 R2, R4, R11, RZ ;  /* 0x0000000b04027227 */ /* 0x000fc800078e00ff */
[----:B------:R-:W-:Y:S01]  /*0cb0*/  @!P6 IMAD.IADD R38, R38, 0x1, -R0 ;  /* 0x000000012626e824 */ /* 0x000fe200078e0a00 */
[C---:B------:R-:W-:Y:S01]  /*0cc0*/  ISETP.GT.U32.AND P6, PT, R0.reuse, R42, PT ;  /* 0x0000002a0000720c */ /* 0x040fe20003fc4070 */
[----:B------:R-:W-:Y:S02]  /*0cd0*/  IMAD.MOV R2, RZ, RZ, -R2 ;  /* 0x000000ffff027224 */ /* 0x000fe400078e0a02 */
[C---:B------:R-:W-:Y:S02]  /*0ce0*/  IMAD R44, R0.reuse, R3, R9 ;  /* 0x00000003002c7224 */ /* 0x040fe400078e0209 */
[C---:B------:R-:W-:Y:S02]  /*0cf0*/  IMAD R34, R0.reuse, R2, R11 ;  /* 0x0000000200227224 */ /* 0x040fe400078e020b */
[----:B------:R-:W-:Y:S01]  /*0d00*/  @!P4 IMAD.MOV R38, RZ, RZ, -R38 ;  /* 0x000000ffff26c224 */ /* 0x000fe200078e0a26 */
[----:B------:R-:W-:Y:S01]  /*0d10*/  ISETP.GT.U32.AND P4, PT, R0, R44, PT ;  /* 0x0000002c0000720c */ /* 0x000fe20003f84070 */
[----:B------:R-:W-:Y:S01]  /*0d20*/  IMAD.MOV.U32 R7, RZ, RZ, R10 ;  /* 0x000000ffff077224 */ /* 0x000fe200078e000a */
[C---:B------:R-:W-:Y:S01]  /*0d30*/  LOP3.LUT R10, R5.reuse, 0x20, RZ, 0xfc, !PT ;  /* 0x00000020050a7812 */ /* 0x040fe200078efcff */
[--C-:B------:R-:W-:Y:S01]  /*0d40*/  @!P0 IMAD.IADD R130, R130, 0x1, -R0.reuse ;  /* 0x0000000182828824 */ /* 0x100fe200078e0a00 */
[----:B------:R-:W-:Y:S01]  /*0d50*/  ISETP.GE.AND P0, PT, R5, RZ, PT ;  /* 0x000000ff0500720c */ /* 0x000fe20003f06270 */
[----:B------:R-:W-:Y:S01]  /*0d60*/  @!P6 IMAD.IADD R42, R42, 0x1, -R0 ;  /* 0x000000012a2ae824 */ /* 0x000fe200078e0a00 */
[----:B------:R-:W-:Y:S01]  /*0d70*/  ISETP.GT.U32.AND P6, PT, R0, R34, PT ;  /* 0x000000220000720c */ /* 0x000fe20003fc4070 */
[----:B------:R-:W-:-:S04]  /*0d80*/  IMAD.HI.U32 R3, R4, R7, RZ ;  /* 0x0000000704037227 */ /* 0x000fc800078e00ff */
[----:B------:R-:W-:Y:S02]  /*0d90*/  IMAD.MOV R3, RZ, RZ, -R3 ;  /* 0x000000ffff037224 */ /* 0x000fe400078e0a03 */
[--C-:B------:R-:W-:Y:S01]  /*0da0*/  @!P4 IMAD.IADD R44, R44, 0x1, -R0.reuse ;  /* 0x000000012c2cc824 */ /* 0x100fe200078e0a00 */
[C---:B------:R-:W-:Y:S01]  /*0db0*/  ISETP.GT.U32.AND P4, PT, R0.reuse, R42, PT ;  /* 0x0000002a0000720c */ /* 0x040fe20003f84070 */
[----:B------:R-:W-:Y:S01]  /*0dc0*/  IMAD R46, R0, R3, R7 ;  /* 0x00000003002e7224 */ /* 0x000fe200078e0207 */
[----:B------:R-:W-:Y:S01]  /*0dd0*/  IABS R3, R10 ;  /* 0x0000000a00037213 */ /* 0x000fe20000000000 */
[--C-:B------:R-:W-:Y:S02]  /*0de0*/  @!P5 IMAD.IADD R32, R32, 0x1, -R0.reuse ;  /* 0x000000012020d824 */ /* 0x100fe400078e0a00 */
[----:B------:R-:W-:Y:S02]  /*0df0*/  @!P6 IMAD.IADD R34, R34, 0x1, -R0 ;  /* 0x000000012222e824 */ /* 0x000fe400078e0a00 */
[----:B------:R-:W-:Y:S01]  /*0e00*/  IMAD.HI.U32 R2, R4, R3, RZ ;  /* 0x0000000304027227 */ /* 0x000fe200078e00ff */
[----:B------:R-:W-:-:S02]  /*0e10*/  ISETP.GT.U32.AND P5, PT, R0, R32, PT ;  /* 0x000000200000720c */ /* 0x000fc40003fa4070 */
[C---:B------:R-:W-:Y:S01]  /*0e20*/  ISETP.GT.U32.AND P6, PT, R0.reuse, R34, PT ;  /* 0x000000220000720c */ /* 0x040fe20003fc4070 */
[----:B------:R-:W-:Y:S01]  /*0e30*/  @!P0 IMAD.MOV R130, RZ, RZ, -R130 ;  /* 0x000000ffff828224 */ /* 0x000fe200078e0a82 */
[----:B------:R-:W-:Y:S01]  /*0e40*/  ISETP.GT.U32.AND P0, PT, R0, R40, PT ;  /* 0x000000280000720c */ /* 0x000fe20003f04070 */
[----:B------:R-:W-:Y:S02]  /*0e50*/  IMAD.MOV R2, RZ, RZ, -R2 ;  /* 0x000000ffff027224 */ /* 0x000fe400078e0a02 */
[----:B------:R-:W-:Y:S01]  /*0e60*/  @!P4 IMAD.IADD R42, R42, 0x1, -R0 ;  /* 0x000000012a2ac824 */ /* 0x000fe200078e0a00 */
[C---:B------:R-:W-:Y:S01]  /*0e70*/  ISETP.GT.U32.AND P4, PT, R0.reuse, R46, PT ;  /* 0x0000002e0000720c */ /* 0x040fe20003f84070 */
[----:B------:R-:W-:Y:S02]  /*0e80*/  IMAD R48, R0, R2, R3 ;  /* 0x0000000200307224 */ /* 0x000fe400078e0203 */
[----:B------:R-:W-:Y:S01]  /*0e90*/  @!P1 IMAD.MOV R30, RZ, RZ, -R30 ;  /* 0x000000ffff1e9224 */ /* 0x000fe200078e0a1e */
[----:B------:R-:W-:Y:S01]  /*0ea0*/  ISETP.GE.AND P1, PT, R14, RZ, PT ;  /* 0x000000ff0e00720c */ /* 0x000fe20003f26270 */
[--C-:B------:R-:W-:Y:S01]  /*0eb0*/  @!P5 IMAD.IADD R32, R32, 0x1, -R0.reuse ;  /* 0x000000012020d824 */ /* 0x100fe200078e0a00 */
[----:B------:R-:W-:Y:S01]  /*0ec0*/  LOP3.LUT R14, R5, 0x24, RZ, 0xfc, !PT ;  /* 0x00000024050e7812 */ /* 0x000fe200078efcff */
[--C-:B------:R-:W-:Y:S01]  /*0ed0*/  @!P6 IMAD.IADD R34, R34, 0x1, -R0.reuse ;  /* 0x000000012222e824 */ /* 0x100fe200078e0a00 */
[----:B------:R-:W-:Y:S01]  /*0ee0*/  ISETP.GT.U32.AND P6, PT, R0, R48, PT ;  /* 0x000000300000720c */ /* 0x000fe20003fc4070 */
[----:B------:R-:W-:Y:S01]  /*0ef0*/  @!P0 IMAD.IADD R40, R40, 0x1, -R0 ;  /* 0x0000000128288824 */ /* 0x000fe200078e0a00 */
[----:B------:R-:W-:Y:S01]  /*0f00*/  ISETP.GE.AND P0, PT, R15, RZ, PT ;  /* 0x000000ff0f00720c */ /* 0x000fe20003f06270 */
[----:B------:R-:W-:Y:S01]  /*0f10*/  @!P3 IMAD.MOV R32, RZ, RZ, -R32 ;  /* 0x000000ffff20b224 */ /* 0x000fe200078e0a20 */
[----:B------:R-:W-:Y:S01]  /*0f20*/  LOP3.LUT R15, R5, 0x28, RZ, 0xfc, !PT ;  /* 0x00000028050f7812 */ /* 0x000fe200078efcff */
[----:B------:R-:W-:Y:S01]  /*0f30*/  @!P2 IMAD.MOV R40, RZ, RZ, -R40 ;  /* 0x000000ffff28a224 */ /* 0x000fe200078e0a28 */
[----:B------:R-:W-:Y:S01]  /*0f40*/  ISETP.GE.AND P5, PT, R13, RZ, PT ;  /* 0x000000ff0d00720c */ /* 0x000fe20003fa6270 */
[----:B------:R-:W-:Y:S01]  /*0f50*/  @!P4 IMAD.IADD R46, R46, 0x1, -R0 ;  /* 0x000000012e2ec824 */ /* 0x000fe200078e0a00 */
[----:B------:R-:W-:Y:S01]  /*0f60*/  ISETP.GT.U32.AND P2, PT, R0, R44, PT ;  /* 0x0000002c0000720c */ /* 0x000fe20003f44070 */
[----:B------:R-:W-:Y:S01]  /*0f70*/  @!P1 IMAD.MOV R42, RZ, RZ, -R42 ;  /* 0x000000ffff2a9224 */ /* 0x000fe200078e0a2a */
[----:B------:R-:W-:-:S02]  /*0f80*/  IABS R11, R15 ;  /* 0x0000000f000b7213 */ /* 0x000fc40000000000 */
[----:B------:R-:W-:Y:S01]  /*0f90*/  IABS R13, R17 ;  /* 0x00000011000d7213 */ /* 0x000fe20000000000 */
[----:B------:R-:W-:Y:S01]  /*0fa0*/  @!P6 IMAD.IADD R48, R48, 0x1, -R0 ;  /* 0x000000013030e824 */ /* 0x000fe200078e0a00 */
[----:B------:R-:W-:Y:S01]  /*0fb0*/  IABS R9, R14 ;  /* 0x0000000e00097213 */ /* 0x000fe20000000000 */
[----:B------:R-:W-:Y:S01]  /*0fc0*/  IMAD.HI.U32 R3, R4, R11, RZ ;  /* 0x0000000b04037227 */ /* 0x000fe200078e00ff */
[C---:B------:R-:W-:Y:S02]  /*0fd0*/  ISETP.GT.U32.AND P6, PT, R0.reuse, R46, PT ;  /* 0x0000002e0000720c */ /* 0x040fe40003fc4070 */
[----:B------:R-:W-:Y:S01]  /*0fe0*/  ISETP.GT.U32.AND P1, PT, R0, R48, PT ;  /* 0x000000300000720c */ /* 0x000fe20003f24070 */
[----:B------:R-:W-:Y:S01]  /*0ff0*/  IMAD.HI.U32 R7, R4, R13, RZ ;  /* 0x0000000d04077227 */ /* 0x000fe200078e00ff */
[----:B------:R-:W-:Y:S02]  /*1000*/  ISETP.GE.AND P4, PT, R10, RZ, PT ;  /* 0x000000ff0a00720c */ /* 0x000fe40003f86270 */
[----:B------:R-:W-:Y:S01]  /*1010*/  LOP3.LUT R10, R5, 0x34, RZ, 0xfc, !PT ;  /* 0x00000034050a7812 */ /* 0x000fe200078efcff */
[----:B------:R-:W-:-:S04]  /*1020*/  IMAD.HI.U32 R2, R4, R9, RZ ;  /* 0x0000000904027227 */ /* 0x000fc800078e00ff */
[----:B------:R-:W-:Y:S02]  /*1030*/  IMAD.MOV R3, RZ, RZ, -R3 ;  /* 0x000000ffff037224 */ /* 0x000fe400078e0a03 */
[----:B------:R-:W-:Y:S02]  /*1040*/  IMAD.MOV R7, RZ, RZ, -R7 ;  /* 0x000000ffff077224 */ /* 0x000fe400078e0a07 */
[----:B------:R-:W-:Y:S02]  /*1050*/  IMAD.MOV R2, RZ, RZ, -R2 ;  /* 0x000000ffff027224 */ /* 0x000fe400078e0a02 */
[----:B------:R-:W-:Y:S01]  /*1060*/  @!P2 IMAD.IADD R44, R44, 0x1, -R0 ;  /* 0x000000012c2ca824 */ /* 0x000fe200078e0a00 */
[----:B------:R-:W-:Y:S01]  /*1070*/  ISETP.GE.AND P2, PT, R16, RZ, PT ;  /* 0x000000ff1000720c */ /* 0x000fe20003f46270 */
[C---:B------:R-:W-:Y:S01]  /*1080*/  IMAD R50, R0.reuse, R3, R11 ;  /* 0x0000000300327224 */ /* 0x040fe200078e020b */
[C---:B------:R-:W-:Y:S01]  /*1090*/  LOP3.LUT R11, R5.reuse, 0x38, RZ, 0xfc, !PT ;  /* 0x00000038050b7812 */ /* 0x040fe200078efcff */
[C---:B------:R-:W-:Y:S01]  /*10a0*/  IMAD R52, R0.reuse, R7, R13 ;  /* 0x0000000700347224 */ /* 0x040fe200078e020d */
[----:B------:R-:W-:Y:S01]  /*10b0*/  IABS R7, R10 ;  /* 0x0000000a00077213 */ /* 0x000fe20000000000 */
[C---:B------:R-:W-:Y:S01]  /*10c0*/  IMAD R36, R0.reuse, R2, R9 ;  /* 0x0000000200247224 */ /* 0x040fe200078e0209 */
[----:B------:R-:W-:Y:S01]  /*10d0*/  LOP3.LUT R9, R5, 0x30, RZ, 0xfc, !PT ;  /* 0x0000003005097812 */ /* 0x000fe200078efcff */
[----:B------:R-:W-:Y:S01]  /*10e0*/  @!P0 IMAD.MOV R44, RZ, RZ, -R44 ;  /* 0x000000ffff2c8224 */ /* 0x000fe200078e0a2c */
[----:B------:R-:W-:Y:S01]  /*10f0*/  ISETP.GT.U32.AND P0, PT, R0, R50, PT ;  /* 0x000000320000720c */ /* 0x000fe20003f04070 */
[--C-:B------:R-:W-:Y:S01]  /*1100*/  @!P6 IMAD.IADD R46, R46, 0x1, -R0.reuse ;  /* 0x000000012e2ee824 */ /* 0x100fe200078e0a00 */
[----:B------:R-:W-:Y:S01]  /*1110*/  ISETP.GT.U32.AND P6, PT, R0, R52, PT ;  /* 0x000000340000720c */ /* 0x000fe20003fc4070 */
[----:B------:R-:W-:Y:S01]  /*1120*/  @!P1 IMAD.IADD R48, R48, 0x1, -R0 ;  /* 0x0000000130309824 */ /* 0x000fe200078e0a00 */
[----:B------:R-:W-:Y:S01]  /*1130*/  IABS R3, R9 ;  /* 0x0000000900037213 */ /* 0x000fe20000000000 */
[----:B------:R-:W-:Y:S01]  /*1140*/  @!P2 IMAD.MOV R46, RZ, RZ, -R46 ;  /* 0x000000ffff2ea224 */ /* 0x000fe200078e0a2e */
[----:B------:R-:W-:Y:S01]  /*1150*/  ISETP.GT.U32.AND P3, PT, R0, R36, PT ;  /* 0x000000240000720c */ /* 0x000fe20003f64070 */
[----:B------:R-:W-:Y:S01]  /*1160*/  @!P4 IMAD.MOV R48, RZ, RZ, -R48 ;  /* 0x000000ffff30c224 */ /* 0x000fe200078e0a30 */
[----:B------:R-:W-:Y:S01]  /*1170*/  ISETP.GE.AND P1, PT, R15, RZ, PT ;  /* 0x000000ff0f00720c */ /* 0x000fe20003f26270 */
[----:B------:R-:W-:Y:S01]  /*1180*/  IMAD.HI.U32 R2, R4, R3, RZ ;  /* 0x0000000304027227 */ /* 0x000fe200078e00ff */
[----:B------:R-:W-:-:S02]  /*1190*/  LOP3.LUT R13, R5, 0x3c, RZ, 0xfc, !PT ;  /* 0x0000003c050d7812 */ /* 0x000fc400078efcff */
[----:B------:R-:W-:Y:S01]  /*11a0*/  LOP3.LUT R16, R5, 0x5c, RZ, 0xfc, !PT ;  /* 0x0000005c05107812 */ /* 0x000fe200078efcff */
[----:B------:R-:W-:Y:S02]  /*11b0*/  IMAD.MOV R54, RZ, RZ, -R2 ;  /* 0x000000ffff367224 */ /* 0x000fe400078e0a02 */
[--C-:B------:R-:W-:Y:S02]  /*11c0*/  @!P0 IMAD.IADD R50, R50, 0x1, -R0.reuse ;  /* 0x0000000132328824 */ /* 0x100fe400078e0a00 */
[--C-:B------:R-:W-:Y:S02]  /*11d0*/  @!P6 IMAD.IADD R52, R52, 0x1, -R0.reuse ;  /* 0x000000013434e824 */ /* 0x100fe400078e0a00 */
[----:B------:R-:W-:Y:S01]  /*11e0*/  @!P3 IMAD.IADD R36, R36, 0x1, -R0 ;  /* 0x000000012424b824 */ /* 0x000fe200078e0a00 */
[C---:B------:R-:W-:Y:S01]  /*11f0*/  ISETP.GT.U32.AND P6, PT, R0.reuse, R50, PT ;  /* 0x000000320000720c */ /* 0x040fe20003fc4070 */
[C---:B------:R-:W-:Y:S01]  /*1200*/  IMAD R54, R0.reuse, R54, R3 ;  /* 0x0000003600367224 */ /* 0x040fe200078e0203 */
[----:B------:R-:W-:Y:S01]  /*1210*/  ISETP.GT.U32.AND P2, PT, R0, R52, PT ;  /* 0x000000340000720c */ /* 0x000fe20003f44070 */
[----:B------:R-:W-:Y:S01]  /*1220*/  IMAD.HI.U32 R2, R4, R7, RZ ;  /* 0x0000000704027227 */ /* 0x000fe200078e00ff */
[----:B------:R-:W-:-:S02]  /*1230*/  ISETP.GT.U32.AND P0, PT, R0, R36, PT ;  /* 0x000000240000720c */ /* 0x000fc40003f04070 */
[----:B------:R-:W-:Y:S01]  /*1240*/  ISETP.GT.U32.AND P4, PT, R0, R54, PT ;  /* 0x000000360000720c */ /* 0x000fe20003f84070 */
[----:B------:R-:W-:Y:S01]  /*1250*/  @!P5 IMAD.MOV R34, RZ, RZ, -R34 ;  /* 0x000000ffff22d224 */ /* 0x000fe200078e0a22 */
[----:B------:R-:W-:Y:S01]  /*1260*/  ISETP.GE.AND P5, PT, R14, RZ, PT ;  /* 0x000000ff0e00720c */ /* 0x000fe20003fa6270 */
[----:B------:R-:W-:Y:S01]  /*1270*/  IMAD.MOV R2, RZ, RZ, -R2 ;  /* 0x000000ffff027224 */ /* 0x000fe200078e0a02 */
[----:B------:R-:W-:Y:S02]  /*1280*/  ISETP.GE.AND P3, PT, R17, RZ, PT ;  /* 0x000000ff1100720c */ /* 0x000fe40003f66270 */
[C---:B------:R-:W-:Y:S01]  /*1290*/  LOP3.LUT R14, R5.reuse, 0x4c, RZ, 0xfc, !PT ;  /* 0x0000004c050e7812 */ /* 0x040fe200078efcff */
[----:B------:R-:W-:Y:S01]  /*12a0*/  IMAD R56, R0, R2, R7 ;  /* 0x0000000200387224 */ /* 0x000fe200078e0207 */
[----:B------:R-:W-:Y:S01]  /*12b0*/  IABS R7, R11 ;  /* 0x0000000b00077213 */ /* 0x000fe20000000000 */
[--C-:B------:R-:W-:Y:S01]  /*12c0*/  @!P6 IMAD.IADD R50, R50, 0x1, -R0.reuse ;  /* 0x000000013232e824 */ /* 0x100fe200078e0a00 */
[----:B------:R-:W-:Y:S01]  /*12d0*/  IABS R17, R16 ;  /* 0x0000001000117213 */ /* 0x000fe20000000000 */
[--C-:B------:R-:W-:Y:S01]  /*12e0*/  @!P2 IMAD.IADD R52, R52, 0x1, -R0.reuse ;  /* 0x000000013434a824 */ /* 0x100fe200078e0a00 */
[----:B------:R-:W-:Y:S01]  /*12f0*/  ISETP.GT.U32.AND P6, PT, R0, R56, PT ;  /* 0x000000380000720c */ /* 0x000fe20003fc4070 */
[--C-:B------:R-:W-:Y:S01]  /*1300*/  @!P0 IMAD.IADD R36, R36, 0x1, -R0.reuse ;  /* 0x0000000124248824 */ /* 0x100fe200078e0a00 */
[----:B------:R-:W-:Y:S01]  /*1310*/  ISETP.GE.AND P2, PT, R10, RZ, PT ;  /* 0x000000ff0a00720c */ /* 0x000fe20003f46270 */
[----:B------:R-:W-:Y:S01]  /*1320*/  @!P4 IMAD.IADD R54, R54, 0x1, -R0 ;  /* 0x000000013636c824 */ /* 0x000fe200078e0a00 */
[----:B------:R-:W-:Y:S01]  /*1330*/  LOP3.LUT R10, R5, 0x40, RZ, 0xfc, !PT ;  /* 0x00000040050a7812 */ /* 0x000fe200078efcff */
[----:B------:R-:W-:Y:S01]  /*1340*/  IMAD.HI.U32 R2, R4, R7, RZ ;  /* 0x0000000704027227 */ /* 0x000fe200078e00ff */
[----:B------:R-:W-:-:S02]  /*1350*/  ISETP.GE.AND P4, PT, R11, RZ, PT ;  /* 0x000000ff0b00720c */ /* 0x000fc40003f86270 */
[----:B------:R-:W-:Y:S01]  /*1360*/  IABS R11, R10 ;  /* 0x0000000a000b7213 */ /* 0x000fe20000000000 */
[----:B------:R-:W-:Y:S01]  /*1370*/  @!P5 IMAD.MOV R36, RZ, RZ, -R36 ;  /* 0x000000ffff24d224 */ /* 0x000fe200078e0a24 */
[----:B------:R-:W-:Y:S01]  /*1380*/  ISETP.GT.U32.AND P5, PT, R0, R54, PT ;  /* 0x000000360000720c */ /* 0x000fe20003fa4070 */
[----:B------:R-:W-:Y:S01]  /*1390*/  IMAD.MOV R2, RZ, RZ, -R2 ;  /* 0x000000ffff027224 */ /* 0x000fe200078e0a02 */
[----:B------:R-:W-:Y:S01]  /*13a0*/  ISETP.GE.AND P0, PT, R9, RZ, PT ;  /* 0x000000ff0900720c */ /* 0x000fe20003f06270 */
[----:B------:R-:W-:Y:S01]  /*13b0*/  @!P6 IMAD.IADD R56, R56, 0x1, -R0 ;  /* 0x000000013838e824 */ /* 0x000fe200078e0a00 */
[----:B------:R-:W-:Y:S01]  /*13c0*/  IABS R9, R13 ;  /* 0x0000000d00097213 */ /* 0x000fe20000000000 */
[----:B------:R-:W-:Y:S02]  /*13d0*/  IMAD R58, R0, R2, R7 ;  /* 0x00000002003a7224 */ /* 0x000fe400078e0207 */
[----:B------:R-:W-:Y:S01]  /*13e0*/  IMAD.HI.U32 R2, R4, R11, RZ ;  /* 0x0000000b04027227 */ /* 0x000fe200078e00ff */
[----:B------:R-:W-:-:S03]  /*13f0*/  ISETP.GT.U32.AND P6, PT, R0, R56, PT ;  /* 0x000000380000720c */ /* 0x000fc60003fc4070 */
[----:B------:R-:W-:Y:S02]  /*1400*/  IMAD.MOV R2, RZ, RZ, -R2 ;  /* 0x000000ffff027224 */ /* 0x000fe400078e0a02 */
[----:B------:R-:W-:Y:S02]  /*1410*/  @!P5 IMAD.IADD R54, R54, 0x1, -R0 ;  /* 0x000000013636d824 */ /* 0x000fe400078e0a00 */
[----:B------:R-:W-:Y:S02]  /*1420*/  IMAD R62, R0, R2, R11 ;  /* 0x00000002003e7224 */ /* 0x000fe400078e020b */
[----:B------:R-:W-:Y:S02]  /*1430*/  @!P0 IMAD.MOV R54, RZ, RZ, -R54 ;  /* 0x000000ffff368224 */ /* 0x000fe400078e0a36 */
[----:B------:R-:W-:Y:S01]  /*1440*/  IMAD.HI.U32 R3, R4, R9, RZ ;  /* 0x0000000904037227 */ /* 0x000fe200078e00ff */
[----:B------:R-:W-:-:S03]  /*1450*/  ISETP.GT.U32.AND P0, PT, R0, R62, PT ;  /* 0x0000003e0000720c */ /* 0x000fc60003f04070 */
[----:B------:R-:W-:Y:S01]  /*1460*/  @!P1 IMAD.MOV R50, RZ, RZ, -R50 ;  /* 0x000000ffff329224 */ /* 0x000fe200078e0a32 */
[----:B------:R-:W-:Y:S01]  /*1470*/  ISETP.GT.U32.AND P1, PT, R0, R58, PT ;  /* 0x0000003a0000720c */ /* 0x000fe20003f24070 */
[----:B------:R-:W-:Y:S02]  /*1480*/  IMAD.MOV R3, RZ, RZ, -R3 ;  /* 0x000000ffff037224 */ /* 0x000fe400078e0a03 */
[----:B------:R-:W-:Y:S01]  /*1490*/  @!P6 IMAD.IADD R56, R56, 0x1, -R0 ;  /* 0x000000013838e824 */ /* 0x000fe200078e0a00 */
[----:B------:R-:W-:Y:S01]  /*14a0*/  ISETP.GE.AND P6, PT, R10, RZ, PT ;  /* 0x000000ff0a00720c */ /* 0x000fe20003fc6270 */
[----:B------:R-:W-:Y:S01]  /*14b0*/  IMAD R60, R0, R3, R9 ;  /* 0x00000003003c7224 */ /* 0x000fe200078e0209 */
[C---:B------:R-:W-:Y:S01]  /*14c0*/  LOP3.LUT R10, R5.reuse, 0x48, RZ, 0xfc, !PT ;  /* 0x00000048050a7812 */ /* 0x040fe200078efcff */
[----:B------:R-:W-:Y:S01]  /*14d0*/  @!P2 IMAD.MOV R56, RZ, RZ, -R56 ;  /* 0x000000ffff38a224 */ /* 0x000fe200078e0a38 */
[----:B------:R-:W-:Y:S01]  /*14e0*/  LOP3.LUT R3, R5, 0x44, RZ, 0xfc, !PT ;  /* 0x0000004405037812 */ /* 0x000fe200078efcff */
[----:B------:R-:W-:Y:S01]  /*14f0*/  @!P0 IMAD.IADD R62, R62, 0x1, -R0 ;  /* 0x000000013e3e8824 */ /* 0x000fe200078e0a00 */
[----:B------:R-:W-:Y:S01]  /*1500*/  ISETP.GT.U32.AND P5, PT, R0, R60, PT ;  /* 0x0000003c0000720c */ /* 0x000fe20003fa4070 */
[----:B------:R-:W-:Y:S01]  /*1510*/  @!P3 IMAD.MOV R52, RZ, RZ, -R52 ;  /* 0x000000ffff34b224 */ /* 0x000fe200078e0a34 */
[----:B------:R-:W-:Y:S01]  /*1520*/  IABS R11, R10 ;  /* 0x0000000a000b7213 */ /* 0x000fe20000000000 */
[----:B------:R-:W-:Y:S01]  /*1530*/  @!P1 IMAD.IADD R58, R58, 0x1, -R0 ;  /* 0x000000013a3a9824 */ /* 0x000fe200078e0a00 */
[----:B------:R-:W-:-:S02]  /*1540*/  IABS R9, R3 ;  /* 0x0000000300097213 */ /* 0x000fc40000000000 */
[----:B------:R-:W-:Y:S01]  /*1550*/  ISETP.GE.AND P2, PT, R3, RZ, PT ;  /* 0x000000ff0300720c */ /* 0x000fe20003f46270 */
[----:B------:R-:W-:Y:S01]  /*1560*/  IMAD.HI.U32 R3, R4, R11, RZ ;  /* 0x0000000b04037227 */ /* 0x000fe200078e00ff */
[C---:B------:R-:W-:Y:S02]  /*1570*/  ISETP.GT.U32.AND P0, PT, R0.reuse, R62, PT ;  /* 0x0000003e0000720c */ /* 0x040fe40003f04070 */
        /* <DEDUP_REMOVED lines=8> */
[----:B------:R-:W-:Y:S01]  /*1600*/  @!P0 IMAD.IADD R62, R62, 0x1, -R0 ;  /* 0x000000013e3e8824 */ /* 0x000fe200078e0a00 */
        /* <DEDUP_REMOVED lines=8> */
[----:B------:R-:W-:Y:S01]  /*1690*/  IMAD.HI.U32 R7, R4, R13, RZ ;  /* 0x0000000d04077227 */ /* 0x000fe200078e00ff */
[----:B------:R-:W-:-:S02]  /*16a0*/  ISETP.GT.U32.AND P4, PT, R0, R64, PT ;  /* 0x000000400000720c */ /* 0x000fc40003f84070 */
[----:B------:R-:W-:Y:S01]  /*16b0*/  IABS R11, R2 ;  /* 0x00000002000b7213 */ /* 0x000fe20000000000 */
[----:B------:R-:W-:Y:S02]  /*16c0*/  IMAD.MOV R7, RZ, RZ, -R7 ;  /* 0x000000ffff077224 */ /* 0x000fe400078e0a07 */
[--C-:B------:R-:W-:Y:S01]  /*16d0*/  @!P5 IMAD.IADD R60, R60, 0x1, -R0.reuse ;  /* 0x000000013c3cd824 */ /* 0x100fe200078e0a00 */
[----:B------:R-:W-:Y:S01]  /*16e0*/  ISETP.GE.AND P5, PT, R14, RZ, PT ;  /* 0x000000ff0e00720c */ /* 0x000fe20003fa6270 */
[----:B------:R-:W-:Y:S01]  /*16f0*/  @!P0 IMAD.IADD R66, R66, 0x1, -R0 ;  /* 0x0000000142428824 */ /* 0x000fe200078e0a00 */
[----:B------:R-:W-:Y:S01]  /*1700*/  LOP3.LUT R14, R5, 0x58, RZ, 0xfc, !PT ;  /* 0x00000058050e7812 */ /* 0x000fe200078efcff */
[----:B------:R-:W-:Y:S01]  /*1710*/  IMAD R68, R0, R7, R13 ;  /* 0x0000000700447224 */ /* 0x000fe200078e020d */
[----:B------:R-:W-:Y:S01]  /*1720*/  IABS R13, R10 ;  /* 0x0000000a000d7213 */ /* 0x000fe20000000000 */
[----:B------:R-:W-:Y:S01]  /*1730*/  @!P3 IMAD.MOV R60, RZ, RZ, -R60 ;  /* 0x000000ffff3cb224 */ /* 0x000fe200078e0a3c */
[----:B------:R-:W-:Y:S01]  /*1740*/  ISETP.GE.AND P3, PT, R2, RZ, PT ;  /* 0x000000ff0200720c */ /* 0x000fe20003f66270 */
[----:B------:R-:W-:Y:S01]  /*1750*/  IMAD.HI.U32 R2, R4, R11, RZ ;  /* 0x0000000b04027227 */ /* 0x000fe200078e00ff */
[----:B------:R-:W-:-:S02]  /*1760*/  ISETP.GT.U32.AND P0, PT, R0, R66, PT ;  /* 0x000000420000720c */ /* 0x000fc40003f04070 */
[----:B------:R-:W-:Y:S01]  /*1770*/  IABS R15, R14 ;  /* 0x0000000e000f7213 */ /* 0x000fe20000000000 */
[----:B------:R-:W-:Y:S01]  /*1780*/  @!P6 IMAD.MOV R62, RZ, RZ, -R62 ;  /* 0x000000ffff3ee224 */ /* 0x000fe200078e0a3e */
[----:B------:R-:W-:Y:S01]  /*1790*/  ISETP.GT.U32.AND P6, PT, R0, R68, PT ;  /* 0x000000440000720c */ /* 0x000fe20003fc4070 */
[----:B------:R-:W-:Y:S02]  /*17a0*/  @!P4 IMAD.IADD R64, R64, 0x1, -R0 ;  /* 0x000000014040c824 */ /* 0x000fe400078e0a00 */
[----:B------:R-:W-:-:S03]  /*17b0*/  IMAD.HI.U32 R3, R4, R13, RZ ;  /* 0x0000000d04037227 */ /* 0x000fc600078e00ff */
[C---:B------:R-:W-:Y:S01]  /*17c0*/  ISETP.GT.U32.AND P4, PT, R0.reuse, R64, PT ;  /* 0x000000400000720c */ /* 0x040fe20003f84070 */
[----:B------:R-:W-:Y:S02]  /*17d0*/  IMAD.MOV R2, RZ, RZ, -R2 ;  /* 0x000000ffff027224 */ /* 0x000fe400078e0a02 */
[----:B------:R-:W-:Y:S02]  /*17e0*/  IMAD.MOV R3, RZ, RZ, -R3 ;  /* 0x000000ffff037224 */ /* 0x000fe400078e0a03 */
[C---:B------:R-:W-:Y:S02]  /*17f0*/  IMAD R70, R0.reuse, R2, R11 ;  /* 0x0000000200467224 */ /* 0x040fe400078e020b */
[----:B------:R-:W-:Y:S01]  /*1800*/  IMAD R72, R0, R3, R13 ;  /* 0x0000000300487224 */ /* 0x000fe200078e020d */
[----:B------:R-:W-:Y:S01]  /*1810*/  IABS R13, R18 ;  /* 0x00000012000d7213 */ /* 0x000fe20000000000 */
[--C-:B------:R-:W-:Y:S01]  /*1820*/  @!P0 IMAD.IADD R66, R66, 0x1, -R0.reuse ;  /* 0x0000000142428824 */ /* 0x100fe200078e0a00 */
[----:B------:R-:W-:Y:S01]  /*1830*/  ISETP.GT.U32.AND P0, PT, R0, R70, PT ;  /* 0x000000460000720c */ /* 0x000fe20003f04070 */
[----:B------:R-:W-:Y:S01]  /*1840*/  @!P6 IMAD.IADD R68, R68, 0x1, -R0 ;  /* 0x000000014444e824 */ /* 0x000fe200078e0a00 */
[----:B------:R-:W-:Y:S01]  /*1850*/  ISETP.GT.U32.AND P6, PT, R0, R72, PT ;  /* 0x000000480000720c */ /* 0x000fe20003fc4070 */
[----:B------:R-:W-:-:S04]  /*1860*/  IMAD.HI.U32 R7, R4, R15, RZ ;  /* 0x0000000f04077227 */ /* 0x000fc800078e00ff */
[----:B------:R-:W-:Y:S01]  /*1870*/  @!P4 IMAD.IADD R64, R64, 0x1, -R0 ;  /* 0x000000014040c824 */ /* 0x000fe200078e0a00 */
[----:B------:R-:W-:Y:S01]  /*1880*/  ISETP.GE.AND P4, PT, R10, RZ, PT ;  /* 0x000000ff0a00720c */ /* 0x000fe20003f86270 */
[----:B------:R-:W-:Y:S01]  /*1890*/  IMAD.HI.U32 R9, R4, R17, RZ ;  /* 0x0000001104097227 */ /* 0x000fe200078e00ff */
[----:B------:R-:W-:-:S03]  /*18a0*/  LOP3.LUT R10, R5, 0x60, RZ, 0xfc, !PT ;  /* 0x00000060050a7812 */ /* 0x000fc600078efcff */
[----:B------:R-:W-:Y:S02]  /*18b0*/  IMAD.MOV R7, RZ, RZ, -R7 ;  /* 0x000000ffff077224 */ /* 0x000fe400078e0a07 */
[----:B------:R-:W-:Y:S02]  /*18c0*/  IMAD.MOV R9, RZ, RZ, -R9 ;  /* 0x000000ffff097224 */ /* 0x000fe400078e0a09 */
[----:B------:R-:W-:Y:S01]  /*18d0*/  IMAD R74, R0, R7, R15 ;  /* 0x00000007004a7224 */ /* 0x000fe200078e020f */
[----:B------:R-:W-:Y:S01]  /*18e0*/  LOP3.LUT R15, R5, 0x64, RZ, 0xfc, !PT ;  /* 0x00000064050f7812 */ /* 0x000fe200078efcff */
[--C-:B------:R-:W-:Y:S01]  /*18f0*/  @!P0 IMAD.IADD R70, R70, 0x1, -R0.reuse ;  /* 0x0000000146468824 */ /* 0x100fe200078e0a00 */
[----:B------:R-:W-:Y:S01]  /*1900*/  IABS R7, R10 ;  /* 0x0000000a00077213 */ /* 0x000fe20000000000 */
[C---:B------:R-:W-:Y:S01]  /*1910*/  IMAD R76, R0.reuse, R9, R17 ;  /* 0x00000009004c7224 */ /* 0x040fe200078e0211 */
[----:B------:R-:W-:Y:S01]  /*1920*/  ISETP.GT.U32.AND P0, PT, R0, R68, PT ;  /* 0x000000440000720c */ /* 0x000fe20003f04070 */
[----:B------:R-:W-:Y:S01]  /*1930*/  @!P6 IMAD.IADD R72, R72, 0x1, -R0 ;  /* 0x000000014848e824 */ /* 0x000fe200078e0a00 */
[----:B------:R-:W-:Y:S01]  /*1940*/  IABS R9, R15 ;  /* 0x0000000f00097213 */ /* 0x000fe20000000000 */
[----:B------:R-:W-:Y:S01]  /*1950*/  @!P2 IMAD.MOV R64, RZ, RZ, -R64 ;  /* 0x000000ffff40a224 */ /* 0x000fe200078e0a40 */
[----:B------:R-:W-:Y:S01]  /*1960*/  ISETP.GT.U32.AND P2, PT, R0, R70, PT ;  /* 0x000000460000720c */ /* 0x000fe20003f44070 */
[----:B------:R-:W-:Y:S01]  /*1970*/  IMAD.HI.U32 R2, R4, R7, RZ ;  /* 0x0000000704027227 */ /* 0x000fe200078e00ff */
[----:B------:R-:W-:-:S02]  /*1980*/  ISETP.GT.U32.AND P6, PT, R0, R72, PT ;  /* 0x000000480000720c */ /* 0x000fc40003fc4070 */
[----:B------:R-:W-:Y:S01]  /*1990*/  LOP3.LUT R17, R5, 0x68, RZ, 0xfc, !PT ;  /* 0x0000006805117812 */ /* 0x000fe200078efcff */
[----:B------:R-:W-:-:S03]  /*19a0*/  IMAD.HI.U32 R3, R4, R9, RZ ;  /* 0x0000000904037227 */ /* 0x000fc600078e00ff */
[----:B------:R-:W-:Y:S01]  /*19b0*/  IABS R11, R17 ;  /* 0x00000011000b7213 */ /* 0x000fe20000000000 */
[----:B------:R-:W-:Y:S02]  /*19c0*/  IMAD.MOV R2, RZ, RZ, -R2 ;  /* 0x000000ffff027224 */ /* 0x000fe400078e0a02 */
[----:B------:R-:W-:Y:S02]  /*19d0*/  IMAD.MOV R80, RZ, RZ, -R3 ;  /* 0x000000ffff507224 */ /* 0x000fe400078e0a03 */
[----:B------:R-:W-:Y:S01]  /*19e0*/  @!P1 IMAD.MOV R66, RZ, RZ, -R66 ;  /* 0x000000ffff429224 */ /* 0x000fe200078e0a42 */
[----:B------:R-:W-:Y:S01]  /*19f0*/  ISETP.GT.U32.AND P1, PT, R0, R74, PT ;  /* 0x0000004a0000720c */ /* 0x000fe20003f24070 */
[----:B------:R-:W-:Y:S01]  /*1a00*/  @!P0 IMAD.IADD R68, R68, 0x1, -R0 ;  /* 0x0000000144448824 */ /* 0x000fe200078e0a00 */
[C---:B------:R-:W-:Y:S01]  /*1a10*/  ISETP.GT.U32.AND P0, PT, R0.reuse, R76, PT ;  /* 0x0000004c0000720c */ /* 0x040fe20003f04070 */
[C---:B------:R-:W-:Y:S02]  /*1a20*/  IMAD R78, R0.reuse, R2, R7 ;  /* 0x00000002004e7224 */ /* 0x040fe400078e0207 */
[----:B------:R-:W-:-:S02]  /*1a30*/  IMAD R80, R0, R80, R9 ;  /* 0x0000005000507224 */ /* 0x000fc400078e0209 */
[--C-:B------:R-:W-:Y:S01]  /*1a40*/  @!P2 IMAD.IADD R70, R70, 0x1, -R0.reuse ;  /* 0x000000014646a824 */ /* 0x100fe200078e0a00 */
[----:B------:R-:W-:Y:S01]  /*1a50*/  ISETP.GT.U32.AND P2, PT, R0, R78, PT ;  /* 0x0000004e0000720c */ /* 0x000fe20003f44070 */
[----:B------:R-:W-:Y:S01]  /*1a60*/  @!P6 IMAD.IADD R72, R72, 0x1, -R0 ;  /* 0x000000014848e824 */ /* 0x000fe200078e0a00 */
[----:B------:R-:W-:Y:S01]  /*1a70*/  ISETP.GT.U32.AND P6, PT, R0, R80, PT ;  /* 0x000000500000720c */ /* 0x000fe20003fc4070 */
[----:B------:R-:W-:-:S04]  /*1a80*/  IMAD.HI.U32 R2, R4, R11, RZ ;  /* 0x0000000b04027227 */ /* 0x000fc800078e00ff */
[--C-:B------:R-:W-:Y:S01]  /*1a90*/  @!P1 IMAD.IADD R74, R74, 0x1, -R0.reuse ;  /* 0x000000014a4a9824 */ /* 0x100fe200078e0a00 */
[----:B------:R-:W-:Y:S01]  /*1aa0*/  ISETP.GE.AND P1, PT, R14, RZ, PT ;  /* 0x000000ff0e00720c */ /* 0x000fe20003f26270 */
[----:B------:R-:W-:Y:S01]  /*1ab0*/  @!P0 IMAD.IADD R76, R76, 0x1, -R0 ;  /* 0x000000014c4c8824 */ /* 0x000fe200078e0a00 */
[----:B------:R-:W-:Y:S01]  /*1ac0*/  ISETP.GE.AND P0, PT, R16, RZ, PT ;  /* 0x000000ff1000720c */ /* 0x000fe20003f06270 */
[----:B------:R-:W-:Y:S01]  /*1ad0*/  @!P5 IMAD.MOV R68, RZ, RZ, -R68 ;  /* 0x000000ffff44d224 */ /* 0x000fe200078e0a44 */
[C---:B------:R-:W-:Y:S01]  /*1ae0*/  LOP3.LUT R14, R5.reuse, 0x94, RZ, 0xfc, !PT ;  /* 0x00000094050e7812 */ /* 0x040fe200078efcff */
[----:B------:R-:W-:Y:S01]  /*1af0*/  @!P2 IMAD.IADD R78, R78, 0x1, -R0 ;  /* 0x000000014e4ea824 */ /* 0x000fe200078e0a00 */
[----:B------:R-:W-:Y:S01]  /*1b00*/  ISETP.GT.U32.AND P2, PT, R0, R74, PT ;  /* 0x0000004a0000720c */ /* 0x000fe20003f44070 */
[----:B------:R-:W-:Y:S01]  /*1b10*/  IMAD.HI.U32 R3, R4, R13, RZ ;  /* 0x0000000d04037227 */ /* 0x000fe200078e00ff */
[----:B------:R-:W-:Y:S02]  /*1b20*/  ISETP.GT.U32.AND P5, PT, R0, R76, PT ;  /* 0x0000004c0000720c */ /* 0x000fe40003fa4070 */
[----:B------:R-:W-:Y:S01]  /*1b30*/  LOP3.LUT R16, R5, 0x9c, RZ, 0xfc, !PT ;  /* 0x0000009c05107812 */ /* 0x000fe200078efcff */
[----:B------:R-:W-:-:S02]  /*1b40*/  IMAD.MOV R2, RZ, RZ, -R2 ;  /* 0x000000ffff027224 */ /* 0x000fc400078e0a02 */
[----:B------:R-:W-:Y:S01]  /*1b50*/  @!P6 IMAD.IADD R80, R80, 0x1, -R0 ;  /* 0x000000015050e824 */ /* 0x000fe200078e0a00 */
[C---:B------:R-:W-:Y:S01]  /*1b60*/  ISETP.GT.U32.AND P6, PT, R0.reuse, R78, PT ;  /* 0x0000004e0000720c */ /* 0x040fe20003fc4070 */
[----:B------:R-:W-:Y:S02]  /*1b70*/  IMAD.MOV R3, RZ, RZ, -R3 ;  /* 0x000000ffff037224 */ /* 0x000fe400078e0a03 */
[C---:B------:R-:W-:Y:S01]  /*1b80*/  IMAD R82, R0.reuse, R2, R11 ;  /* 0x0000000200527224 */ /* 0x040fe200078e020b */
[C---:B------:R-:W-:Y:S01]  /*1b90*/  LOP3.LUT R11, R5.reuse, 0x70, RZ, 0xfc, !PT ;  /* 0x00000070050b7812 */ /* 0x040fe200078efcff */
[----:B------:R-:W-:Y:S01]  /*1ba0*/  IMAD R84, R0, R3, R13 ;  /* 0x0000000300547224 */ /* 0x000fe200078e020d */
[----:B------:R-:W-:Y:S01]  /*1bb0*/  LOP3.LUT R13, R5, 0x74, RZ, 0xfc, !PT ;  /* 0x00000074050d7812 */ /* 0x000fe200078efcff */
[----:B------:R-:W-:Y:S01]  /*1bc0*/  @!P3 IMAD.MOV R70, RZ, RZ, -R70 ;  /* 0x000000ffff46b224 */ /* 0x000fe200078e0a46 */
[----:B------:R-:W-:Y:S01]  /*1bd0*/  IABS R7, R11 ;  /* 0x0000000b00077213 */ /* 0x000fe20000000000 */
[--C-:B------:R-:W-:Y:S01]  /*1be0*/  @!P2 IMAD.IADD R74, R74, 0x1, -R0.reuse ;  /* 0x000000014a4aa824 */ /* 0x100fe200078e0a00 */
[----:B------:R-:W-:Y:S01]  /*1bf0*/  ISETP.GT.U32.AND P3, PT, R0, R80, PT ;  /* 0x000000500000720c */ /* 0x000fe20003f64070 */
[----:B------:R-:W-:Y:S01]  /*1c00*/  @!P5 IMAD.IADD R76, R76, 0x1, -R0 ;  /* 0x000000014c4cd824 */ /* 0x000fe200078e0a00 */
[----:B------:R-:W-:Y:S01]  /*1c10*/  IABS R9, R13 ;  /* 0x0000000d00097213 */ /* 0x000fe20000000000 */
[----:B------:R-:W-:Y:S01]  /*1c20*/  IMAD.HI.U32 R2, R4, R7, RZ ;  /* 0x0000000704027227 */ /* 0x000fe200078e00ff */
[----:B------:R-:W-:-:S02]  /*1c30*/  ISETP.GE.AND P2, PT, R10, RZ, PT ;  /* 0x000000ff0a00720c */ /* 0x000fc40003f46270 */
[----:B------:R-:W-:Y:S01]  /*1c40*/  ISETP.GT.U32.AND P5, PT, R0, R84, PT ;  /* 0x000000540000720c */ /* 0x000fe20003fa4070 */
[----:B------:R-:W-:Y:S01]  /*1c50*/  @!P6 IMAD.IADD R78, R78, 0x1, -R0 ;  /* 0x000000014e4ee824 */ /* 0x000fe200078e0a00 */
[----:B------:R-:W-:Y:S01]  /*1c60*/  ISETP.GE.AND P6, PT, R15, RZ, PT ;  /* 0x000000ff0f00720c */ /* 0x000fe20003fc6270 */
[----:B------:R-:W-:Y:S01]  /*1c70*/  IMAD.HI.U32 R3, R4, R9, RZ ;  /* 0x0000000904037227 */ /* 0x000fe200078e00ff */
[C---:B------:R-:W-:Y:S02]  /*1c80*/  LOP3.LUT R10, R5.reuse, 0x80, RZ, 0xfc, !PT ;  /* 0x00000080050a7812 */ /* 0x040fe400078efcff */
[----:B------:R-:W-:Y:S01]  /*1c90*/  LOP3.LUT R15, R5, 0x98, RZ, 0xfc, !PT ;  /* 0x00000098050f7812 */ /* 0x000fe200078efcff */
[----:B------:R-:W-:Y:S02]  /*1ca0*/  IMAD.MOV R2, RZ, RZ, -R2 ;  /* 0x000000ffff027224 */ /* 0x000fe400078e0a02 */
[----:B------:R-:W-:Y:S01]  /*1cb0*/  @!P4 IMAD.MOV R72, RZ, RZ, -R72 ;  /* 0x000000ffff48c224 */ /* 0x000fe200078e0a48 */
[----:B------:R-:W-:Y:S01]  /*1cc0*/  ISETP.GT.U32.AND P4, PT, R0, R82, PT ;  /* 0x000000520000720c */ /* 0x000fe20003f84070 */
[----:B------:R-:W-:-:S02]  /*1cd0*/  IMAD.MOV R3, RZ, RZ, -R3 ;  /* 0x000000ffff037224 */ /* 0x000fc400078e0a03 */
[----:B------:R-:W-:Y:S01]  /*1ce0*/  IMAD R86, R0, R2, R7 ;  /* 0x0000000200567224 */ /* 0x000fe200078e0207 */
[----:B------:R-:W-:Y:S01]  /*1cf0*/  LOP3.LUT R2, R5, 0x78, RZ, 0xfc, !PT ;  /* 0x0000007805027812 */ /* 0x000fe200078efcff */
[--C-:B------:R-:W-:Y:S01]  /*1d00*/  @!P3 IMAD.IADD R80, R80, 0x1, -R0.reuse ;  /* 0x000000015050b824 */ /* 0x100fe200078e0a00 */
[----:B------:R-:W-:Y:S01]  /*1d10*/  ISETP.GE.AND P3, PT, R17, RZ, PT ;  /* 0x000000ff1100720c */ /* 0x000fe20003f66270 */
[----:B------:R-:W-:Y:S01]  /*1d20*/  @!P5 IMAD.IADD R84, R84, 0x1, -R0 ;  /* 0x000000015454d824 */ /* 0x000fe200078e0a00 */
[----:B------:R-:W-:Y:S01]  /*1d30*/  IABS R7, R2 ;  /* 0x0000000200077213 */ /* 0x000fe20000000000 */
[C---:B------:R-:W-:Y:S01]  /*1d40*/  IMAD R88, R0.reuse, R3, R9 ;  /* 0x0000000300587224 */ /* 0x040fe200078e0209 */
[----:B------:R-:W-:Y:S01]  /*1d50*/  LOP3.LUT R3, R5, 0x7c, RZ, 0xfc, !PT ;  /* 0x0000007c05037812 */ /* 0x000fe200078efcff */
[----:B------:R-:W-:Y:S01]  /*1d60*/  @!P2 IMAD.MOV R78, RZ, RZ, -R78 ;  /* 0x000000ffff4ea224 */ /* 0x000fe200078e0a4e */
[C---:B------:R-:W-:Y:S01]  /*1d70*/  ISETP.GT.U32.AND P2, PT, R0.reuse, R86, PT ;  /* 0x000000560000720c */ /* 0x040fe20003f44070 */
[----:B------:R-:W-:Y:S01]  /*1d80*/  @!P0 IMAD.MOV R76, RZ, RZ, -R76 ;  /* 0x000000ffff4c8224 */ /* 0x000fe200078e0a4c */
[C---:B------:R-:W-:Y:S01]  /*1d90*/  ISETP.GT.U32.AND P0, PT, R0.reuse, R84, PT ;  /* 0x000000540000720c */ /* 0x040fe20003f04070 */
[----:B------:R-:W-:Y:S01]  /*1da0*/  @!P6 IMAD.MOV R80, RZ, RZ, -R80 ;  /* 0x000000ffff50e224 */ /* 0x000fe200078e0a50 */
[----:B------:R-:W-:Y:S01]  /*1db0*/  ISETP.GT.U32.AND P6, PT, R0, R88, PT ;  /* 0x000000580000720c */ /* 0x000fe20003fc4070 */
[----:B------:R-:W-:Y:S01]  /*1dc0*/  @!P4 IMAD.IADD R82, R82, 0x1, -R0 ;  /* 0x000000015252c824 */ /* 0x000fe200078e0a00 */
[----:B------:R-:W-:Y:S01]  /*1dd0*/  ISETP.GE.AND P4, PT, R18, RZ, PT ;  /* 0x000000ff1200720c */ /* 0x000fe20003f86270 */
[----:B------:R-:W-:Y:S01]  /*1de0*/  @!P1 IMAD.MOV R74, RZ, RZ, -R74 ;  /* 0x000000ffff4a9224 */ /* 0x000fe200078e0a4a */
[----:B------:R-:W-:-:S02]  /*1df0*/  IABS R9, R3 ;  /* 0x0000000300097213 */ /* 0x000fc40000000000 */
[----:B------:R-:W-:Y:S02]  /*1e00*/  ISETP.GT.U32.AND P1, PT, R0, R82, PT ;  /* 0x000000520000720c */ /* 0x000fe40003f24070 */
[----:B------:R-:W-:Y:S01]  /*1e10*/  ISETP.GE.AND P5, PT, R11, RZ, PT ;  /* 0x000000ff0b00720c */ /* 0x000fe20003fa6270 */
[--C-:B------:R-:W-:Y:S01]  /*1e20*/  @!P2 IMAD.IADD R86, R86, 0x1, -R0.reuse ;  /* 0x000000015656a824 */ /* 0x100fe200078e0a00 */
[----:B------:R-:W-:Y:S01]  /*1e30*/  ISETP.GE.AND P2, PT, R3, RZ, PT ;  /* 0x000000ff0300720c */ /* 0x000fe20003f46270 */
[--C-:B------:R-:W-:Y:S01]  /*1e40*/  @!P0 IMAD.IADD R84, R84, 0x1, -R0.reuse ;  /* 0x0000000154548824 */ /* 0x100fe200078e0a00 */
[----:B------:R-:W-:Y:S01]  /*1e50*/  ISETP.GE.AND P0, PT, R2, RZ, PT ;  /* 0x000000ff0200720c */ /* 0x000fe20003f06270 */
[----:B------:R-:W-:Y:S01]  /*1e60*/  @!P6 IMAD.IADD R88, R88, 0x1, -R0 ;  /* 0x000000015858e824 */ /* 0x000fe200078e0a00 */
[----:B------:R-:W-:Y:S01]  /*1e70*/  ISETP.GT.U32.AND P6, PT, R0, R86, PT ;  /* 0x000000560000720c */ /* 0x000fe20003fc4070 */
[----:B------:R-:W-:Y:S01]  /*1e80*/  IMAD.HI.U32 R2, R4, R7, RZ ;  /* 0x0000000704027227 */ /* 0x000fe200078e00ff */
[----:B------:R-:W-:-:S02]  /*1e90*/  LOP3.LUT R18, R5, 0x114, RZ, 0xfc, !PT ;  /* 0x0000011405127812 */ /* 0x000fc400078efcff */
[----:B------:R-:W-:Y:S01]  /*1ea0*/  LOP3.LUT R17, R5, 0x110, RZ, 0xfc, !PT ;  /* 0x0000011005117812 */ /* 0x000fe200078efcff */
[----:B------:R-:W-:Y:S02]  /*1eb0*/  IMAD.MOV R2, RZ, RZ, -R2 ;  /* 0x000000ffff027224 */ /* 0x000fe400078e0a02 */
[----:B------:R-:W-:Y:S01]  /*1ec0*/  @!P1 IMAD.IADD R82, R82, 0x1, -R0 ;  /* 0x0000000152529824 */ /* 0x000fe200078e0a00 */
[----:B------:R-:W-:Y:S01]  /*1ed0*/  ISETP.GE.AND P1, PT, R13, RZ, PT ;  /* 0x000000ff0d00720c */ /* 0x000fe20003f26270 */
[----:B------:R-:W-:Y:S01]  /*1ee0*/  IMAD R90, R0, R2, R7 ;  /* 0x00000002005a7224 */ /* 0x000fe200078e0207 */
[C---:B------:R-:W-:Y:S01]  /*1ef0*/  LOP3.LUT R2, R5.reuse, 0x84, RZ, 0xfc, !PT ;  /* 0x0000008405027812 */ /* 0x040fe200078efcff */
[----:B------:R-:W-:Y:S01]  /*1f00*/  IMAD.HI.U32 R3, R4, R9, RZ ;  /* 0x0000000904037227 */ /* 0x000fe200078e00ff */
[----:B------:R-:W-:Y:S02]  /*1f10*/  LOP3.LUT R13, R5, 0x90, RZ, 0xfc, !PT ;  /* 0x00000090050d7812 */ /* 0x000fe400078efcff */
[----:B------:R-:W-:Y:S01]  /*1f20*/  IABS R7, R2 ;  /* 0x0000000200077213 */ /* 0x000fe20000000000 */
[----:B------:R-:W-:Y:S01]  /*1f30*/  @!P3 IMAD.MOV R82, RZ, RZ, -R82 ;  /* 0x000000ffff52b224 */ /* 0x000fe200078e0a52 */
[----:B------:R-:W-:Y:S01]  /*1f40*/  ISETP.GT.U32.AND P3, PT, R0, R88, PT ;  /* 0x000000580000720c */ /* 0x000fe20003f64070 */
[----:B------:R-:W-:Y:S01]  /*1f50*/  @!P6 IMAD.IADD R86, R86, 0x1, -R0 ;  /* 0x000000015656e824 */ /* 0x000fe200078e0a00 */
[----:B------:R-:W-:Y:S01]  /*1f60*/  ISETP.GT.U32.AND P6, PT, R0, R90, PT ;  /* 0x0000005a0000720c */ /* 0x000fe20003fc4070 */
[----:B------:R-:W-:-:S02]  /*1f70*/  IMAD.MOV R3, RZ, RZ, -R3 ;  /* 0x000000ffff037224 */ /* 0x000fc400078e0a03 */
[----:B------:R-:W-:Y:S01]  /*1f80*/  @!P4 IMAD.MOV R84, RZ, RZ, -R84 ;  /* 0x000000ffff54c224 */ /* 0x000fe200078e0a54 */
[----:B------:R-:W-:Y:S01]  /*1f90*/  ISETP.GE.AND P4, PT, R10, RZ, PT ;  /* 0x000000ff0a00720c */ /* 0x000fe20003f86270 */
[C---:B------:R-:W-:Y:S01]  /*1fa0*/  IMAD R92, R0.reuse, R3, R9 ;  /* 0x00000003005c7224 */ /* 0x040fe200078e0209 */
[----:B------:R-:W-:Y:S01]  /*1fb0*/  IABS R10, R10 ;  /* 0x0000000a000a7213 */ /* 0x000fe20000000000 */
[----:B------:R-:W-:Y:S01]  /*1fc0*/  @!P5 IMAD.MOV R86, RZ, RZ, -R86 ;  /* 0x000000ffff56d224 */ /* 0x000fe200078e0a56 */
[C---:B------:R-:W-:Y:S02]  /*1fd0*/  LOP3.LUT R9, R5.reuse, 0x88, RZ, 0xfc, !PT ;  /* 0x0000008805097812 */ /* 0x040fe400078efcff */
[----:B------:R-:W-:Y:S01]  /*1fe0*/  ISETP.GT.U32.AND P5, PT, R0, R92, PT ;  /* 0x0000005c0000720c */ /* 0x000fe20003fa4070 */
[----:B------:R-:W-:Y:S01]  /*1ff0*/  IMAD.MOV.U32 R3, RZ, RZ, R10 ;  /* 0x000000ffff037224 */ /* 0x000fe200078e000a */
[----:B------:R-:W-:Y:S01]  /*2000*/  LOP3.LUT R10, R5, 0x8c, RZ, 0xfc, !PT ;  /* 0x0000008c050a7812 */ /* 0x000fe200078efcff */
[--C-:B------:R-:W-:Y:S01]  /*2010*/  @!P3 IMAD.IADD R88, R88, 0x1, -R0.reuse ;  /* 0x000000015858b824 */ /* 0x100fe200078e0a00 */
[----:B------:R-:W-:Y:S01]  /*2020*/  ISETP.GE.AND P3, PT, R2, RZ, PT ;  /* 0x000000ff0200720c */ /* 0x000fe20003f66270 */
[----:B------:R-:W-:Y:S01]  /*2030*/  @!P6 IMAD.IADD R90, R90, 0x1, -R0 ;  /* 0x000000015a5ae824 */ /* 0x000fe200078e0a00 */
[----:B------:R-:W-:Y:S01]  /*2040*/  IABS R11, R10 ;  /* 0x0000000a000b7213 */ /* 0x000fe20000000000 */
[----:B------:R-:W-:-:S03]  /*2050*/  IMAD.HI.U32 R2, R4, R3, RZ ;  /* 0x0000000304027227 */ /* 0x000fc600078e00ff */
[----:B------:R-:W-:Y:S01]  /*2060*/  ISETP.GT.U32.AND P6, PT, R0, R90, PT ;  /* 0x0000005a0000720c */ /* 0x000fe20003fc4070 */
[----:B------:R-:W-:Y:S02]  /*2070*/  IMAD.MOV R94, RZ, RZ, -R2 ;  /* 0x000000ffff5e7224 */ /* 0x000fe400078e0a02 */
[----:B------:R-:W-:-:S04]  /*2080*/  IMAD.HI.U32 R2, R4, R7, RZ ;  /* 0x0000000704027227 */ /* 0x000fc800078e00ff */
[----:B------:R-:W-:Y:S01]  /*2090*/  @!P1 IMAD.MOV R88, RZ, RZ, -R88 ;  /* 0x000000ffff589224 */ /* 0x000fe200078e0a58 */
[----:B------:R-:W-:Y:S01]  /*20a0*/  ISETP.GE.AND P1, PT, R9, RZ, PT ;  /* 0x000000ff0900720c */ /* 0x000fe20003f26270 */
[----:B------:R-:W-:Y:S01]  /*20b0*/  @!P5 IMAD.IADD R92, R92, 0x1, -R0 ;  /* 0x000000015c5cd824 */ /* 0x000fe200078e0a00 */
[----:B------:R-:W-:Y:S01]  /*20c0*/  IABS R9, R9 ;  /* 0x0000000900097213 */ /* 0x000fe20000000000 */
[----:B------:R-:W-:Y:S02]  /*20d0*/  IMAD.MOV R2, RZ, RZ, -R2 ;  /* 0x000000ffff027224 */ /* 0x000fe400078e0a02 */
[C---:B------:R-:W-:Y:S01]  /*20e0*/  IMAD R94, R0.reuse, R94, R3 ;  /* 0x0000005e005e7224 */ /* 0x040fe200078e0203 */
[C---:B------:R-:W-:Y:S01]  /*20f0*/  ISETP.GT.U32.AND P5, PT, R0.reuse, R92, PT ;  /* 0x0000005c0000720c */ /* 0x040fe20003fa4070 */
[----:B------:R-:W-:Y:S01]  /*2100*/  IMAD R96, R0, R2, R7 ;  /* 0x0000000200607224 */ /* 0x000fe200078e0207 */
[----:B------:R-:W-:Y:S01]  /*2110*/  IABS R7, R13 ;  /* 0x0000000d00077213 */ /* 0x000fe20000000000 */
[----:B------:R-:W-:-:S04]  /*2120*/  IMAD.HI.U32 R2, R4, R9, RZ ;  /* 0x0000000904027227 */ /* 0x000fc800078e00ff */
[----:B------:R-:W-:Y:S01]  /*2130*/  @!P6 IMAD.IADD R90, R90, 0x1, -R0 ;  /* 0x000000015a5ae824 */ /* 0x000fe200078e0a00 */
[----:B------:R-:W-:Y:S01]  /*2140*/  ISETP.GT.U32.AND P6, PT, R0, R94, PT ;  /* 0x0000005e0000720c */ /* 0x000fe20003fc4070 */
[----:B------:R-:W-:-:S04]  /*2150*/  IMAD.HI.U32 R3, R4, R11, RZ ;  /* 0x0000000b04037227 */ /* 0x000fc800078e00ff */
[----:B------:R-:W-:Y:S02]  /*2160*/  IMAD.MOV R2, RZ, RZ, -R2 ;  /* 0x000000ffff027224 */ /* 0x000fe400078e0a02 */
[----:B------:R-:W-:Y:S02]  /*2170*/  IMAD.MOV R3, RZ, RZ, -R3 ;  /* 0x000000ffff037224 */ /* 0x000fe400078e0a03 */
[C---:B------:R-:W-:Y:S01]  /*2180*/  IMAD R102, R0.reuse, R2, R9 ;  /* 0x0000000200667224 */ /* 0x040fe200078e0209 */
[----:B------:R-:W-:Y:S01]  /*2190*/  IABS R9, R16 ;  /* 0x0000001000097213 */ /* 0x000fe20000000000 */
[----:B------:R-:W-:Y:S01]  /*21a0*/  IMAD R98, R0, R3, R11 ;  /* 0x0000000300627224 */ /* 0x000fe200078e020b */
[----:B------:R-:W-:Y:S01]  /*21b0*/  IABS R3, R14 ;  /* 0x0000000e00037213 */ /* 0x000fe20000000000 */
[--C-:B------:R-:W-:Y:S01]  /*21c0*/  @!P5 IMAD.IADD R92, R92, 0x1, -R0.reuse ;  /* 0x000000015c5cd824 */ /* 0x100fe200078e0a00 */
[----:B------:R-:W-:Y:S01]  /*21d0*/  ISETP.GT.U32.AND P5, PT, R0, R102, PT ;  /* 0x000000660000720c */ /* 0x000fe20003fa4070 */
[----:B------:R-:W-:Y:S01]  /*21e0*/  @!P6 IMAD.IADD R94, R94, 0x1, -R0 ;  /* 0x000000015e5ee824 */ /* 0x000fe200078e0a00 */
[C---:B------:R-:W-:Y:S01]  /*21f0*/  ISETP.GT.U32.AND P6, PT, R0.reuse, R98, PT ;  /* 0x000000620000720c */ /* 0x040fe20003fc4070 */
[----:B------:R-:W-:Y:S01]  /*2200*/  @!P0 IMAD.MOV R90, RZ, RZ, -R90 ;  /* 0x000000ffff5a8224 */ /* 0x000fe200078e0a5a */
[----:B------:R-:W-:Y:S01]  /*2210*/  ISETP.GT.U32.AND P0, PT, R0, R96, PT ;  /* 0x000000600000720c */ /* 0x000fe20003f04070 */
[----:B------:R-:W-:-:S04]  /*2220*/  IMAD.HI.U32 R2, R4, R7, RZ ;  /* 0x0000000704027227 */ /* 0x000fc800078e00ff */
[----:B------:R-:W-:Y:S02]  /*2230*/  IMAD.MOV R2, RZ, RZ, -R2 ;  /* 0x000000ffff027224 */ /* 0x000fe400078e0a02 */
[----:B------:R-:W-:Y:S02]  /*2240*/  @!P2 IMAD.MOV R92, RZ, RZ, -R92 ;  /* 0x000000ffff5ca224 */ /* 0x000fe400078e0a5c */
[--C-:B------:R-:W-:Y:S02]  /*2250*/  @!P5 IMAD.IADD R102, R102, 0x1, -R0.reuse ;  /* 0x000000016666d824 */ /* 0x100fe400078e0a00 */
[----:B------:R-:W-:Y:S02]  /*2260*/  @!P6 IMAD.IADD R98, R98, 0x1, -R0 ;  /* 0x000000016262e824 */ /* 0x000fe400078e0a00 */
[C---:B------:R-:W-:Y:S01]  /*2270*/  IMAD R100, R0.reuse, R2, R7 ;  /* 0x0000000200647224 */ /* 0x040fe200078e0207 */
[----:B------:R-:W-:Y:S01]  /*2280*/  ISETP.GT.U32.AND P6, PT, R0, R102, PT ;  /* 0x000000660000720c */ /* 0x000fe20003fc4070 */
[----:B------:R-:W-:Y:S01]  /*2290*/  IMAD.HI.U32 R2, R4, R3, RZ ;  /* 0x0000000304027227 */ /* 0x000fe200078e00ff */
[----:B------:R-:W-:-:S02]  /*22a0*/  IABS R7, R15 ;  /* 0x0000000f00077213 */ /* 0x000fc40000000000 */
[----:B------:R-:W-:Y:S01]  /*22b0*/  ISETP.GT.U32.AND P2, PT, R0, R98, PT ;  /* 0x000000620000720c */ /* 0x000fe20003f44070 */
[----:B------:R-:W-:Y:S01]  /*22c0*/  @!P0 IMAD.IADD R96, R96, 0x1, -R0 ;  /* 0x0000000160608824 */ /* 0x000fe200078e0a00 */
[----:B------:R-:W-:Y:S01]  /*22d0*/  ISETP.GT.U32.AND P0, PT, R0, R94, PT ;  /* 0x0000005e0000720c */ /* 0x000fe20003f04070 */
[----:B------:R-:W-:-:S03]  /*22e0*/  IMAD.MOV R2, RZ, RZ, -R2 ;  /* 0x000000ffff027224 */ /* 0x000fc600078e0a02 */
[C---:B------:R-:W-:Y:S01]  /*22f0*/  ISETP.GT.U32.AND P5, PT, R0.reuse, R96, PT ;  /* 0x000000600000720c */ /* 0x040fe20003fa4070 */
[----:B------:R-:W-:Y:S02]  /*2300*/  IMAD R104, R0, R2, R3 ;  /* 0x0000000200687224 */ /* 0x000fe400078e0203 */
[----:B------:R-:W-:Y:S02]  /*2310*/  @!P6 IMAD.IADD R102, R102, 0x1, -R0 ;  /* 0x000000016666e824 */ /* 0x000fe400078e0a00 */
[----:B------:R-:W-:Y:S01]  /*2320*/  IMAD.HI.U32 R2, R4, R7, RZ ;  /* 0x0000000704027227 */ /* 0x000fe200078e00ff */
[----:B------:R-:W-:-:S03]  /*2330*/  ISETP.GT.U32.AND P6, PT, R0, R104, PT ;  /* 0x000000680000720c */ /* 0x000fc60003fc4070 */
[----:B------:R-:W-:Y:S02]  /*2340*/  IMAD.MOV R2, RZ, RZ, -R2 ;  /* 0x000000ffff027224 */ /* 0x000fe400078e0a02 */
[--C-:B------:R-:W-:Y:S01]  /*2350*/  @!P0 IMAD.IADD R94, R94, 0x1, -R0.reuse ;  /* 0x000000015e5e8824 */ /* 0x100fe200078e0a00 */
[----:B------:R-:W-:Y:S01]  /*2360*/  ISETP.GT.U32.AND P0, PT, R0, R100, PT ;  /* 0x000000640000720c */ /* 0x000fe20003f04070 */
[----:B------:R-:W-:Y:S01]  /*2370*/  @!P5 IMAD.IADD R96, R96, 0x1, -R0 ;  /* 0x000000016060d824 */ /* 0x000fe200078e0a00 */
[----:B------:R-:W-:Y:S01]  /*2380*/  ISETP.GE.AND P5, PT, R10, RZ, PT ;  /* 0x000000ff0a00720c */ /* 0x000fe20003fa6270 */
[----:B------:R-:W-:Y:S01]  /*2390*/  IMAD R106, R0, R2, R7 ;  /* 0x00000002006a7224 */ /* 0x000fe200078e0207 */
[----:B------:R-:W-:Y:S01]  /*23a0*/  LOP3.LUT R10, R5, 0xa0, RZ, 0xfc, !PT ;  /* 0x000000a0050a7812 */ /* 0x000fe200078efcff */
[----:B------:R-:W-:Y:S02]  /*23b0*/  @!P3 IMAD.MOV R96, RZ, RZ, -R96 ;  /* 0x000000ffff60b224 */ /* 0x000fe400078e0a60 */
[----:B------:R-:W-:Y:S01]  /*23c0*/  @!P6 IMAD.IADD R104, R104, 0x1, -R0 ;  /* 0x000000016868e824 */ /* 0x000fe200078e0a00 */
[----:B------:R-:W-:Y:S01]  /*23d0*/  IABS R11, R10 ;  /* 0x0000000a000b7213 */ /* 0x000fe20000000000 */
[----:B------:R-:W-:Y:S01]  /*23e0*/  IMAD.HI.U32 R3, R4, R9, RZ ;  /* 0x0000000904037227 */ /* 0x000fe200078e00ff */
[----:B------:R-:W-:-:S02]  /*23f0*/  ISETP.GT.U32.AND P6, PT, R0, R106, PT ;  /* 0x0000006a0000720c */ /* 0x000fc40003fc4070 */
[----:B------:R-:W-:Y:S01]  /*2400*/  ISETP.GT.U32.AND P3, PT, R0, R104, PT ;  /* 0x000000680000720c */ /* 0x000fe20003f64070 */
[----:B------:R-:W-:-:S04]  /*2410*/  IMAD.HI.U32 R2, R4, R11, RZ ;  /* 0x0000000b04027227 */ /* 0x000fc800078e00ff */
[----:B------:R-:W-:Y:S02]  /*2420*/  IMAD.MOV R2, RZ, RZ, -R2 ;  /* 0x000000ffff027224 */ /* 0x000fe400078e0a02 */
[----:B------:R-:W-:Y:S02]  /*2430*/  IMAD.MOV R3, RZ, RZ, -R3 ;  /* 0x000000ffff037224 */ /* 0x000fe400078e0a03 */
[----:B------:R-:W-:Y:S02]  /*2440*/  IMAD R110, R0, R2, R11 ;  /* 0x00000002006e7224 */ /* 0x000fe400078e020b */
[--C-:B------:R-:W-:Y:S01]  /*2450*/  @!P2 IMAD.IADD R98, R98, 0x1, -R0.reuse ;  /* 0x000000016262a824 */ /* 0x100fe200078e0a00 */
[----:B------:R-:W-:Y:S01]  /*2460*/  ISETP.GE.AND P2, PT, R13, RZ, PT ;  /* 0x000000ff0d00720c */ /* 0x000fe20003f46270 */
[--C-:B------:R-:W-:Y:S01]  /*2470*/  @!P3 IMAD.IADD R104, R104, 0x1, -R0.reuse ;  /* 0x000000016868b824 */ /* 0x100fe200078e0a00 */
[----:B------:R-:W-:Y:S01]  /*2480*/  ISETP.GT.U32.AND P3, PT, R0, R110, PT ;  /* 0x0000006e0000720c */ /* 0x000fe20003f64070 */
[----:B------:R-:W-:Y:S01]  /*2490*/  @!P0 IMAD.IADD R100, R100, 0x1, -R0 ;  /* 0x0000000164648824 */ /* 0x000fe200078e0a00 */
[C---:B------:R-:W-:Y:S01]  /*24a0*/  LOP3.LUT R13, R5.reuse, 0xa4, RZ, 0xfc, !PT ;  /* 0x000000a4050d7812 */ /* 0x040fe200078efcff */
[----:B------:R-:W-:Y:S01]  /*24b0*/  IMAD R108, R0, R3, R9 ;  /* 0x00000003006c7224 */ /* 0x000fe200078e0209 */
[----:B------:R-:W-:Y:S01]  /*24c0*/  ISETP.GE.AND P0, PT, R14, RZ, PT ;  /* 0x000000ff0e00720c */ /* 0x000fe20003f06270 */
[----:B------:R-:W-:Y:S01]  /*24d0*/  @!P4 IMAD.MOV R94, RZ, RZ, -R94 ;  /* 0x000000ffff5ec224 */ /* 0x000fe200078e0a5e */
[----:B------:R-:W-:Y:S01]  /*24e0*/  ISETP.GT.U32.AND P4, PT, R0, R100, PT ;  /* 0x000000640000720c */ /* 0x000fe20003f84070 */
[----:B------:R-:W-:Y:S01]  /*24f0*/  @!P5 IMAD.MOV R98, RZ, RZ, -R98 ;  /* 0x000000ffff62d224 */ /* 0x000fe200078e0a62 */
[----:B------:R-:W-:Y:S01]  /*2500*/  IABS R3, R13 ;  /* 0x0000000d00037213 */ /* 0x000fe20000000000 */
[----:B------:R-:W-:Y:S01]  /*2510*/  @!P6 IMAD.IADD R106, R106, 0x1, -R0 ;  /* 0x000000016a6ae824 */ /* 0x000fe200078e0a00 */
[----:B------:R-:W-:Y:S01]  /*2520*/  ISETP.GT.U32.AND P5, PT, R0, R108, PT ;  /* 0x0000006c0000720c */ /* 0x000fe20003fa4070 */
[----:B------:R-:W-:Y:S01]  /*2530*/  @!P1 IMAD.MOV R102, RZ, RZ, -R102 ;  /* 0x000000ffff669224 */ /* 0x000fe200078e0a66 */
[----:B------:R-:W-:Y:S01]  /*2540*/  LOP3.LUT R14, R5, 0xa8, RZ, 0xfc, !PT ;  /* 0x000000a8050e7812 */ /* 0x000fe200078efcff */
[----:B------:R-:W-:Y:S01]  /*2550*/  @!P3 IMAD.IADD R110, R110, 0x1, -R0 ;  /* 0x000000016e6eb824 */ /* 0x000fe200078e0a00 */
[----:B------:R-:W-:Y:S01]  /*2560*/  ISETP.GE.AND P6, PT, R10, RZ, PT ;  /* 0x000000ff0a00720c */ /* 0x000fe20003fc6270 */
[----:B------:R-:W-:Y:S01]  /*2570*/  IMAD.HI.U32 R2, R4, R3, RZ ;  /* 0x0000000304027227 */ /* 0x000fe200078e00ff */
[----:B------:R-:W-:-:S02]  /*2580*/  IABS R7, R14 ;  /* 0x0000000e00077213 */ /* 0x000fc40000000000 */
[----:B------:R-:W-:Y:S01]  /*2590*/  ISETP.GT.U32.AND P3, PT, R0, R110, PT ;  /* 0x0000006e0000720c */ /* 0x000fe20003f64070 */
[----:B------:R-:W-:Y:S01]  /*25a0*/  IMAD.MOV R112, RZ, RZ, -R2 ;  /* 0x000000ffff707224 */ /* 0x000fe200078e0a02 */
[----:B------:R-:W-:Y:S01]  /*25b0*/  LOP3.LUT R10, R5, 0xac, RZ, 0xfc, !PT ;  /* 0x000000ac050a7812 */ /* 0x000fe200078efcff */
[----:B------:R-:W-:Y:S01]  /*25c0*/  IMAD.HI.U32 R2, R4, R7, RZ ;  /* 0x0000000704027227 */ /* 0x000fe200078e00ff */
[----:B------:R-:W-:Y:S02]  /*25d0*/  ISETP.GE.AND P1, PT, R15, RZ, PT ;  /* 0x000000ff0f00720c */ /* 0x000fe40003f26270 */
[----:B------:R-:W-:Y:S01]  /*25e0*/  IABS R9, R10 ;  /* 0x0000000a00097213 */ /* 0x000fe20000000000 */
[--C-:B------:R-:W-:Y:S01]  /*25f0*/  @!P4 IMAD.IADD R100, R100, 0x1, -R0.reuse ;  /* 0x000000016464c824 */ /* 0x100fe200078e0a00 */
[C---:B------:R-:W-:Y:S01]  /*2600*/  LOP3.LUT R15, R5.reuse, 0xb0, RZ, 0xfc, !PT ;  /* 0x000000b0050f7812 */ /* 0x040fe200078efcff */
[----:B------:R-:W-:Y:S01]  /*2610*/  @!P5 IMAD.IADD R108, R108, 0x1, -R0 ;  /* 0x000000016c6cd824 */ /* 0x000fe200078e0a00 */
[C---:B------:R-:W-:Y:S01]  /*2620*/  ISETP.GT.U32.AND P5, PT, R0.reuse, R106, PT ;  /* 0x0000006a0000720c */ /* 0x040fe20003fa4070 */
[----:B------:R-:W-:Y:S01]  /*2630*/  IMAD.MOV R2, RZ, RZ, -R2 ;  /* 0x000000ffff027224 */ /* 0x000fe200078e0a02 */
[----:B------:R-:W-:Y:S01]  /*2640*/  IABS R11, R15 ;  /* 0x0000000f000b7213 */ /* 0x000fe20000000000 */
[----:B------:R-:W-:Y:S01]  /*2650*/  @!P2 IMAD.MOV R100, RZ, RZ, -R100 ;  /* 0x000000ffff64a224 */ /* 0x000fe200078e0a64 */
[C---:B------:R-:W-:Y:S01]  /*2660*/  ISETP.GT.U32.AND P2, PT, R0.reuse, R108, PT ;  /* 0x0000006c0000720c */ /* 0x040fe20003f44070 */
[----:B------:R-:W-:Y:S01]  /*2670*/  IMAD R114, R0, R2, R7 ;  /* 0x0000000200727224 */ /* 0x000fe200078e0207 */
[----:B------:R-:W-:Y:S01]  /*2680*/  ISETP.GE.AND P4, PT, R16, RZ, PT ;  /* 0x000000ff1000720c */ /* 0x000fe20003f86270 */
[----:B------:R-:W-:Y:S01]  /*2690*/  @!P3 IMAD.IADD R110, R110, 0x1, -R0 ;  /* 0x000000016e6eb824 */ /* 0x000fe200078e0a00 */
[----:B------:R-:W-:Y:S01]  /*26a0*/  LOP3.LUT R16, R5, 0x10c, RZ, 0xfc, !PT ;  /* 0x0000010c05107812 */ /* 0x000fe200078efcff */
[----:B------:R-:W-:Y:S01]  /*26b0*/  IMAD.HI.U32 R2, R4, R9, RZ ;  /* 0x0000000904027227 */ /* 0x000fe200078e00ff */
[----:B------:R-:W-:-:S03]  /*26c0*/  ISETP.GT.U32.AND P3, PT, R0, R114, PT ;  /* 0x000000720000720c */ /* 0x000fc60003f64070 */
[----:B------:R-:W-:Y:S02]  /*26d0*/  IMAD R112, R0, R112, R3 ;  /* 0x0000007000707224 */ /* 0x000fe400078e0203 */
[----:B------:R-:W-:Y:S02]  /*26e0*/  IMAD.MOV R2, RZ, RZ, -R2 ;  /* 0x000000ffff027224 */ /* 0x000fe400078e0a02 */
[--C-:B------:R-:W-:Y:S01]  /*26f0*/  @!P2 IMAD.IADD R108, R108, 0x1, -R0.reuse ;  /* 0x000000016c6ca824 */ /* 0x100fe200078e0a00 */
[----:B------:R-:W-:Y:S01]  /*2700*/  ISETP.GE.AND P2, PT, R13, RZ, PT ;  /* 0x000000ff0d00720c */ /* 0x000fe20003f46270 */
[--C-:B------:R-:W-:Y:S01]  /*2710*/  @!P5 IMAD.IADD R106, R106, 0x1, -R0.reuse ;  /* 0x000000016a6ad824 */ /* 0x100fe200078e0a00 */
[C---:B------:R-:W-:Y:S01]  /*2720*/  LOP3.LUT R13, R5.reuse, 0xb4, RZ, 0xfc, !PT ;  /* 0x000000b4050d7812 */ /* 0x040fe200078efcff */
[C---:B------:R-:W-:Y:S01]  /*2730*/  IMAD R116, R0.reuse, R2, R9 ;  /* 0x0000000200747224 */ /* 0x040fe200078e0209 */
[----:B------:R-:W-:Y:S01]  /*2740*/  ISETP.GT.U32.AND P5, PT, R0, R112, PT ;  /* 0x000000700000720c */ /* 0x000fe20003fa4070 */
[----:B------:R-:W-:Y:S01]  /*2750*/  @!P3 IMAD.IADD R114, R114, 0x1, -R0 ;  /* 0x000000017272b824 */ /* 0x000fe200078e0a00 */
[----:B------:R-:W-:Y:S01]  /*2760*/  IABS R7, R13 ;  /* 0x0000000d00077213 */ /* 0x000fe20000000000 */
[----:B------:R-:W-:Y:S01]  /*2770*/  IMAD.HI.U32 R3, R4, R11, RZ ;  /* 0x0000000b04037227 */ /* 0x000fe200078e00ff */
[----:B------:R-:W-:-:S02]  /*2780*/  LOP3.LUT R9, R5, 0xbc, RZ, 0xfc, !PT ;  /* 0x000000bc05097812 */ /* 0x000fc400078efcff */
[----:B------:R-:W-:Y:S01]  /*2790*/  ISETP.GT.U32.AND P3, PT, R0, R114, PT ;  /* 0x000000720000720c */ /* 0x000fe20003f64070 */
[----:B------:R-:W-:-:S04]  /*27a0*/  IMAD.HI.U32 R2, R4, R7, RZ ;  /* 0x0000000704027227 */ /* 0x000fc800078e00ff */
[----:B------:R-:W-:Y:S02]  /*27b0*/  IMAD.MOV R2, RZ, RZ, -R2 ;  /* 0x000000ffff027224 */ /* 0x000fe400078e0a02 */
[----:B------:R-:W-:Y:S02]  /*27c0*/  IMAD.MOV R3, RZ, RZ, -R3 ;  /* 0x000000ffff037224 */ /* 0x000fe400078e0a03 */
[C---:B------:R-:W-:Y:S01]  /*27d0*/  IMAD R118, R0.reuse, R2, R7 ;  /* 0x0000000200767224 */ /* 0x040fe200078e0207 */
[----:B------:R-:W-:Y:S01]  /*27e0*/  IABS R7, R9 ;  /* 0x0000000900077213 */ /* 0x000fe20000000000 */
[C---:B------:R-:W-:Y:S01]  /*27f0*/  IMAD R120, R0.reuse, R3, R11 ;  /* 0x0000000300787224 */ /* 0x040fe200078e020b */
[C---:B------:R-:W-:Y:S01]  /*2800*/  LOP3.LUT R11, R5.reuse, 0xc4, RZ, 0xfc, !PT ;  /* 0x000000c4050b7812 */ /* 0x040fe200078efcff */
[----:B------:R-:W-:Y:S01]  /*2810*/  @!P1 IMAD.MOV R106, RZ, RZ, -R106 ;  /* 0x000000ffff6a9224 */ /* 0x000fe200078e0a6a */
[----:B------:R-:W-:Y:S01]  /*2820*/  ISETP.GT.U32.AND P1, PT, R0, R116, PT ;  /* 0x000000740000720c */ /* 0x000fe20003f24070 */
[--C-:B------:R-:W-:Y:S01]  /*2830*/  @!P5 IMAD.IADD R112, R112, 0x1, -R0.reuse ;  /* 0x000000017070d824 */ /* 0x100fe200078e0a00 */
[----:B------:R-:W-:Y:S01]  /*2840*/  ISETP.GE.AND P5, PT, R14, RZ, PT ;  /* 0x000000ff0e00720c */ /* 0x000fe20003fa6270 */
[----:B------:R-:W-:Y:S01]  /*2850*/  @!P3 IMAD.IADD R114, R114, 0x1, -R0 ;  /* 0x000000017272b824 */ /* 0x000fe200078e0a00 */
[C---:B------:R-:W-:Y:S01]  /*2860*/  ISETP.GT.U32.AND P3, PT, R0.reuse, R118, PT ;  /* 0x000000760000720c */ /* 0x040fe20003f64070 */
[----:B------:R-:W-:Y:S01]  /*2870*/  @!P6 IMAD.MOV R110, RZ, RZ, -R110 ;  /* 0x000000ffff6ee224 */ /* 0x000fe200078e0a6e */
[----:B------:R-:W-:Y:S01]  /*2880*/  LOP3.LUT R14, R5, 0xb8, RZ, 0xfc, !PT ;  /* 0x000000b8050e7812 */ /* 0x000fe200078efcff */
[----:B------:R-:W-:Y:S01]  /*2890*/  @!P0 IMAD.MOV R104, RZ, RZ, -R104 ;  /* 0x000000ffff688224 */ /* 0x000fe200078e0a68 */
[----:B------:R-:W-:Y:S01]  /*28a0*/  ISETP.GT.U32.AND P6, PT, R0, R120, PT ;  /* 0x000000780000720c */ /* 0x000fe20003fc4070 */
[----:B------:R-:W-:Y:S01]  /*28b0*/  @!P4 IMAD.MOV R108, RZ, RZ, -R108 ;  /* 0x000000ffff6cc224 */ /* 0x000fe200078e0a6c */
[----:B------:R-:W-:-:S02]  /*28c0*/  IABS R3, R14 ;  /* 0x0000000e00037213 */ /* 0x000fc40000000000 */
[----:B------:R-:W-:Y:S01]  /*28d0*/  ISETP.GT.U32.AND P0, PT, R0, R112, PT ;  /* 0x000000700000720c */ /* 0x000fe20003f04070 */
[--C-:B------:R-:W-:Y:S01]  /*28e0*/  @!P1 IMAD.IADD R116, R116, 0x1, -R0.reuse ;  /* 0x0000000174749824 */ /* 0x100fe200078e0a00 */
[----:B------:R-:W-:Y:S01]  /*28f0*/  ISETP.GE.AND P4, PT, R10, RZ, PT ;  /* 0x000000ff0a00720c */ /* 0x000fe20003f86270 */
[----:B------:R-:W-:Y:S01]  /*2900*/  IMAD.HI.U32 R2, R4, R3, RZ ;  /* 0x0000000304027227 */ /* 0x000fe200078e00ff */
[----:B------:R-:W-:Y:S02]  /*2910*/  LOP3.LUT R10, R5, 0xc0, RZ, 0xfc, !PT ;  /* 0x000000c0050a7812 */ /* 0x000fe400078efcff */
[----:B------:R-:W-:Y:S01]  /*2920*/  ISETP.GE.AND P1, PT, R13, RZ, PT ;  /* 0x000000ff0d00720c */ /* 0x000fe20003f26270 */
[----:B------:R-:W-:Y:S01]  /*2930*/  @!P3 IMAD.IADD R118, R118, 0x1, -R0 ;  /* 0x000000017676b824 */ /* 0x000fe200078e0a00 */
[----:B------:R-:W-:Y:S01]  /*2940*/  LOP3.LUT R13, R5, 0xc8, RZ, 0xfc, !PT ;  /* 0x000000c8050d7812 */ /* 0x000fe200078efcff */
[----:B------:R-:W-:Y:S02]  /*2950*/  IMAD.MOV R2, RZ, RZ, -R2 ;  /* 0x000000ffff027224 */ /* 0x000fe400078e0a02 */
[----:B------:R-:W-:Y:S01]  /*2960*/  @!P6 IMAD.IADD R120, R120, 0x1, -R0 ;  /* 0x000000017878e824 */ /* 0x000fe200078e0a00 */
[C---:B------:R-:W-:Y:S01]  /*2970*/  ISETP.GT.U32.AND P6, PT, R0.reuse, R116, PT ;  /* 0x000000740000720c */ /* 0x040fe20003fc4070 */
[C---:B------:R-:W-:Y:S01]  /*2980*/  IMAD R122, R0.reuse, R2, R3 ;  /* 0x00000002007a7224 */ /* 0x040fe200078e0203 */
[----:B------:R-:W-:Y:S01]  /*2990*/  ISETP.GT.U32.AND P3, PT, R0, R118, PT ;  /* 0x000000760000720c */ /* 0x000fe20003f64070 */
[----:B------:R-:W-:Y:S01]  /*29a0*/  IMAD.HI.U32 R2, R4, R7, RZ ;  /* 0x0000000704027227 */ /* 0x000fe200078e00ff */
[----:B------:R-:W-:-:S03]  /*29b0*/  IABS R3, R10 ;  /* 0x0000000a00037213 */ /* 0x000fc60000000000 */
[----:B------:R-:W-:Y:S02]  /*29c0*/  IMAD.MOV R2, RZ, RZ, -R2 ;  /* 0x000000ffff027224 */ /* 0x000fe400078e0a02 */
[--C-:B------:R-:W-:Y:S01]  /*29d0*/  @!P0 IMAD.IADD R112, R112, 0x1, -R0.reuse ;  /* 0x0000000170708824 */ /* 0x100fe200078e0a00 */
[----:B------:R-:W-:Y:S01]  /*29e0*/  ISETP.GE.AND P0, PT, R15, RZ, PT ;  /* 0x000000ff0f00720c */ /* 0x000fe20003f06270 */
[----:B------:R-:W-:Y:S01]  /*29f0*/  IMAD R124, R0, R2, R7 ;  /* 0x00000002007c7224 */ /* 0x000fe200078e0207 */
[----:B------:R-:W-:Y:S01]  /*2a00*/  IABS R7, R11 ;  /* 0x0000000b00077213 */ /* 0x000fe20000000000 */
[----:B------:R-:W-:Y:S01]  /*2a10*/  @!P6 IMAD.IADD R116, R116, 0x1, -R0 ;  /* 0x000000017474e824 */ /* 0x000fe200078e0a00 */
[C---:B------:R-:W-:Y:S01]  /*2a20*/  ISETP.GT.U32.AND P6, PT, R0.reuse, R122, PT ;  /* 0x0000007a0000720c */ /* 0x040fe20003fc4070 */
[----:B------:R-:W-:Y:S01]  /*2a30*/  @!P2 IMAD.MOV R112, RZ, RZ, -R112 ;  /* 0x000000ffff70a224 */ /* 0x000fe200078e0a70 */
[----:B------:R-:W-:Y:S01]  /*2a40*/  ISETP.GT.U32.AND P2, PT, R0, R120, PT ;  /* 0x000000780000720c */ /* 0x000fe20003f44070 */
[----:B------:R-:W-:Y:S01]  /*2a50*/  @!P3 IMAD.IADD R118, R118, 0x1, -R0 ;  /* 0x000000017676b824 */ /* 0x000fe200078e0a00 */
[----:B------:R-:W-:Y:S01]  /*2a60*/  ISETP.GT.U32.AND P3, PT, R0, R124, PT ;  /* 0x0000007c0000720c */ /* 0x000fe20003f64070 */
[----:B------:R-:W-:Y:S01]  /*2a70*/  IMAD.HI.U32 R2, R4, R3, RZ ;  /* 0x0000000304027227 */ /* 0x000fe200078e00ff */
[----:B------:R-:W-:-:S03]  /*2a80*/  LOP3.LUT R15, R5, 0xe4, RZ, 0xfc, !PT ;  /* 0x000000e4050f7812 */ /* 0x000fc600078efcff */
[----:B------:R-:W-:Y:S02]  /*2a90*/  IMAD.MOV R2, RZ, RZ, -R2 ;  /* 0x000000ffff027224 */ /* 0x000fe400078e0a02 */
[----:B------:R-:W-:Y:S02]  /*2aa0*/  @!P4 IMAD.MOV R116, RZ, RZ, -R116 ;  /* 0x000000ffff74c224 */ /* 0x000fe400078e0a74 */
[--C-:B------:R-:W-:Y:S01]  /*2ab0*/  @!P6 IMAD.IADD R122, R122, 0x1, -R0.reuse ;  /* 0x000000017a7ae824 */ /* 0x100fe200078e0a00 */
[----:B------:R-:W-:Y:S01]  /*2ac0*/  ISETP.GE.AND P6, PT, R10, RZ, PT ;  /* 0x000000ff0a00720c */ /* 0x000fe20003fc6270 */
[--C-:B------:R-:W-:Y:S01]  /*2ad0*/  @!P2 IMAD.IADD R120, R120, 0x1, -R0.reuse ;  /* 0x000000017878a824 */ /* 0x100fe200078e0a00 */
[----:B------:R-:W-:Y:S01]  /*2ae0*/  ISETP.GE.AND P2, PT, R9, RZ, PT ;  /* 0x000000ff0900720c */ /* 0x000fe20003f46270 */
[----:B------:R-:W-:Y:S01]  /*2af0*/  @!P3 IMAD.IADD R124, R124, 0x1, -R0 ;  /* 0x000000017c7cb824 */ /* 0x000fe200078e0a00 */
[----:B------:R-:W-:Y:S01]  /*2b00*/  IABS R9, R13 ;  /* 0x0000000d00097213 */ /* 0x000fe20000000000 */
[----:B------:R-:W-:Y:S01]  /*2b10*/  @!P5 IMAD.MOV R114, RZ, RZ, -R114 ;  /* 0x000000ffff72d224 */ /* 0x000fe200078e0a72 */
[C---:B------:R-:W-:Y:S01]  /*2b20*/  ISETP.GT.U32.AND P4, PT, R0.reuse, R122, PT ;  /* 0x0000007a0000720c */ /* 0x040fe20003f84070 */
[C---:B------:R-:W-:Y:S01]  /*2b30*/  IMAD R126, R0.reuse, R2, R3 ;  /* 0x00000002007e7224 */ /* 0x040fe200078e0203 */
[----:B------:R-:W-:Y:S01]  /*2b40*/  ISETP.GT.U32.AND P3, PT, R0, R124, PT ;  /* 0x0000007c0000720c */ /* 0x000fe20003f64070 */
[----:B------:R-:W-:Y:S01]  /*2b50*/  IMAD.HI.U32 R2, R4, R7, RZ ;  /* 0x0000000704027227 */ /* 0x000fe200078e00ff */
[----:B------:R-:W-:-:S02]  /*2b60*/  ISETP.GE.AND P5, PT, R14, RZ, PT ;  /* 0x000000ff0e00720c */ /* 0x000fc40003fa6270 */
[C---:B------:R-:W-:Y:S01]  /*2b70*/  LOP3.LUT R10, R5.reuse, 0xcc, RZ, 0xfc, !PT ;  /* 0x000000cc050a7812 */ /* 0x040fe200078efcff */
[----:B------:R-:W-:Y:S01]  /*2b80*/  IMAD.HI.U32 R3, R4, R9, RZ ;  /* 0x0000000904037227 */ /* 0x000fe200078e00ff */
[----:B------:R-:W-:-:S03]  /*2b90*/  LOP3.LUT R14, R5, 0xe0, RZ, 0xfc, !PT ;  /* 0x000000e0050e7812 */ /* 0x000fc600078efcff */
[----:B------:R-:W-:Y:S01]  /*2ba0*/  @!P0 IMAD.MOV R120, RZ, RZ, -R120 ;  /* 0x000000ffff788224 */ /* 0x000fe200078e0a78 */
[C---:B------:R-:W-:Y:S01]  /*2bb0*/  ISETP.GT.U32.AND P0, PT, R0.reuse, R126, PT ;  /* 0x0000007e0000720c */ /* 0x040fe20003f04070 */
[----:B------:R-:W-:Y:S02]  /*2bc0*/  IMAD.MOV R2, RZ, RZ, -R2 ;  /* 0x000000ffff027224 */ /* 0x000fe400078e0a02 */
[----:B------:R-:W-:Y:S02]  /*2bd0*/  IMAD.MOV R3, RZ, RZ, -R3 ;  /* 0x000000ffff037224 */ /* 0x000fe400078e0a03 */
[----:B------:R-:W-:Y:S01]  /*2be0*/  IMAD R128, R0, R2, R7 ;  /* 0x0000000200807224 */ /* 0x000fe200078e0207 */
[----:B------:R-:W-:Y:S01]  /*2bf0*/  IABS R7, R10 ;  /* 0x0000000a00077213 */ /* 0x000fe20000000000 */
[--C-:B------:R-:W-:Y:S01]  /*2c00*/  @!P4 IMAD.IADD R122, R122, 0x1, -R0.reuse ;  /* 0x000000017a7ac824 */ /* 0x100fe200078e0a00 */
[----:B------:R-:W-:Y:S01]  /*2c10*/  ISETP.GE.AND P4, PT, R13, RZ, PT ;  /* 0x000000ff0d00720c */ /* 0x000fe20003f86270 */
[----:B------:R-:W-:Y:S01]  /*2c20*/  IMAD R214, R0, R3, R9 ;  /* 0x0000000300d67224 */ /* 0x000fe200078e0209 */
[C---:B------:R-:W-:Y:S01]  /*2c30*/  LOP3.LUT R13, R5.reuse, 0xd4, RZ, 0xfc, !PT ;  /* 0x000000d4050d7812 */ /* 0x040fe200078efcff */
[----:B------:R-:W-:Y:S01]  /*2c40*/  @!P3 IMAD.IADD R124, R124, 0x1, -R0 ;  /* 0x000000017c7cb824 */ /* 0x000fe200078e0a00 */
[C---:B------:R-:W-:Y:S01]  /*2c50*/  ISETP.GT.U32.AND P3, PT, R0.reuse, R128, PT ;  /* 0x000000800000720c */ /* 0x040fe20003f64070 */
[----:B------:R-:W-:Y:S01]  /*2c60*/  @!P5 IMAD.MOV R122, RZ, RZ, -R122 ;  /* 0x000000ffff7ad224 */ /* 0x000fe200078e0a7a */
[----:B------:R-:W-:Y:S01]  /*2c70*/  ISETP.GT.U32.AND P5, PT, R0, R214, PT ;  /* 0x000000d60000720c */ /* 0x000fe20003fa4070 */
[----:B------:R-:W-:Y:S01]  /*2c80*/  @!P0 IMAD.IADD R126, R126, 0x1, -R0 ;  /* 0x000000017e7e8824 */ /* 0x000fe200078e0a00 */
[----:B------:R-:W-:Y:S01]  /*2c90*/  LOP3.LUT R3, R5, 0xd0, RZ, 0xfc, !PT ;  /* 0x000000d005037812 */ /* 0x000fe200078efcff */
[----:B------:R-:W-:Y:S01]  /*2ca0*/  @!P1 IMAD.MOV R118, RZ, RZ, -R118 ;  /* 0x000000ffff769224 */ /* 0x000fe200078e0a76 */
[----:B------:R-:W-:Y:S01]  /*2cb0*/  ISETP.GE.AND P1, PT, R11, RZ, PT ;  /* 0x000000ff0b00720c */ /* 0x000fe20003f26270 */
[----:B------:R-:W-:Y:S01]  /*2cc0*/  IMAD.HI.U32 R2, R4, R7, RZ ;  /* 0x0000000704027227 */ /* 0x000fe200078e00ff */
[----:B------:R-:W-:-:S02]  /*2cd0*/  ISETP.GT.U32.AND P0, PT, R0, R126, PT ;  /* 0x0000007e0000720c */ /* 0x000fc40003f04070 */
[----:B------:R-:W-:Y:S01]  /*2ce0*/  IABS R11, R13 ;  /* 0x0000000d000b7213 */ /* 0x000fe20000000000 */
[----:B------:R-:W-:Y:S01]  /*2cf0*/  IMAD.MOV R216, RZ, RZ, -R2 ;  /* 0x000000ffffd87224 */ /* 0x000fe200078e0a02 */
[----:B------:R-:W-:Y:S01]  /*2d00*/  IABS R9, R3 ;  /* 0x0000000300097213 */ /* 0x000fe20000000000 */
[--C-:B------:R-:W-:Y:S02]  /*2d10*/  @!P3 IMAD.IADD R128, R128, 0x1, -R0.reuse ;  /* 0x000000018080b824 */ /* 0x100fe400078e0a00 */
[----:B------:R-:W-:Y:S02]  /*2d20*/  @!P5 IMAD.IADD R214, R214, 0x1, -R0 ;  /* 0x00000001d6d6d824 */ /* 0x000fe400078e0a00 */
[C---:B------:R-:W-:Y:S01]  /*2d30*/  IMAD R216, R0.reuse, R216, R7 ;  /* 0x000000d800d87224 */ /* 0x040fe200078e0207 */
[----:B------:R-:W-:Y:S01]  /*2d40*/  ISETP.GT.U32.AND P3, PT, R0, R128, PT ;  /* 0x000000800000720c */ /* 0x000fe20003f64070 */
[----:B------:R-:W-:Y:S01]  /*2d50*/  IMAD.HI.U32 R2, R4, R9, RZ ;  /* 0x0000000904027227 */ /* 0x000fe200078e00ff */
[----:B------:R-:W-:-:S03]  /*2d60*/  ISETP.GT.U32.AND P5, PT, R0, R214, PT ;  /* 0x000000d60000720c */ /* 0x000fc60003fa4070 */
[----:B------:R-:W-:Y:S01]  /*2d70*/  @!P0 IMAD.IADD R126, R126, 0x1, -R0 ;  /* 0x000000017e7e8824 */ /* 0x000fe200078e0a00 */
[----:B------:R-:W-:Y:S01]  /*2d80*/  ISETP.GE.AND P0, PT, R3, RZ, PT ;  /* 0x000000ff0300720c */ /* 0x000fe20003f06270 */
[----:B------:R-:W-:-:S04]  /*2d90*/  IMAD.HI.U32 R3, R4, R11, RZ ;  /* 0x0000000b04037227 */ /* 0x000fc800078e00ff */
[----:B------:R-:W-:Y:S02]  /*2da0*/  IMAD.MOV R3, RZ, RZ, -R3 ;  /* 0x000000ffff037224 */ /* 0x000fe400078e0a03 */
[--C-:B------:R-:W-:Y:S01]  /*2db0*/  @!P3 IMAD.IADD R128, R128, 0x1, -R0.reuse ;  /* 0x000000018080b824 */ /* 0x100fe200078e0a00 */
[C---:B------:R-:W-:Y:S01]  /*2dc0*/  ISETP.GT.U32.AND P3, PT, R0.reuse, R216, PT ;  /* 0x000000d80000720c */ /* 0x040fe20003f64070 */
[----:B------:R-:W-:Y:S01]  /*2dd0*/  IMAD R220, R0, R3, R11 ;  /* 0x0000000300dc7224 */ /* 0x000fe200078e020b */
[----:B------:R-:W-:Y:S01]  /*2de0*/  IABS R11, R14 ;  /* 0x0000000e000b7213 */ /* 0x000fe20000000000 */
[----:B------:R-:W-:Y:S02]  /*2df0*/  @!P5 IMAD.IADD R214, R214, 0x1, -R0 ;  /* 0x00000001d6d6d824 */ /* 0x000fe400078e0a00 */
[----:B------:R-:W-:Y:S01]  /*2e00*/  @!P2 IMAD.MOV R124, RZ, RZ, -R124 ;  /* 0x000000ffff7ca224 */ /* 0x000fe200078e0a7c */
[----:B------:R-:W-:Y:S01]  /*2e10*/  ISETP.GE.AND P2, PT, R10, RZ, PT ;  /* 0x000000ff0a00720c */ /* 0x000fe20003f46270 */
[----:B------:R-:W-:Y:S01]  /*2e20*/  @!P4 IMAD.MOV R214, RZ, RZ, -R214 ;  /* 0x000000ffffd6c224 */ /* 0x000fe200078e0ad6 */
[----:B------:R-:W-:Y:S01]  /*2e30*/  ISETP.GT.U32.AND P4, PT, R0, R220, PT ;  /* 0x000000dc0000720c */ /* 0x000fe20003f84070 */
[----:B------:R-:W-:Y:S01]  /*2e40*/  IMAD.MOV R2, RZ, RZ, -R2 ;  /* 0x000000ffff027224 */ /* 0x000fe200078e0a02 */
[----:B------:R-:W-:Y:S01]  /*2e50*/  LOP3.LUT R10, R5, 0xdc, RZ, 0xfc, !PT ;  /* 0x000000dc050a7812 */ /* 0x000fe200078efcff */
[----:B------:R-:W-:-:S02]  /*2e60*/  @!P1 IMAD.MOV R128, RZ, RZ, -R128 ;  /* 0x000000ffff809224 */ /* 0x000fc400078e0a80 */
[----:B------:R-:W-:Y:S01]  /*2e70*/  IMAD R218, R0, R2, R9 ;  /* 0x0000000200da7224 */ /* 0x000fe200078e0209 */
[----:B------:R-:W-:Y:S01]  /*2e80*/  IABS R9, R10 ;  /* 0x0000000a00097213 */ /* 0x000fe20000000000 */
[----:B------:R-:W-:Y:S01]  /*2e90*/  @!P3 IMAD.IADD R216, R216, 0x1, -R0 ;  /* 0x00000001d8d8b824 */ /* 0x000fe200078e0a00 */
[----:B------:R-:W-:Y:S01]  /*2ea0*/  LOP3.LUT R2, R5, 0xd8, RZ, 0xfc, !PT ;  /* 0x000000d805027812 */ /* 0x000fe200078efcff */
[----:B------:R-:W-:Y:S01]  /*2eb0*/  @!P6 IMAD.MOV R126, RZ, RZ, -R126 ;  /* 0x000000ffff7ee224 */ /* 0x000fe200078e0a7e */
[----:B------:R-:W-:Y:S01]  /*2ec0*/  ISETP.GT.U32.AND P1, PT, R0, R218, PT ;  /* 0x000000da0000720c */ /* 0x000fe20003f24070 */
[----:B------:R-:W-:Y:S01]  /*2ed0*/  IMAD.HI.U32 R3, R4, R9, RZ ;  /* 0x0000000904037227 */ /* 0x000fe200078e00ff */
[----:B------:R-:W-:Y:S02]  /*2ee0*/  ISETP.GT.U32.AND P3, PT, R0, R216, PT ;  /* 0x000000d80000720c */ /* 0x000fe40003f64070 */
[----:B------:R-:W-:Y:S01]  /*2ef0*/  ISETP.GE.AND P6, PT, R13, RZ, PT ;  /* 0x000000ff0d00720c */ /* 0x000fe20003fc6270 */
[----:B------:R-:W-:Y:S01]  /*2f00*/  @!P4 IMAD.IADD R220, R220, 0x1, -R0 ;  /* 0x00000001dcdcc824 */ /* 0x000fe200078e0a00 */
[----:B------:R-:W-:Y:S01]  /*2f10*/  IABS R13, R15 ;  /* 0x0000000f000d7213 */ /* 0x000fe20000000000 */
[----:B------:R-:W-:Y:S01]  /*2f20*/  IMAD.MOV R3, RZ, RZ, -R3 ;  /* 0x000000ffff037224 */ /* 0x000fe200078e0a03 */
[----:B------:R-:W-:-:S02]  /*2f30*/  IABS R7, R2 ;  /* 0x0000000200077213 */ /* 0x000fc40000000000 */
[C---:B------:R-:W-:Y:S01]  /*2f40*/  ISETP.GT.U32.AND P4, PT, R0.reuse, R220, PT ;  /* 0x000000dc0000720c */ /* 0x040fe20003f84070 */
[----:B------:R-:W-:Y:S01]  /*2f50*/  IMAD R224, R0, R3, R9 ;  /* 0x0000000300e07224 */ /* 0x000fe200078e0209 */
[----:B------:R-:W-:Y:S01]  /*2f60*/  ISETP.GE.AND P5, PT, R2, RZ, PT ;  /* 0x000000ff0200720c */ /* 0x000fe20003fa6270 */
[----:B------:R-:W-:-:S04]  /*2f70*/  IMAD.HI.U32 R3, R4, R13, RZ ;  /* 0x0000000d04037227 */ /* 0x000fc800078e00ff */
[--C-:B------:R-:W-:Y:S02]  /*2f80*/  @!P1 IMAD.IADD R218, R218, 0x1, -R0.reuse ;  /* 0x00000001dada9824 */ /* 0x100fe400078e0a00 */
[----:B------:R-:W-:Y:S01]  /*2f90*/  @!P3 IMAD.IADD R216, R216, 0x1, -R0 ;  /* 0x00000001d8d8b824 */ /* 0x000fe200078e0a00 */
[----:B------:R-:W-:Y:S01]  /*2fa0*/  ISETP.GE.AND P3, PT, R10, RZ, PT ;  /* 0x000000ff0a00720c */ /* 0x000fe20003f66270 */
[----:B------:R-:W-:Y:S01]  /*2fb0*/  IMAD.MOV R3, RZ, RZ, -R3 ;  /* 0x000000ffff037224 */ /* 0x000fe200078e0a03 */
[C---:B------:R-:W-:Y:S01]  /*2fc0*/  ISETP.GT.U32.AND P1, PT, R0.reuse, R218, PT ;  /* 0x000000da0000720c */ /* 0x040fe20003f24070 */
[----:B------:R-:W-:Y:S01]  /*2fd0*/  @!P2 IMAD.MOV R216, RZ, RZ, -R216 ;  /* 0x000000ffffd8a224 */ /* 0x000fe200078e0ad8 */
[----:B------:R-:W-:Y:S01]  /*2fe0*/  ISETP.GT.U32.AND P2, PT, R0, R224, PT ;  /* 0x000000e00000720c */ /* 0x000fe20003f44070 */
[----:B------:R-:W-:Y:S01]  /*2ff0*/  IMAD.HI.U32 R2, R4, R7, RZ ;  /* 0x0000000704027227 */ /* 0x000fe200078e00ff */
[----:B------:R-:W-:-:S03]  /*3000*/  LOP3.LUT R10, R5, 0xe8, RZ, 0xfc, !PT ;  /* 0x000000e8050a7812 */ /* 0x000fc600078efcff */
[----:B------:R-:W-:Y:S01]  /*3010*/  IMAD R226, R0, R3, R13 ;  /* 0x0000000300e27224 */ /* 0x000fe200078e020d */
[----:B------:R-:W-:Y:S01]  /*3020*/  IABS R3, R10 ;  /* 0x0000000a00037213 */ /* 0x000fe20000000000 */
[----:B------:R-:W-:Y:S01]  /*3030*/  @!P4 IMAD.IADD R220, R220, 0x1, -R0 ;  /* 0x00000001dcdcc824 */ /* 0x000fe200078e0a00 */
[----:B------:R-:W-:Y:S01]  /*3040*/  LOP3.LUT R13, R5, 0xf0, RZ, 0xfc, !PT ;  /* 0x000000f0050d7812 */ /* 0x000fe200078efcff */
[----:B------:R-:W-:Y:S02]  /*3050*/  IMAD.MOV R222, RZ, RZ, -R2 ;  /* 0x000000ffffde7224 */ /* 0x000fe400078e0a02 */
[----:B------:R-:W-:Y:S01]  /*3060*/  @!P6 IMAD.MOV R220, RZ, RZ, -R220 ;  /* 0x000000ffffdce224 */ /* 0x000fe200078e0adc */
[----:B------:R-:W-:Y:S01]  /*3070*/  ISETP.GT.U32.AND P6, PT, R0, R226, PT ;  /* 0x000000e20000720c */ /* 0x000fe20003fc4070 */
[----:B------:R-:W-:Y:S01]  /*3080*/  IMAD.HI.U32 R2, R4, R11, RZ ;  /* 0x0000000b04027227 */ /* 0x000fe200078e00ff */
[----:B------:R-:W-:-:S03]  /*3090*/  IABS R9, R13 ;  /* 0x0000000d00097213 */ /* 0x000fc60000000000 */
[----:B------:R-:W-:Y:S02]  /*30a0*/  IMAD R222, R0, R222, R7 ;  /* 0x000000de00de7224 */ /* 0x000fe400078e0207 */
[----:B------:R-:W-:Y:S02]  /*30b0*/  IMAD.MOV R2, RZ, RZ, -R2 ;  /* 0x000000ffff027224 */ /* 0x000fe400078e0a02 */
[--C-:B------:R-:W-:Y:S01]  /*30c0*/  @!P1 IMAD.IADD R218, R218, 0x1, -R0.reuse ;  /* 0x00000001dada9824 */ /* 0x100fe200078e0a00 */
[----:B------:R-:W-:Y:S01]  /*30d0*/  ISETP.GT.U32.AND P1, PT, R0, R222, PT ;  /* 0x000000de0000720c */ /* 0x000fe20003f24070 */
[----:B------:R-:W-:Y:S02]  /*30e0*/  @!P2 IMAD.IADD R224, R224, 0x1, -R0 ;  /* 0x00000001e0e0a824 */ /* 0x000fe400078e0a00 */
[----:B------:R-:W-:Y:S01]  /*30f0*/  IMAD R228, R0, R2, R11 ;  /* 0x0000000200e47224 */ /* 0x000fe200078e020b */
[----:B------:R-:W-:Y:S01]  /*3100*/  LOP3.LUT R11, R5, 0xec, RZ, 0xfc, !PT ;  /* 0x000000ec050b7812 */ /* 0x000fe200078efcff */
[----:B------:R-:W-:Y:S01]  /*3110*/  IMAD.HI.U32 R2, R4, R3, RZ ;  /* 0x0000000304027227 */ /* 0x000fe200078e00ff */
[----:B------:R-:W-:-:S02]  /*3120*/  ISETP.GT.U32.AND P2, PT, R0, R224, PT ;  /* 0x000000e00000720c */ /* 0x000fc40003f44070 */
[----:B------:R-:W-:Y:S01]  /*3130*/  ISETP.GT.U32.AND P4, PT, R0, R228, PT ;  /* 0x000000e40000720c */ /* 0x000fe20003f84070 */
[----:B------:R-:W-:Y:S01]  /*3140*/  @!P6 IMAD.IADD R226, R226, 0x1, -R0 ;  /* 0x00000001e2e2e824 */ /* 0x000fe200078e0a00 */
[----:B------:R-:W-:Y:S01]  /*3150*/  IABS R7, R11 ;  /* 0x0000000b00077213 */ /* 0x000fe20000000000 */
[----:B------:R-:W-:Y:S02]  /*3160*/  IMAD.MOV R2, RZ, RZ, -R2 ;  /* 0x000000ffff027224 */ /* 0x000fe400078e0a02 */
[----:B------:R-:W-:Y:S01]  /*3170*/  @!P1 IMAD.IADD R222, R222, 0x1, -R0 ;  /* 0x00000001dede9824 */ /* 0x000fe200078e0a00 */
[C---:B------:R-:W-:Y:S01]  /*3180*/  ISETP.GT.U32.AND P6, PT, R0.reuse, R226, PT ;  /* 0x000000e20000720c */ /* 0x040fe20003fc4070 */
[----:B------:R-:W-:Y:S02]  /*3190*/  IMAD R230, R0, R2, R3 ;  /* 0x0000000200e67224 */ /* 0x000fe400078e0203 */
[----:B------:R-:W-:Y:S01]  /*31a0*/  IMAD.HI.U32 R2, R4, R7, RZ ;  /* 0x0000000704027227 */ /* 0x000fe200078e00ff */
[----:B------:R-:W-:-:S03]  /*31b0*/  ISETP.GT.U32.AND P1, PT, R0, R222, PT ;  /* 0x000000de0000720c */ /* 0x000fc60003f24070 */
[----:B------:R-:W-:Y:S02]  /*31c0*/  IMAD.MOV R2, RZ, RZ, -R2 ;  /* 0x000000ffff027224 */ /* 0x000fe400078e0a02 */
[--C-:B------:R-:W-:Y:S01]  /*31d0*/  @!P2 IMAD.IADD R224, R224, 0x1, -R0.reuse ;  /* 0x00000001e0e0a824 */ /* 0x100fe200078e0a00 */
[----:B------:R-:W-:Y:S01]  /*31e0*/  ISETP.GT.U32.AND P2, PT, R0, R230, PT ;  /* 0x000000e60000720c */ /* 0x000fe20003f44070 */
[--C-:B------:R-:W-:Y:S02]  /*31f0*/  @!P4 IMAD.IADD R228, R228, 0x1, -R0.reuse ;  /* 0x00000001e4e4c824 */ /* 0x100fe400078e0a00 */
[----:B------:R-:W-:Y:S01]  /*3200*/  IMAD R232, R0, R2, R7 ;  /* 0x0000000200e87224 */ /* 0x000fe200078e0207 */
[----:B------:R-:W-:Y:S01]  /*3210*/  LOP3.LUT R2, R5, 0xf4, RZ, 0xfc, !PT ;  /* 0x000000f405027812 */ /* 0x000fe200078efcff */
[----:B------:R-:W-:Y:S01]  /*3220*/  @!P6 IMAD.IADD R226, R226, 0x1, -R0 ;  /* 0x00000001e2e2e824 */ /* 0x000fe200078e0a00 */
[C---:B------:R-:W-:Y:S01]  /*3230*/  ISETP.GT.U32.AND P4, PT, R0.reuse, R228, PT ;  /* 0x000000e40000720c */ /* 0x040fe20003f84070 */
[----:B------:R-:W-:Y:S01]  /*3240*/  @!P0 IMAD.MOV R218, RZ, RZ, -R218 ;  /* 0x000000ffffda8224 */ /* 0x000fe200078e0ada */
[----:B------:R-:W-:Y:S01]  /*3250*/  ISETP.GT.U32.AND P6, PT, R0, R232, PT ;  /* 0x000000e80000720c */ /* 0x000fe20003fc4070 */
[----:B------:R-:W-:Y:S01]  /*3260*/  IMAD.HI.U32 R3, R4, R9, RZ ;  /* 0x0000000904037227 */ /* 0x000fe200078e00ff */
[----:B------:R-:W-:-:S02]  /*3270*/  ISETP.GE.AND P0, PT, R14, RZ, PT ;  /* 0x000000ff0e00720c */ /* 0x000fc40003f06270 */
[----:B------:R-:W-:Y:S01]  /*3280*/  IABS R7, R2 ;  /* 0x0000000200077213 */ /* 0x000fe20000000000 */
[--C-:B------:R-:W-:Y:S01]  /*3290*/  @!P1 IMAD.IADD R222, R222, 0x1, -R0.reuse ;  /* 0x00000001dede9824 */ /* 0x100fe200078e0a00 */
[----:B------:R-:W-:Y:S01]  /*32a0*/  ISETP.GE.AND P1, PT, R15, RZ, PT ;  /* 0x000000ff0f00720c */ /* 0x000fe20003f26270 */
[--C-:B------:R-:W-:Y:S01]  /*32b0*/  @!P2 IMAD.IADD R230, R230, 0x1, -R0.reuse ;  /* 0x00000001e6e6a824 */ /* 0x100fe200078e0a00 */
[C---:B------:R-:W-:Y:S01]  /*32c0*/  LOP3.LUT R14, R5.reuse, 0x100, RZ, 0xfc, !PT ;  /* 0x00000100050e7812 */ /* 0x040fe200078efcff */
[----:B------:R-:W-:Y:S01]  /*32d0*/  IMAD.MOV R3, RZ, RZ, -R3 ;  /* 0x000000ffff037224 */ /* 0x000fe200078e0a03 */
[----:B------:R-:W-:Y:S01]  /*32e0*/  IABS R15, R18 ;  /* 0x00000012000f7213 */ /* 0x000fe20000000000 */
[--C-:B------:R-:W-:Y:S01]  /*32f0*/  @!P4 IMAD.IADD R228, R228, 0x1, -R0.reuse ;  /* 0x00000001e4e4c824 */ /* 0x100fe200078e0a00 */
[C---:B------:R-:W-:Y:S01]  /*3300*/  ISETP.GT.U32.AND P2, PT, R0.reuse, R230, PT ;  /* 0x000000e60000720c */ /* 0x040fe20003f44070 */
[----:B------:R-:W-:Y:S01]  /*3310*/  IMAD R234, R0, R3, R9 ;  /* 0x0000000300ea7224 */ /* 0x000fe200078e0209 */
[----:B------:R-:W-:Y:S01]  /*3320*/  LOP3.LUT R3, R5, 0xf8, RZ, 0xfc, !PT ;  /* 0x000000f805037812 */ /* 0x000fe200078efcff */
[----:B------:R-:W-:Y:S01]  /*3330*/  @!P6 IMAD.IADD R232, R232, 0x1, -R0 ;  /* 0x00000001e8e8e824 */ /* 0x000fe200078e0a00 */
[----:B------:R-:W-:Y:S01]  /*3340*/  ISETP.GE.AND P4, PT, R13, RZ, PT ;  /* 0x000000ff0d00720c */ /* 0x000fe20003f86270 */
[----:B------:R-:W-:Y:S01]  /*3350*/  @!P0 IMAD.MOV R228, RZ, RZ, -R228 ;  /* 0x000000ffffe48224 */ /* 0x000fe200078e0ae4 */
[----:B------:R-:W-:Y:S01]  /*3360*/  ISETP.GE.AND P0, PT, R2, RZ, PT ;  /* 0x000000ff0200720c */ /* 0x000fe20003f06270 */
[----:B------:R-:W-:Y:S01]  /*3370*/  IMAD.HI.U32 R2, R4, R7, RZ ;  /* 0x0000000704027227 */ /* 0x000fe200078e00ff */
[----:B------:R-:W-:-:S02]  /*3380*/  IABS R9, R3 ;  /* 0x0000000300097213 */ /* 0x000fc40000000000 */
[----:B------:R-:W-:Y:S01]  /*3390*/  ISETP.GT.U32.AND P6, PT, R0, R232, PT ;  /* 0x000000e80000720c */ /* 0x000fe20003fc4070 */
[----:B------:R-:W-:Y:S01]  /*33a0*/  @!P5 IMAD.MOV R222, RZ, RZ, -R222 ;  /* 0x000000ffffded224 */ /* 0x000fe200078e0ade */
[----:B------:R-:W-:Y:S01]  /*33b0*/  ISETP.GE.AND P5, PT, R10, RZ, PT ;  /* 0x000000ff0a00720c */ /* 0x000fe20003fa6270 */
[----:B------:R-:W-:Y:S01]  /*33c0*/  @!P1 IMAD.MOV R226, RZ, RZ, -R226 ;  /* 0x000000ffffe29224 */ /* 0x000fe200078e0ae2 */
[----:B------:R-:W-:Y:S01]  /*33d0*/  ISETP.GE.AND P1, PT, R3, RZ, PT ;  /* 0x000000ff0300720c */ /* 0x000fe20003f26270 */
[----:B------:R-:W-:Y:S01]  /*33e0*/  IMAD.HI.U32 R3, R4, R9, RZ ;  /* 0x0000000904037227 */ /* 0x000fe200078e00ff */
[----:B------:R-:W-:Y:S02]  /*33f0*/  LOP3.LUT R10, R5, 0xfc, RZ, 0xfc, !PT ;  /* 0x000000fc050a7812 */ /* 0x000fe400078efcff */
[----:B------:R-:W-:Y:S01]  /*3400*/  IABS R13, R14 ;  /* 0x0000000e000d7213 */ /* 0x000fe20000000000 */
[----:B------:R-:W-:Y:S02]  /*3410*/  IMAD.MOV R2, RZ, RZ, -R2 ;  /* 0x000000ffff027224 */ /* 0x000fe400078e0a02 */
[----:B------:R-:W-:Y:S01]  /*3420*/  @!P2 IMAD.IADD R230, R230, 0x1, -R0 ;  /* 0x00000001e6e6a824 */ /* 0x000fe200078e0a00 */
[----:B------:R-:W-:Y:S01]  /*3430*/  ISETP.GT.U32.AND P2, PT, R0, R234, PT ;  /* 0x000000ea0000720c */ /* 0x000fe20003f44070 */
[----:B------:R-:W-:-:S02]  /*3440*/  IMAD.MOV R3, RZ, RZ, -R3 ;  /* 0x000000ffff037224 */ /* 0x000fc400078e0a03 */
[C---:B------:R-:W-:Y:S02]  /*3450*/  IMAD R236, R0.reuse, R2, R7 ;  /* 0x0000000200ec7224 */ /* 0x040fe400078e0207 */
[----:B------:R-:W-:Y:S02]  /*3460*/  IMAD R238, R0, R3, R9 ;  /* 0x0000000300ee7224 */ /* 0x000fe400078e0209 */
[----:B------:R-:W-:Y:S01]  /*3470*/  @!P6 IMAD.IADD R232, R232, 0x1, -R0 ;  /* 0x00000001e8e8e824 */ /* 0x000fe200078e0a00 */
[C---:B------:R-:W-:Y:S01]  /*3480*/  ISETP.GT.U32.AND P6, PT, R0.reuse, R236, PT ;  /* 0x000000ec0000720c */ /* 0x040fe20003fc4070 */
[----:B------:R-:W-:Y:S01]  /*3490*/  @!P5 IMAD.MOV R230, RZ, RZ, -R230 ;  /* 0x000000ffffe6d224 */ /* 0x000fe200078e0ae6 */
[----:B------:R-:W-:Y:S01]  /*34a0*/  ISETP.GT.U32.AND P5, PT, R0, R238, PT ;  /* 0x000000ee0000720c */ /* 0x000fe20003fa4070 */
[----:B------:R-:W-:Y:S01]  /*34b0*/  @!P3 IMAD.MOV R224, RZ, RZ, -R224 ;  /* 0x000000ffffe0b224 */ /* 0x000fe200078e0ae0 */
[----:B------:R-:W-:Y:S01]  /*34c0*/  ISETP.GE.AND P3, PT, R11, RZ, PT ;  /* 0x000000ff0b00720c */ /* 0x000fe20003f66270 */
[----:B------:R-:W-:Y:S01]  /*34d0*/  @!P2 IMAD.IADD R234, R234, 0x1, -R0 ;  /* 0x00000001eaeaa824 */ /* 0x000fe200078e0a00 */
[----:B------:R-:W-:Y:S01]  /*34e0*/  IABS R11, R10 ;  /* 0x0000000a000b7213 */ /* 0x000fe20000000000 */
[----:B------:R-:W-:-:S03]  /*34f0*/  IMAD.HI.U32 R3, R4, R13, RZ ;  /* 0x0000000d04037227 */ /* 0x000fc600078e00ff */
[----:B------:R-:W-:Y:S01]  /*3500*/  ISETP.GT.U32.AND P2, PT, R0, R234, PT ;  /* 0x000000ea0000720c */ /* 0x000fe20003f44070 */
[----:B------:R-:W-:-:S04]  /*3510*/  IMAD.HI.U32 R2, R4, R11, RZ ;  /* 0x0000000b04027227 */ /* 0x000fc800078e00ff */
[--C-:B------:R-:W-:Y:S02]  /*3520*/  @!P6 IMAD.IADD R236, R236, 0x1, -R0.reuse ;  /* 0x00000001ecece824 */ /* 0x100fe400078e0a00 */
[----:B------:R-:W-:Y:S02]  /*3530*/  @!P5 IMAD.IADD R238, R238, 0x1, -R0 ;  /* 0x00000001eeeed824 */ /* 0x000fe400078e0a00 */
[----:B------:R-:W-:Y:S01]  /*3540*/  @!P3 IMAD.MOV R232, RZ, RZ, -R232 ;  /* 0x000000ffffe8b224 */ /* 0x000fe200078e0ae8 */
[----:B------:R-:W-:Y:S01]  /*3550*/  ISETP.GT.U32.AND P6, PT, R0, R236, PT ;  /* 0x000000ec0000720c */ /* 0x000fe20003fc4070 */
[----:B------:R-:W-:Y:S01]  /*3560*/  IMAD.MOV R2, RZ, RZ, -R2 ;  /* 0x000000ffff027224 */ /* 0x000fe200078e0a02 */
[----:B------:R-:W-:Y:S01]  /*3570*/  ISETP.GE.AND P3, PT, R10, RZ, PT ;  /* 0x000000ff0a00720c */ /* 0x000fe20003f66270 */
[----:B------:R-:W-:Y:S01]  /*3580*/  @!P2 IMAD.IADD R234, R234, 0x1, -R0 ;  /* 0x00000001eaeaa824 */ /* 0x000fe200078e0a00 */
[C---:B------:R-:W-:Y:S01]  /*3590*/  ISETP.GT.U32.AND P5, PT, R0.reuse, R238, PT ;  /* 0x000000ee0000720c */ /* 0x040fe20003fa4070 */
[----:B------:R-:W-:Y:S01]  /*35a0*/  IMAD.MOV R3, RZ, RZ, -R3 ;  /* 0x000000ffff037224 */ /* 0x000fe200078e0a03 */
[C---:B------:R-:W-:Y:S01]  /*35b0*/  LOP3.LUT R10, R5.reuse, 0x104, RZ, 0xfc, !PT ;  /* 0x00000104050a7812 */ /* 0x040fe200078efcff */
[----:B------:R-:W-:Y:S01]  /*35c0*/  IMAD R240, R0, R2, R11 ;  /* 0x0000000200f07224 */ /* 0x000fe200078e020b */
[----:B------:R-:W-:Y:S01]  /*35d0*/  ISETP.GE.AND P2, PT, R14, RZ, PT ;  /* 0x000000ff0e00720c */ /* 0x000fe20003f46270 */
[----:B------:R-:W-:Y:S01]  /*35e0*/  IMAD R242, R0, R3, R13 ;  /* 0x0000000300f27224 */ /* 0x000fe200078e020d */
[----:B------:R-:W-:Y:S01]  /*35f0*/  IABS R7, R10 ;  /* 0x0000000a00077213 */ /* 0x000fe20000000000 */
[----:B------:R-:W-:Y:S01]  /*3600*/  @!P4 IMAD.MOV R234, RZ, RZ, -R234 ;  /* 0x000000ffffeac224 */ /* 0x000fe200078e0aea */
[----:B------:R-:W-:Y:S01]  /*3610*/  LOP3.LUT R14, R5, 0x108, RZ, 0xfc, !PT ;  /* 0x00000108050e7812 */ /* 0x000fe200078efcff */
[----:B------:R-:W-:Y:S01]  /*3620*/  @!P6 IMAD.IADD R236, R236, 0x1, -R0 ;  /* 0x00000001ecece824 */ /* 0x000fe200078e0a00 */
[----:B------:R-:W-:Y:S01]  /*3630*/  ISETP.GT.U32.AND P6, PT, R0, R240, PT ;  /* 0x000000f00000720c */ /* 0x000fe20003fc4070 */
[----:B------:R-:W-:Y:S01]  /*3640*/  IMAD.HI.U32 R2, R4, R7, RZ ;  /* 0x0000000704027227 */ /* 0x000fe200078e00ff */
[----:B------:R-:W-:-:S02]  /*3650*/  IABS R9, R14 ;  /* 0x0000000e00097213 */ /* 0x000fc40000000000 */
[----:B------:R-:W-:Y:S01]  /*3660*/  IABS R11, R16 ;  /* 0x00000010000b7213 */ /* 0x000fe20000000000 */
[----:B------:R-:W-:Y:S01]  /*3670*/  @!P5 IMAD.IADD R238, R238, 0x1, -R0 ;  /* 0x00000001eeeed824 */ /* 0x000fe200078e0a00 */
[----:B------:R-:W-:Y:S01]  /*3680*/  ISETP.GT.U32.AND P5, PT, R0, R242, PT ;  /* 0x000000f20000720c */ /* 0x000fe20003fa4070 */
[----:B------:R-:W-:Y:S01]  /*3690*/  IMAD.MOV R244, RZ, RZ, -R2 ;  /* 0x000000fffff47224 */ /* 0x000fe200078e0a02 */
[----:B------:R-:W-:Y:S01]  /*36a0*/  IABS R13, R17 ;  /* 0x00000011000d7213 */ /* 0x000fe20000000000 */
[----:B------:R-:W-:-:S04]  /*36b0*/  IMAD.HI.U32 R2, R4, R9, RZ ;  /* 0x0000000904027227 */ /* 0x000fc800078e00ff */
[----:B------:R-:W-:Y:S02]  /*36c0*/  IMAD R244, R0, R244, R7 ;  /* 0x000000f400f47224 */ /* 0x000fe400078e0207 */
[----:B------:R-:W-:Y:S02]  /*36d0*/  IMAD.MOV R246, RZ, RZ, -R2 ;  /* 0x000000fffff67224 */ /* 0x000fe400078e0a02 */
[--C-:B------:R-:W-:Y:S01]  /*36e0*/  @!P6 IMAD.IADD R240, R240, 0x1, -R0.reuse ;  /* 0x00000001f0f0e824 */ /* 0x100fe200078e0a00 */
[C---:B------:R-:W-:Y:S01]  /*36f0*/  ISETP.GT.U32.AND P6, PT, R0.reuse, R244, PT ;  /* 0x000000f40000720c */ /* 0x040fe20003fc4070 */
[----:B------:R-:W-:Y:S01]  /*3700*/  IMAD R246, R0, R246, R9 ;  /* 0x000000f600f67224 */ /* 0x000fe200078e0209 */
[----:B------:R-:W-:Y:S01]  /*3710*/  LOP3.LUT R9, R5, 0x11c, RZ, 0xfc, !PT ;  /* 0x0000011c05097812 */ /* 0x000fe200078efcff */
[----:B------:R-:W-:Y:S01]  /*3720*/  @!P5 IMAD.IADD R242, R242, 0x1, -R0 ;  /* 0x00000001f2f2d824 */ /* 0x000fe200078e0a00 */
[----:B------:R-:W-:Y:S01]  /*3730*/  ISETP.GT.U32.AND P4, PT, R0, R240, PT ;  /* 0x000000f00000720c */ /* 0x000fe20003f84070 */
[----:B------:R-:W-:Y:S01]  /*3740*/  IMAD.HI.U32 R2, R4, R15, RZ ;  /* 0x0000000f04027227 */ /* 0x000fe200078e00ff */
[----:B------:R-:W-:-:S02]  /*3750*/  ISETP.GT.U32.AND P5, PT, R0, R246, PT ;  /* 0x000000f60000720c */ /* 0x000fc40003fa4070 */
[----:B------:R-:W-:Y:S01]  /*3760*/  IABS R37, R9 ;  /* 0x0000000900257213 */ /* 0x000fe20000000000 */
[----:B------:R-:W-:-:S04]  /*3770*/  IMAD.HI.U32 R3, R4, R11, RZ ;  /* 0x0000000b04037227 */ /* 0x000fc800078e00ff */
[----:B------:R-:W-:Y:S01]  /*3780*/  @!P6 IMAD.IADD R244, R244, 0x1, -R0 ;  /* 0x00000001f4f4e824 */ /* 0x000fe200078e0a00 */
[----:B------:R-:W-:Y:S01]  /*3790*/  ISETP.GT.U32.AND P6, PT, R0, R242, PT ;  /* 0x000000f20000720c */ /* 0x000fe20003fc4070 */
[----:B------:R-:W-:-:S04]  /*37a0*/  IMAD.HI.U32 R7, R4, R13, RZ ;  /* 0x0000000d04077227 */ /* 0x000fc800078e00ff */
[----:B------:R-:W-:Y:S01]  /*37b0*/  @!P5 IMAD.IADD R246, R246, 0x1, -R0 ;  /* 0x00000001f6f6d824 */ /* 0x000fe200078e0a00 */
[C---:B------:R-:W-:Y:S01]  /*37c0*/  ISETP.GT.U32.AND P5, PT, R0.reuse, R244, PT ;  /* 0x000000f40000720c */ /* 0x040fe20003fa4070 */
[----:B------:R-:W-:Y:S02]  /*37d0*/  IMAD.MOV R2, RZ, RZ, -R2 ;  /* 0x000000ffff027224 */ /* 0x000fe400078e0a02 */
[----:B------:R-:W-:Y:S01]  /*37e0*/  @!P0 IMAD.MOV R236, RZ, RZ, -R236 ;  /* 0x000000ffffec8224 */ /* 0x000fe200078e0aec */
[C---:B------:R-:W-:Y:S01]  /*37f0*/  ISETP.GT.U32.AND P0, PT, R0.reuse, R246, PT ;  /* 0x000000f60000720c */ /* 0x040fe20003f04070 */
[----:B------:R-:W-:Y:S02]  /*3800*/  IMAD.MOV R3, RZ, RZ, -R3 ;  /* 0x000000ffff037224 */ /* 0x000fe400078e0a03 */
[----:B------:R-:W-:Y:S02]  /*3810*/  IMAD.MOV R7, RZ, RZ, -R7 ;  /* 0x000000ffff077224 */ /* 0x000fe400078e0a07 */
[----:B------:R-:W-:-:S02]  /*3820*/  IMAD R252, R0, R2, R15 ;  /* 0x0000000200fc7224 */ /* 0x000fc400078e020f */
[C---:B------:R-:W-:Y:S02]  /*3830*/  IMAD R248, R0.reuse, R3, R11 ;  /* 0x0000000300f87224 */ /* 0x040fe400078e020b */
[----:B------:R-:W-:Y:S01]  /*3840*/  IMAD R250, R0, R7, R13 ;  /* 0x0000000700fa7224 */ /* 0x000fe200078e020d */
[----:B------:R-:W-:Y:S01]  /*3850*/  LOP3.LUT R7, R5, 0x118, RZ, 0xfc, !PT ;  /* 0x0000011805077812 */ /* 0x000fe200078efcff */
[----:B------:R-:W-:Y:S01]  /*3860*/  @!P5 IMAD.IADD R244, R244, 0x1, -R0 ;  /* 0x00000001f4f4d824 */ /* 0x000fe200078e0a00 */
[----:B------:R-:W-:Y:S01]  /*3870*/  ISETP.GT.U32.AND P5, PT, R0, R252, PT ;  /* 0x000000fc0000720c */ /* 0x000fe20003fa4070 */
[----:B------:R-:W-:Y:S01]  /*3880*/  @!P1 IMAD.MOV R238, RZ, RZ, -R238 ;  /* 0x000000ffffee9224 */ /* 0x000fe200078e0aee */
[----:B------:R-:W-:Y:S01]  /*3890*/  IABS R129, R7 ;  /* 0x0000000700817213 */ /* 0x000fe20000000000 */
[----:B------:R-:W-:Y:S01]  /*38a0*/  IMAD.HI.U32 R3, R4, R37, RZ ;  /* 0x0000002504037227 */ /* 0x000fe200078e00ff */
[----:B------:R-:W-:-:S03]  /*38b0*/  ISETP.GT.U32.AND P1, PT, R0, R248, PT ;  /* 0x000000f80000720c */ /* 0x000fc60003f24070 */
[--C-:B------:R-:W-:Y:S01]  /*38c0*/  @!P6 IMAD.IADD R242, R242, 0x1, -R0.reuse ;  /* 0x00000001f2f2e824 */ /* 0x100fe200078e0a00 */
[----:B------:R-:W-:Y:S01]  /*38d0*/  ISETP.GE.AND P6, PT, R10, RZ, PT ;  /* 0x000000ff0a00720c */ /* 0x000fe20003fc6270 */
[----:B------:R-:W-:Y:S01]  /*38e0*/  @!P0 IMAD.IADD R246, R246, 0x1, -R0 ;  /* 0x00000001f6f68824 */ /* 0x000fe200078e0a00 */
[----:B------:R-:W-:Y:S01]  /*38f0*/  ISETP.GE.AND P0, PT, R14, RZ, PT ;  /* 0x000000ff0e00720c */ /* 0x000fe20003f06270 */
[----:B------:R-:W-:Y:S01]  /*3900*/  IMAD.HI.U32 R2, R4, R129, RZ ;  /* 0x0000008104027227 */ /* 0x000fe200078e00ff */
[C---:B------:R-:W-:Y:S02]  /*3910*/  LOP3.LUT R10, R5.reuse, 0x124, RZ, 0xfc, !PT ;  /* 0x00000124050a7812 */ /* 0x040fe400078efcff */
[----:B------:R-:W-:Y:S01]  /*3920*/  LOP3.LUT R14, R5, 0x138, RZ, 0xfc, !PT ;  /* 0x00000138050e7812 */ /* 0x000fe200078efcff */
[----:B------:R-:W-:Y:S01]  /*3930*/  IMAD.MOV R3, RZ, RZ, -R3 ;  /* 0x000000ffff037224 */ /* 0x000fe200078e0a03 */
[----:B------:R-:W-:Y:S01]  /*3940*/  IABS R13, R10 ;  /* 0x0000000a000d7213 */ /* 0x000fe20000000000 */
[----:B------:R-:W-:-:S02]  /*3950*/  IMAD.MOV R2, RZ, RZ, -R2 ;  /* 0x000000ffff027224 */ /* 0x000fc400078e0a02 */
[----:B------:R-:W-:Y:S01]  /*3960*/  IMAD R37, R0, R3, R37 ;  /* 0x0000000300257224 */ /* 0x000fe200078e0225 */
[C---:B------:R-:W-:Y:S01]  /*3970*/  LOP3.LUT R3, R5.reuse, 0x120, RZ, 0xfc, !PT ;  /* 0x0000012005037812 */ /* 0x040fe200078efcff */
[--C-:B------:R-:W-:Y:S02]  /*3980*/  @!P5 IMAD.IADD R252, R252, 0x1, -R0.reuse ;  /* 0x00000001fcfcd824 */ /* 0x100fe400078e0a00 */
[--C-:B------:R-:W-:Y:S01]  /*3990*/  @!P4 IMAD.IADD R240, R240, 0x1, -R0.reuse ;  /* 0x00000001f0f0c824 */ /* 0x100fe200078e0a00 */
[----:B------:R-:W-:Y:S01]  /*39a0*/  IABS R11, R3 ;  /* 0x00000003000b7213 */ /* 0x000fe20000000000 */
[----:B------:R-:W-:Y:S01]  /*39b0*/  @!P1 IMAD.IADD R248, R248, 0x1, -R0 ;  /* 0x00000001f8f89824 */ /* 0x000fe200078e0a00 */
[C---:B------:R-:W-:Y:S01]  /*39c0*/  ISETP.GT.U32.AND P4, PT, R0.reuse, R250, PT ;  /* 0x000000fa0000720c */ /* 0x040fe20003f84070 */
[----:B------:R-:W-:Y:S01]  /*39d0*/  IMAD R129, R0, R2, R129 ;  /* 0x0000000200817224 */ /* 0x000fe200078e0281 */
[----:B------:R-:W-:Y:S01]  /*39e0*/  ISETP.GE.AND P1, PT, R16, RZ, PT ;  /* 0x000000ff1000720c */ /* 0x000fe20003f26270 */
[----:B------:R-:W-:Y:S01]  /*39f0*/  @!P2 IMAD.MOV R242, RZ, RZ, -R242 ;  /* 0x000000fffff2a224 */ /* 0x000fe200078e0af2 */
[C---:B------:R-:W-:Y:S01]  /*3a00*/  ISETP.GT.U32.AND P2, PT, R0.reuse, R252, PT ;  /* 0x000000fc0000720c */ /* 0x040fe20003f44070 */
[----:B------:R-:W-:Y:S01]  /*3a10*/  @!P3 IMAD.MOV R240, RZ, RZ, -R240 ;  /* 0x000000fffff0b224 */ /* 0x000fe200078e0af0 */
[C---:B------:R-:W-:Y:S01]  /*3a20*/  ISETP.GT.U32.AND P3, PT, R0.reuse, R248, PT ;  /* 0x000000f80000720c */ /* 0x040fe20003f64070 */
[----:B------:R-:W-:Y:S01]  /*3a30*/  @!P6 IMAD.MOV R244, RZ, RZ, -R244 ;  /* 0x000000fffff4e224 */ /* 0x000fe200078e0af4 */
[----:B------:R-:W-:Y:S01]  /*3a40*/  ISETP.GT.U32.AND P6, PT, R0, R129, PT ;  /* 0x000000810000720c */ /* 0x000fe20003fc4070 */
[----:B------:R-:W-:Y:S01]  /*3a50*/  @!P0 IMAD.MOV R246, RZ, RZ, -R246 ;  /* 0x000000fffff68224 */ /* 0x000fe200078e0af6 */
[----:B------:R-:W-:Y:S01]  /*3a60*/  ISETP.GE.AND P0, PT, R18, RZ, PT ;  /* 0x000000ff1200720c */ /* 0x000fe20003f06270 */
[----:B------:R-:W-:Y:S01]  /*3a70*/  IMAD.HI.U32 R2, R4, R11, RZ ;  /* 0x0000000b04027227 */ /* 0x000fe200078e00ff */
[----:B------:R-:W-:-:S02]  /*3a80*/  LOP3.LUT R16, R5, 0x13c, RZ, 0xfc, !PT ;  /* 0x0000013c05107812 */ /* 0x000fc400078efcff */
[----:B------:R-:W-:Y:S01]  /*3a90*/  LOP3.LUT R18, R5, 0x140, RZ, 0xfc, !PT ;  /* 0x0000014005127812 */ /* 0x000fe200078efcff */
[----:B------:R-:W-:Y:S01]  /*3aa0*/  IMAD.MOV R2, RZ, RZ, -R2 ;  /* 0x000000ffff027224 */ /* 0x000fe200078e0a02 */
[----:B------:R-:W-:Y:S01]  /*3ab0*/  IABS R19, R16 ;  /* 0x0000001000137213 */ /* 0x000fe20000000000 */
[--C-:B------:R-:W-:Y:S01]  /*3ac0*/  @!P2 IMAD.IADD R252, R252, 0x1, -R0.reuse ;  /* 0x00000001fcfca824 */ /* 0x100fe200078e0a00 */
[----:B------:R-:W-:Y:S01]  /*3ad0*/  ISETP.GE.AND P2, PT, R9, RZ, PT ;  /* 0x000000ff0900720c */ /* 0x000fe20003f46270 */
[----:B------:R-:W-:Y:S01]  /*3ae0*/  IMAD R11, R0, R2, R11 ;  /* 0x00000002000b7224 */ /* 0x000fe200078e020b */
[----:B------:R-:W-:Y:S01]  /*3af0*/  LOP3.LUT R2, R5, 0x128, RZ, 0xfc, !PT ;  /* 0x0000012805027812 */ /* 0x000fe200078efcff */
[--C-:B------:R-:W-:Y:S01]  /*3b00*/  @!P3 IMAD.IADD R248, R248, 0x1, -R0.reuse ;  /* 0x00000001f8f8b824 */ /* 0x100fe200078e0a00 */
[C---:B------:R-:W-:Y:S01]  /*3b10*/  ISETP.GT.U32.AND P3, PT, R0.reuse, R37, PT ;  /* 0x000000250000720c */ /* 0x040fe20003f64070 */
[----:B------:R-:W-:Y:S01]  /*3b20*/  @!P6 IMAD.IADD R129, R129, 0x1, -R0 ;  /* 0x000000018181e824 */ /* 0x000fe200078e0a00 */
[----:B------:R-:W-:Y:S01]  /*3b30*/  IABS R33, R2 ;  /* 0x0000000200217213 */ /* 0x000fe20000000000 */
[----:B------:R-:W-:Y:S01]  /*3b40*/  @!P0 IMAD.MOV R252, RZ, RZ, -R252 ;  /* 0x000000fffffc8224 */ /* 0x000fe200078e0afc */
[----:B------:R-:W-:Y:S01]  /*3b50*/  ISETP.GT.U32.AND P0, PT, R0, R11, PT ;  /* 0x0000000b0000720c */ /* 0x000fe20003f04070 */
[----:B------:R-:W-:Y:S01]  /*3b60*/  @!P4 IMAD.IADD R250, R250, 0x1, -R0 ;  /* 0x00000001fafac824 */ /* 0x000fe200078e0a00 */
[----:B------:R-:W-:Y:S01]  /*3b70*/  ISETP.GE.AND P4, PT, R17, RZ, PT ;  /* 0x000000ff1100720c */ /* 0x000fe20003f86270 */
[----:B------:R-:W-:Y:S01]  /*3b80*/  @!P1 IMAD.MOV R248, RZ, RZ, -R248 ;  /* 0x000000fffff89224 */ /* 0x000fe200078e0af8 */
[----:B------:R-:W-:-:S02]  /*3b90*/  ISETP.GT.U32.AND P1, PT, R0, R129, PT ;  /* 0x000000810000720c */ /* 0x000fc40003f24070 */
[----:B------:R-:W-:Y:S02]  /*3ba0*/  ISETP.GT.U32.AND P5, PT, R0, R250, PT ;  /* 0x000000fa0000720c */ /* 0x000fe40003fa4070 */
[----:B------:R-:W-:Y:S01]  /*3bb0*/  ISETP.GE.AND P6, PT, R3, RZ, PT ;  /* 0x000000ff0300720c */ /* 0x000fe20003fc6270 */
[----:B------:R-:W-:Y:S01]  /*3bc0*/  IMAD.HI.U32 R3, R4, R13, RZ ;  /* 0x0000000d04037227 */ /* 0x000fe200078e00ff */
[----:B------:R-:W-:Y:S02]  /*3bd0*/  LOP3.LUT R9, R5, 0x130, RZ, 0xfc, !PT ;  /* 0x0000013005097812 */ /* 0x000fe400078efcff */
[----:B------:R-:W-:Y:S01]  /*3be0*/  IABS R21, R18 ;  /* 0x0000001200157213 */ /* 0x000fe20000000000 */
[--C-:B------:R-:W-:Y:S01]  /*3bf0*/  @!P0 IMAD.IADD R11, R11, 0x1, -R0.reuse ;  /* 0x000000010b0b8824 */ /* 0x100fe200078e0a00 */
[----:B------:R-:W-:Y:S01]  /*3c00*/  IABS R17, R9 ;  /* 0x0000000900117213 */ /* 0x000fe20000000000 */
[--C-:B------:R-:W-:Y:S01]  /*3c10*/  @!P3 IMAD.IADD R37, R37, 0x1, -R0.reuse ;  /* 0x000000012525b824 */ /* 0x100fe200078e0a00 */
[----:B------:R-:W-:Y:S01]  /*3c20*/  ISETP.GE.AND P3, PT, R10, RZ, PT ;  /* 0x000000ff0a00720c */ /* 0x000fe20003f66270 */
[----:B------:R-:W-:Y:S01]  /*3c30*/  @!P1 IMAD.IADD R129, R129, 0x1, -R0 ;  /* 0x0000000181819824 */ /* 0x000fe200078e0a00 */
[----:B------:R-:W-:Y:S01]  /*3c40*/  ISETP.GE.AND P1, PT, R2, RZ, PT ;  /* 0x000000ff0200720c */ /* 0x000fe20003f26270 */
[----:B------:R-:W-:Y:S01]  /*3c50*/  IMAD.HI.U32 R2, R4, R33, RZ ;  /* 0x0000002104027227 */ /* 0x000fe200078e00ff */
[----:B------:R-:W-:-:S02]  /*3c60*/  ISETP.GT.U32.AND P0, PT, R0, R11, PT ;  /* 0x0000000b0000720c */ /* 0x000fc40003f04070 */
[----:B------:R-:W-:Y:S01]  /*3c70*/  LOP3.LUT R10, R5, 0x134, RZ, 0xfc, !PT ;  /* 0x00000134050a7812 */ /* 0x000fe200078efcff */
[----:B------:R-:W-:Y:S01]  /*3c80*/  @!P5 IMAD.IADD R250, R250, 0x1, -R0 ;  /* 0x00000001fafad824 */ /* 0x000fe200078e0a00 */
[----:B------:R-:W-:Y:S01]  /*3c90*/  ISETP.GE.AND P5, PT, R7, RZ, PT ;  /* 0x000000ff0700720c */ /* 0x000fe20003fa6270 */
[----:B------:R-:W-:Y:S02]  /*3ca0*/  IMAD.MOV R3, RZ, RZ, -R3 ;  /* 0x000000ffff037224 */ /* 0x000fe400078e0a03 */
[----:B------:R-:W-:Y:S02]  /*3cb0*/  IMAD.MOV R2, RZ, RZ, -R2 ;  /* 0x000000ffff027224 */ /* 0x000fe400078e0a02 */
[----:B------:R-:W-:Y:S01]  /*3cc0*/  @!P4 IMAD.MOV R250, RZ, RZ, -R250 ;  /* 0x000000fffffac224 */ /* 0x000fe200078e0afa */
[C---:B------:R-:W-:Y:S01]  /*3cd0*/  ISETP.GT.U32.AND P4, PT, R0.reuse, R37, PT ;  /* 0x000000250000720c */ /* 0x040fe20003f84070 */
[C---:B------:R-:W-:Y:S01]  /*3ce0*/  IMAD R13, R0.reuse, R3, R13 ;  /* 0x00000003000d7224 */ /* 0x040fe200078e020d */
[----:B------:R-:W-:Y:S01]  /*3cf0*/  LOP3.LUT R3, R5, 0x12c, RZ, 0xfc, !PT ;  /* 0x0000012c05037812 */ /* 0x000fe200078efcff */
[----:B------:R-:W-:-:S02]  /*3d00*/  IMAD R33, R0, R2, R33 ;  /* 0x0000000200217224 */ /* 0x000fc400078e0221 */
[----:B------:R-:W-:Y:S01]  /*3d10*/  @!P0 IMAD.IADD R11, R11, 0x1, -R0 ;  /* 0x000000010b0b8824 */ /* 0x000fe200078e0a00 */
[----:B------:R-:W-:Y:S01]  /*3d20*/  IABS R15, R3 ;  /* 0x00000003000f7213 */ /* 0x000fe20000000000 */
[----:B------:R-:W-:Y:S01]  /*3d30*/  @!P5 IMAD.MOV R129, RZ, RZ, -R129 ;  /* 0x000000ffff81d224 */ /* 0x000fe200078e0a81 */
[----:B------:R-:W-:Y:S01]  /*3d40*/  ISETP.GT.U32.AND P0, PT, R0, R33, PT ;  /* 0x000000210000720c */ /* 0x000fe20003f04070 */
[----:B------:R-:W-:Y:S01]  /*3d50*/  IMAD.HI.U32 R7, R4, R17, RZ ;  /* 0x0000001104077227 */ /* 0x000fe200078e00ff */
[----:B------:R-:W-:-:S03]  /*3d60*/  ISETP.GE.AND P5, PT, R3, RZ, PT ;  /* 0x000000ff0300720c */ /* 0x000fc60003fa6270 */
[----:B------:R-:W-:-:S04]  /*3d70*/  IMAD.HI.U32 R3, R4, R15, RZ ;  /* 0x0000000f04037227 */ /* 0x000fc800078e00ff */
[--C-:B------:R-:W-:Y:S01]  /*3d80*/  @!P4 IMAD.IADD R37, R37, 0x1, -R0.reuse ;  /* 0x000000012525c824 */ /* 0x100fe200078e0a00 */
[C---:B------:R-:W-:Y:S01]  /*3d90*/  ISETP.GT.U32.AND P4, PT, R0.reuse, R13, PT ;  /* 0x0000000d0000720c */ /* 0x040fe20003f84070 */
[----:B------:R-:W-:Y:S02]  /*3da0*/  IMAD.MOV R3, RZ, RZ, -R3 ;  /* 0x000000ffff037224 */ /* 0x000fe400078e0a03 */
[----:B------:R-:W-:Y:S02]  /*3db0*/  IMAD.MOV R7, RZ, RZ, -R7 ;  /* 0x000000ffff077224 */ /* 0x000fe400078e0a07 */
[C---:B------:R-:W-:Y:S01]  /*3dc0*/  IMAD R15, R0.reuse, R3, R15 ;  /* 0x00000003000f7224 */ /* 0x040fe200078e020f */
[----:B------:R-:W-:Y:S01]  /*3dd0*/  IABS R3, R10 ;  /* 0x0000000a00037213 */ /* 0x000fe20000000000 */
[----:B------:R-:W-:Y:S02]  /*3de0*/  IMAD R17, R0, R7, R17 ;  /* 0x0000000700117224 */ /* 0x000fe400078e0211 */
[----:B------:R-:W-:-:S02]  /*3df0*/  @!P0 IMAD.IADD R33, R33, 0x1, -R0 ;  /* 0x0000000121218824 */ /* 0x000fc400078e0a00 */
[----:B------:R-:W-:Y:S01]  /*3e00*/  @!P6 IMAD.MOV R11, RZ, RZ, -R11 ;  /* 0x000000ffff0be224 */ /* 0x000fe200078e0a0b */
[----:B------:R-:W-:Y:S01]  /*3e10*/  ISETP.GT.U32.AND P0, PT, R0, R17, PT ;  /* 0x000000110000720c */ /* 0x000fe20003f04070 */
[----:B------:R-:W-:Y:S01]  /*3e20*/  IMAD.HI.U32 R2, R4, R3, RZ ;  /* 0x0000000304027227 */ /* 0x000fe200078e00ff */
[----:B------:R-:W-:-:S03]  /*3e30*/  ISETP.GT.U32.AND P6, PT, R0, R33, PT ;  /* 0x000000210000720c */ /* 0x000fc60003fc4070 */
[----:B------:R-:W-:Y:S02]  /*3e40*/  @!P4 IMAD.IADD R13, R13, 0x1, -R0 ;  /* 0x000000010d0dc824 */ /* 0x000fe400078e0a00 */
[----:B------:R-:W-:Y:S02]  /*3e50*/  IMAD.MOV R2, RZ, RZ, -R2 ;  /* 0x000000ffff027224 */ /* 0x000fe400078e0a02 */
[----:B------:R-:W-:Y:S01]  /*3e60*/  @!P2 IMAD.MOV R37, RZ, RZ, -R37 ;  /* 0x000000ffff25a224 */ /* 0x000fe200078e0a25 */
[C---:B------:R-:W-:Y:S01]  /*3e70*/  ISETP.GT.U32.AND P4, PT, R0.reuse, R13, PT ;  /* 0x0000000d0000720c */ /* 0x040fe20003f84070 */
[C---:B------:R-:W-:Y:S01]  /*3e80*/  IMAD R212, R0.reuse, R2, R3 ;  /* 0x0000000200d47224 */ /* 0x040fe200078e0203 */
[----:B------:R-:W-:Y:S01]  /*3e90*/  ISETP.GE.AND P2, PT, R9, RZ, PT ;  /* 0x000000ff0900720c */ /* 0x000fe20003f46270 */
[--C-:B------:R-:W-:Y:S01]  /*3ea0*/  @!P0 IMAD.IADD R17, R17, 0x1, -R0.reuse ;  /* 0x0000000111118824 */ /* 0x100fe200078e0a00 */
[----:B------:R-:W-:Y:S01]  /*3eb0*/  IABS R9, R14 ;  /* 0x0000000e00097213 */ /* 0x000fe20000000000 */
[----:B------:R-:W-:Y:S01]  /*3ec0*/  @!P6 IMAD.IADD R33, R33, 0x1, -R0 ;  /* 0x000000012121e824 */ /* 0x000fe200078e0a00 */
[----:B------:R-:W-:Y:S01]  /*3ed0*/  ISETP.GT.U32.AND P6, PT, R0, R212, PT ;  /* 0x000000d40000720c */ /* 0x000fe20003fc4070 */
[----:B------:R-:W-:Y:S01]  /*3ee0*/  IMAD.HI.U32 R3, R4, R19, RZ ;  /* 0x0000001304037227 */ /* 0x000fe200078e00ff */
[----:B------:R-:W-:-:S03]  /*3ef0*/  ISETP.GT.U32.AND P0, PT, R0, R17, PT ;  /* 0x000000110000720c */ /* 0x000fc60003f04070 */
[----:B------:R-:W-:Y:S02]  /*3f00*/  IMAD.MOV R3, RZ, RZ, -R3 ;  /* 0x000000ffff037224 */ /* 0x000fe400078e0a03 */
[----:B------:R-:W-:Y:S01]  /*3f10*/  @!P4 IMAD.IADD R13, R13, 0x1, -R0 ;  /* 0x000000010d0dc824 */ /* 0x000fe200078e0a00 */
[----:B------:R-:W-:Y:S01]  /*3f20*/  ISETP.GT.U32.AND P4, PT, R0, R15, PT ;  /* 0x0000000f0000720c */ /* 0x000fe20003f84070 */
[----:B------:R-:W-:-:S04]  /*3f30*/  IMAD.HI.U32 R2, R4, R9, RZ ;  /* 0x0000000904027227 */ /* 0x000fc800078e00ff */
[----:B------:R-:W-:Y:S02]  /*3f40*/  IMAD R26, R0, R3, R19 ;  /* 0x00000003001a7224 */ /* 0x000fe400078e0213 */
[----:B------:R-:W-:Y:S02]  /*3f50*/  @!P6 IMAD.IADD R212, R212, 0x1, -R0 ;  /* 0x00000001d4d4e824 */ /* 0x000fe400078e0a00 */
[----:B------:R-:W-:Y:S02]  /*3f60*/  IMAD.MOV R2, RZ, RZ, -R2 ;  /* 0x000000ffff027224 */ /* 0x000fe400078e0a02 */
[----:B------:R-:W-:Y:S01]  /*3f70*/  @!P0 IMAD.IADD R17, R17, 0x1, -R0 ;  /* 0x0000000111118824 */ /* 0x000fe200078e0a00 */
[C---:B------:R-:W-:Y:S01]  /*3f80*/  ISETP.GT.U32.AND P6, PT, R0.reuse, R212, PT ;  /* 0x000000d40000720c */ /* 0x040fe20003fc4070 */
[C---:B------:R-:W-:Y:S01]  /*3f90*/  IMAD R28, R0.reuse, R2, R9 ;  /* 0x00000002001c7224 */ /* 0x040fe200078e0209 */
[----:B------:R-:W-:Y:S01]  /*3fa0*/  ISETP.GT.U32.AND P0, PT, R0, R26, PT ;  /* 0x0000001a0000720c */ /* 0x000fe20003f04070 */
[----:B------:R-:W-:Y:S01]  /*3fb0*/  IMAD.HI.U32 R7, R4, R21, RZ ;  /* 0x0000001504077227 */ /* 0x000fe200078e00ff */
[----:B------:R-:W-:-:S03]  /*3fc0*/  LOP3.LUT R9, R5, 0x144, RZ, 0xfc, !PT ;  /* 0x0000014405097812 */ /* 0x000fc600078efcff */
[----:B------:R-:W-:Y:S01]  /*3fd0*/  @!P3 IMAD.MOV R13, RZ, RZ, -R13 ;  /* 0x000000ffff0db224 */ /* 0x000fe200078e0a0d */
[----:B------:R-:W-:Y:S01]  /*3fe0*/  ISETP.GE.AND P3, PT, R10, RZ, PT ;  /* 0x000000ff0a00720c */ /* 0x000fe20003f66270 */
[----:B------:R-:W-:Y:S01]  /*3ff0*/  @!P4 IMAD.IADD R15, R15, 0x1, -R0 ;  /* 0x000000010f0fc824 */ /* 0x000fe200078e0a00 */
[----:B------:R-:W-:Y:S01]  /*4000*/  IABS R3, R9 ;  /* 0x0000000900037213 */ /* 0x000fe20000000000 */
[----:B------:R-:W-:Y:S01]  /*4010*/  IMAD.MOV R7, RZ, RZ, -R7 ;  /* 0x000000ffff077224 */ /* 0x000fe200078e0a07 */
[----:B------:R-:W-:Y:S01]  /*4020*/  LOP3.LUT R10, R5, 0x148, RZ, 0xfc, !PT ;  /* 0x00000148050a7812 */ /* 0x000fe200078efcff */
[----:B------:R-:W-:Y:S01]  /*4030*/  @!P1 IMAD.MOV R33, RZ, RZ, -R33 ;  /* 0x000000ffff219224 */ /* 0x000fe200078e0a21 */
[C---:B------:R-:W-:Y:S01]  /*4040*/  ISETP.GT.U32.AND P4, PT, R0.reuse, R15, PT ;  /* 0x0000000f0000720c */ /* 0x040fe20003f84070 */
[C---:B------:R-:W-:Y:S01]  /*4050*/  IMAD R210, R0.reuse, R7, R21 ;  /* 0x0000000700d27224 */ /* 0x040fe200078e0215 */
[----:B------:R-:W-:Y:S01]  /*4060*/  ISETP.GT.U32.AND P1, PT, R0, R28, PT ;  /* 0x0000001c0000720c */ /* 0x000fe20003f24070 */
[----:B------:R-:W-:Y:S01]  /*4070*/  IMAD.HI.U32 R2, R4, R3, RZ ;  /* 0x0000000304027227 */ /* 0x000fe200078e00ff */
[----:B------:R-:W-:-:S02]  /*4080*/  IABS R7, R10 ;  /* 0x0000000a00077213 */ /* 0x000fc40000000000 */
[----:B------:R-:W-:Y:S01]  /*4090*/  IABS R21, R23 ;  /* 0x0000001700157213 */ /* 0x000fe20000000000 */
[----:B------:R-:W-:Y:S01]  /*40a0*/  @!P2 IMAD.MOV R17, RZ, RZ, -R17 ;  /* 0x000000ffff11a224 */ /* 0x000fe200078e0a11 */
[----:B------:R-:W-:Y:S01]  /*40b0*/  ISETP.GT.U32.AND P2, PT, R0, R210, PT ;  /* 0x000000d20000720c */ /* 0x000fe20003f44070 */
[--C-:B------:R-:W-:Y:S01]  /*40c0*/  @!P6 IMAD.IADD R212, R212, 0x1, -R0.reuse ;  /* 0x00000001d4d4e824 */ /* 0x100fe200078e0a00 */
[----:B------:R-:W-:Y:S01]  /*40d0*/  ISETP.GE.AND P6, PT, R18, RZ, PT ;  /* 0x000000ff1200720c */ /* 0x000fe20003fc6270 */
[----:B------:R-:W-:Y:S02]  /*40e0*/  @!P0 IMAD.IADD R26, R26, 0x1, -R0 ;  /* 0x000000011a1a8824 */ /* 0x000fe400078e0a00 */
[----:B------:R-:W-:Y:S02]  /*40f0*/  IMAD.MOV R2, RZ, RZ, -R2 ;  /* 0x000000ffff027224 */ /* 0x000fe400078e0a02 */
[----:B------:R-:W-:Y:S01]  /*4100*/  @!P3 IMAD.MOV R212, RZ, RZ, -R212 ;  /* 0x000000ffffd4b224 */ /* 0x000fe200078e0ad4 */
[C---:B------:R-:W-:Y:S01]  /*4110*/  ISETP.GT.U32.AND P3, PT, R0.reuse, R26, PT ;  /* 0x0000001a0000720c */ /* 0x040fe20003f64070 */
[----:B------:R-:W-:-:S02]  /*4120*/  IMAD R24, R0, R2, R3 ;  /* 0x0000000200187224 */ /* 0x000fc400078e0203 */
[----:B------:R-:W-:-:S04]  /*4130*/  IMAD.HI.U32 R2, R4, R7, RZ ;  /* 0x0000000704027227 */ /* 0x000fc800078e00ff */
[----:B------:R-:W-:Y:S01]  /*4140*/  @!P4 IMAD.IADD R15, R15, 0x1, -R0 ;  /* 0x000000010f0fc824 */ /* 0x000fe200078e0a00 */
[----:B------:R-:W-:Y:S01]  /*4150*/  ISETP.GE.AND P4, PT, R14, RZ, PT ;  /* 0x000000ff0e00720c */ /* 0x000fe20003f86270 */
[----:B------:R-:W-:Y:S01]  /*4160*/  IMAD.MOV R2, RZ, RZ, -R2 ;  /* 0x000000ffff027224 */ /* 0x000fe200078e0a02 */
[----:B------:R-:W-:Y:S01]  /*4170*/  LOP3.LUT R14, R5, 0x14c, RZ, 0xfc, !PT ;  /* 0x0000014c050e7812 */ /* 0x000fe200078efcff */
[----:B------:R-:W-:Y:S01]  /*4180*/  @!P5 IMAD.MOV R15, RZ, RZ, -R15 ;  /* 0x000000ffff0fd224 */ /* 0x000fe200078e0a0f */
[----:B------:R-:W-:Y:S01]  /*4190*/  ISETP.GE.AND P5, PT, R16, RZ, PT ;  /* 0x000000ff1000720c */ /* 0x000fe20003fa6270 */
[--C-:B------:R-:W-:Y:S01]  /*41a0*/  @!P1 IMAD.IADD R28, R28, 0x1, -R0.reuse ;  /* 0x000000011c1c9824 */ /* 0x100fe200078e0a00 */
[----:B------:R-:W-:Y:S01]  /*41b0*/  ISETP.GE.AND P1, PT, R9, RZ, PT ;  /* 0x000000ff0900720c */ /* 0x000fe20003f26270 */
[--C-:B------:R-:W-:Y:S01]  /*41c0*/  @!P2 IMAD.IADD R210, R210, 0x1, -R0.reuse ;  /* 0x00000001d2d2a824 */ /* 0x100fe200078e0a00 */
[----:B------:R-:W-:Y:S01]  /*41d0*/  LOP3.LUT R16, R5, 0x150, RZ, 0xfc, !PT ;  /* 0x0000015005107812 */ /* 0x000fe200078efcff */
[----:B------:R-:W-:Y:S01]  /*41e0*/  IMAD R22, R0, R2, R7 ;  /* 0x0000000200167224 */ /* 0x000fe200078e0207 */
[----:B------:R-:W-:Y:S01]  /*41f0*/  IABS R9, R14 ;  /* 0x0000000e00097213 */ /* 0x000fe20000000000 */
[----:B------:R-:W-:Y:S01]  /*4200*/  @!P3 IMAD.IADD R26, R26, 0x1, -R0 ;  /* 0x000000011a1ab824 */ /* 0x000fe200078e0a00 */
[----:B------:R-:W-:Y:S01]  /*4210*/  ISETP.GT.U32.AND P2, PT, R0, R210, PT ;  /* 0x000000d20000720c */ /* 0x000fe20003f44070 */
[----:B------:R-:W-:Y:S01]  /*4220*/  IMAD.HI.U32 R7, R4, R21, RZ ;  /* 0x0000001504077227 */ /* 0x000fe200078e00ff */
[----:B------:R-:W-:-:S02]  /*4230*/  IABS R19, R16 ;  /* 0x0000001000137213 */ /* 0x000fc40000000000 */
[----:B------:R-:W-:Y:S01]  /*4240*/  ISETP.GT.U32.AND P3, PT, R0, R22, PT ;  /* 0x000000160000720c */ /* 0x000fe20003f64070 */
[----:B------:R-:W-:Y:S01]  /*4250*/  IMAD.HI.U32 R2, R4, R9, RZ ;  /* 0x0000000904027227 */ /* 0x000fe200078e00ff */
[----:B------:R-:W-:-:S03]  /*4260*/  ISETP.GT.U32.AND P0, PT, R0, R28, PT ;  /* 0x0000001c0000720c */ /* 0x000fc60003f04070 */
[----:B------:R-:W-:-:S04]  /*4270*/  IMAD.HI.U32 R3, R4, R19, RZ ;  /* 0x0000001304037227 */ /* 0x000fc800078e00ff */
[----:B------:R-:W-:Y:S02]  /*4280*/  IMAD.MOV R2, RZ, RZ, -R2 ;  /* 0x000000ffff027224 */ /* 0x000fe400078e0a02 */
[----:B------:R-:W-:Y:S02]  /*4290*/  IMAD.MOV R3, RZ, RZ, -R3 ;  /* 0x000000ffff037224 */ /* 0x000fe400078e0a03 */
[----:B------:R-:W-:Y:S01]  /*42a0*/  IMAD R208, R0, R2, R9 ;  /* 0x0000000200d07224 */ /* 0x000fe200078e0209 */
[C---:B------:R-:W-:Y:S01]  /*42b0*/  LOP3.LUT R9, R5.reuse, 0x158, RZ, 0xfc, !PT ;  /* 0x0000015805097812 */ /* 0x040fe200078efcff */
[--C-:B------:R-:W-:Y:S01]  /*42c0*/  @!P2 IMAD.IADD R210, R210, 0x1, -R0.reuse ;  /* 0x00000001d2d2a824 */ /* 0x100fe200078e0a00 */
[----:B------:R-:W-:Y:S01]  /*42d0*/  ISETP.GE.AND P2, PT, R10, RZ, PT ;  /* 0x000000ff0a00720c */ /* 0x000fe20003f46270 */
[----:B------:R-:W-:Y:S01]  /*42e0*/  @!P3 IMAD.IADD R22, R22, 0x1, -R0 ;  /* 0x000000011616b824 */ /* 0x000fe200078e0a00 */
[C---:B------:R-:W-:Y:S01]  /*42f0*/  LOP3.LUT R10, R5.reuse, 0x15c, RZ, 0xfc, !PT ;  /* 0x0000015c050a7812 */ /* 0x040fe200078efcff */
[C---:B------:R-:W-:Y:S01]  /*4300*/  IMAD R20, R0.reuse, R3, R19 ;  /* 0x0000000300147224 */ /* 0x040fe200078e0213 */
[----:B------:R-:W-:Y:S01]  /*4310*/  IABS R3, R9 ;  /* 0x0000000900037213 */ /* 0x000fe20000000000 */
[----:B------:R-:W-:Y:S01]  /*4320*/  @!P5 IMAD.MOV R26, RZ, RZ, -R26 ;  /* 0x000000ffff1ad224 */ /* 0x000fe200078e0a1a */
[C---:B------:R-:W-:Y:S01]  /*4330*/  ISETP.GT.U32.AND P5, PT, R0.reuse, R208, PT ;  /* 0x000000d00000720c */ /* 0x040fe20003fa4070 */
[----:B------:R-:W-:Y:S01]  /*4340*/  @!P6 IMAD.MOV R210, RZ, RZ, -R210 ;  /* 0x000000ffffd2e224 */ /* 0x000fe200078e0ad2 */
[----:B------:R-:W-:Y:S01]  /*4350*/  ISETP.GT.U32.AND P3, PT, R0, R22, PT ;  /* 0x000000160000720c */ /* 0x000fe20003f64070 */
[----:B------:R-:W-:Y:S01]  /*4360*/  @!P0 IMAD.IADD R28, R28, 0x1, -R0 ;  /* 0x000000011c1c8824 */ /* 0x000fe200078e0a00 */
[C---:B------:R-:W-:Y:S01]  /*4370*/  ISETP.GT.U32.AND P6, PT, R0.reuse, R20, PT ;  /* 0x000000140000720c */ /* 0x040fe20003fc4070 */
[----:B------:R-:W-:Y:S01]  /*4380*/  IMAD.MOV R7, RZ, RZ, -R7 ;  /* 0x000000ffff077224 */ /* 0x000fe200078e0a07 */
[----:B------:R-:W-:Y:S01]  /*4390*/  ISETP.GT.U32.AND P0, PT, R0, R24, PT ;  /* 0x000000180000720c */ /* 0x000fe20003f04070 */
[----:B------:R-:W-:Y:S01]  /*43a0*/  IMAD.HI.U32 R2, R4, R3, RZ ;  /* 0x0000000304027227 */ /* 0x000fe200078e00ff */
[----:B------:R-:W-:-:S03]  /*43b0*/  LOP3.LUT R19, R5, 0x160, RZ, 0xfc, !PT ;  /* 0x0000016005137812 */ /* 0x000fc600078efcff */
[----:B------:R-:W-:Y:S01]  /*43c0*/  IMAD R18, R0, R7, R21 ;  /* 0x0000000700127224 */ /* 0x000fe200078e0215 */
[----:B------:R-:W-:Y:S01]  /*43d0*/  IABS R7, R10 ;  /* 0x0000000a00077213 */ /* 0x000fe20000000000 */
[--C-:B------:R-:W-:Y:S01]  /*43e0*/  @!P5 IMAD.IADD R208, R208, 0x1, -R0.reuse ;  /* 0x00000001d0d0d824 */ /* 0x100fe200078e0a00 */
[----:B------:R-:W-:Y:S01]  /*43f0*/  LOP3.LUT R21, R5, 0x164, RZ, 0xfc, !PT ;  /* 0x0000016405157812 */ /* 0x000fe200078efcff */
[--C-:B------:R-:W-:Y:S01]  /*4400*/  @!P3 IMAD.IADD R22, R22, 0x1, -R0.reuse ;  /* 0x000000011616b824 */ /* 0x100fe200078e0a00 */
[----:B------:R-:W-:Y:S01]  /*4410*/  ISETP.GT.U32.AND P3, PT, R0, R18, PT ;  /* 0x000000120000720c */ /* 0x000fe20003f64070 */
[--C-:B------:R-:W-:Y:S01]  /*4420*/  @!P6 IMAD.IADD R20, R20, 0x1, -R0.reuse ;  /* 0x000000011414e824 */ /* 0x100fe200078e0a00 */
[----:B------:R-:W-:Y:S01]  /*4430*/  ISETP.GT.U32.AND P6, PT, R0, R208, PT ;  /* 0x000000d00000720c */ /* 0x000fe20003fc4070 */
[----:B------:R-:W-:Y:S01]  /*4440*/  @!P0 IMAD.IADD R24, R24, 0x1, -R0 ;  /* 0x0000000118188824 */ /* 0x000fe200078e0a00 */
[----:B------:R-:W-:Y:S01]  /*4450*/  ISETP.GE.AND P0, PT, R14, RZ, PT ;  /* 0x000000ff0e00720c */ /* 0x000fe20003f06270 */
[----:B------:R-:W-:Y:S01]  /*4460*/  @!P4 IMAD.MOV R28, RZ, RZ, -R28 ;  /* 0x000000ffff1cc224 */ /* 0x000fe200078e0a1c */
[----:B------:R-:W-:Y:S01]  /*4470*/  ISETP.GE.AND P5, PT, R23, RZ, PT ;  /* 0x000000ff1700720c */ /* 0x000fe20003fa6270 */
[----:B------:R-:W-:Y:S01]  /*4480*/  IMAD.MOV R206, RZ, RZ, -R2 ;  /* 0x000000ffffce7224 */ /* 0x000fe200078e0a02 */
[----:B------:R-:W-:Y:S01]  /*4490*/  ISETP.GT.U32.AND P4, PT, R0, R24, PT ;  /* 0x000000180000720c */ /* 0x000fe20003f84070 */
[----:B------:R-:W-:Y:S01]  /*44a0*/  IMAD.HI.U32 R2, R4, R7, RZ ;  /* 0x0000000704027227 */ /* 0x000fe200078e00ff */
[----:B------:R-:W-:-:S03]  /*44b0*/  LOP3.LUT R23, R5, 0x168, RZ, 0xfc, !PT ;  /* 0x0000016805177812 */ /* 0x000fc600078efcff */
[----:B------:R-:W-:Y:S01]  /*44c0*/  IMAD R206, R0, R206, R3 ;  /* 0x000000ce00ce7224 */ /* 0x000fe200078e0203 */
[----:B------:R-:W-:Y:S01]  /*44d0*/  IABS R3, R19 ;  /* 0x0000001300037213 */ /* 0x000fe20000000000 */
[--C-:B------:R-:W-:Y:S01]  /*44e0*/  @!P3 IMAD.IADD R18, R18, 0x1, -R0.reuse ;  /* 0x000000011212b824 */ /* 0x100fe200078e0a00 */
[----:B------:R-:W-:Y:S01]  /*44f0*/  ISETP.GT.U32.AND P3, PT, R0, R20, PT ;  /* 0x000000140000720c */ /* 0x000fe20003f64070 */
[----:B------:R-:W-:Y:S01]  /*4500*/  @!P6 IMAD.IADD R208, R208, 0x1, -R0 ;  /* 0x00000001d0d0e824 */ /* 0x000fe200078e0a00 */
[----:B------:R-:W-:Y:S01]  /*4510*/  ISETP.GT.U32.AND P6, PT, R0, R206, PT ;  /* 0x000000ce0000720c */ /* 0x000fe20003fc4070 */
[----:B------:R-:W-:Y:S02]  /*4520*/  IMAD.MOV R2, RZ, RZ, -R2 ;  /* 0x000000ffff027224 */ /* 0x000fe400078e0a02 */
[----:B------:R-:W-:Y:S01]  /*4530*/  @!P4 IMAD.IADD R24, R24, 0x1, -R0 ;  /* 0x000000011818c824 */ /* 0x000fe200078e0a00 */
[----:B------:R-:W-:Y:S01]  /*4540*/  ISETP.GE.AND P4, PT, R16, RZ, PT ;  /* 0x000000ff1000720c */ /* 0x000fe20003f86270 */
[C---:B------:R-:W-:Y:S01]  /*4550*/  IMAD R16, R0.reuse, R2, R7 ;  /* 0x0000000200107224 */ /* 0x040fe200078e0207 */
[----:B------:R-:W-:Y:S01]  /*4560*/  IABS R7, R21 ;  /* 0x0000001500077213 */ /* 0x000fe20000000000 */
[----:B------:R-:W-:Y:S01]  /*4570*/  @!P1 IMAD.MOV R24, RZ, RZ, -R24 ;  /* 0x000000ffff189224 */ /* 0x000fe200078e0a18 */
[----:B------:R-:W-:Y:S01]  /*4580*/  ISETP.GT.U32.AND P1, PT, R0, R18, PT ;  /* 0x000000120000720c */ /* 0x000fe20003f24070 */
[----:B------:R-:W-:-:S04]  /*4590*/  IMAD.HI.U32 R2, R4, R3, RZ ;  /* 0x0000000304027227 */ /* 0x000fc800078e00ff */
[--C-:B------:R-:W-:Y:S01]  /*45a0*/  @!P3 IMAD.IADD R20, R20, 0x1, -R0.reuse ;  /* 0x000000011414b824 */ /* 0x100fe200078e0a00 */
[----:B------:R-:W-:Y:S01]  /*45b0*/  ISETP.GT.U32.AND P3, PT, R0, R16, PT ;  /* 0x000000100000720c */ /* 0x000fe20003f64070 */
[----:B------:R-:W-:Y:S01]  /*45c0*/  @!P6 IMAD.IADD R206, R206, 0x1, -R0 ;  /* 0x00000001cecee824 */ /* 0x000fe200078e0a00 */
[----:B------:R-:W-:Y:S01]  /*45d0*/  ISETP.GE.AND P6, PT, R10, RZ, PT ;  /* 0x000000ff0a00720c */ /* 0x000fe20003fc6270 */
[----:B------:R-:W-:Y:S02]  /*45e0*/  @!P2 IMAD.MOV R22, RZ, RZ, -R22 ;  /* 0x000000ffff16a224 */ /* 0x000fe400078e0a16 */
[----:B------:R-:W-:Y:S01]  /*45f0*/  IMAD.MOV R14, RZ, RZ, -R2 ;  /* 0x000000ffff0e7224 */ /* 0x000fe200078e0a02 */
[----:B------:R-:W-:Y:S01]  /*4600*/  ISETP.GT.U32.AND P2, PT, R0, R206, PT ;  /* 0x000000ce0000720c */ /* 0x000fe20003f44070 */
[----:B------:R-:W-:-:S04]  /*4610*/  IMAD.HI.U32 R2, R4, R7, RZ ;  /* 0x0000000704027227 */ /* 0x000fc800078e00ff */
[----:B------:R-:W-:Y:S01]  /*4620*/  @!P1 IMAD.IADD R18, R18, 0x1, -R0 ;  /* 0x0000000112129824 */ /* 0x000fe200078e0a00 */
[----:B------:R-:W-:Y:S01]  /*4630*/  ISETP.GE.AND P1, PT, R9, RZ, PT ;  /* 0x000000ff0900720c */ /* 0x000fe20003f26270 */
[----:B------:R-:W-:Y:S01]  /*4640*/  IMAD R14, R0, R14, R3 ;  /* 0x0000000e000e7224 */ /* 0x000fe200078e0203 */
[----:B------:R-:W-:Y:S01]  /*4650*/  IABS R9, R23 ;  /* 0x0000001700097213 */ /* 0x000fe20000000000 */
[----:B------:R-:W-:Y:S02]  /*4660*/  IMAD.MOV R10, RZ, RZ, -R2 ;  /* 0x000000ffff0a7224 */ /* 0x000fe400078e0a02 */
[--C-:B------:R-:W-:Y:S01]  /*4670*/  @!P3 IMAD.IADD R16, R16, 0x1, -R0.reuse ;  /* 0x000000011010b824 */ /* 0x100fe200078e0a00 */
[C---:B------:R-:W-:Y:S01]  /*4680*/  ISETP.GT.U32.AND P3, PT, R0.reuse, R14, PT ;  /* 0x0000000e0000720c */ /* 0x040fe20003f64070 */
[----:B------:R-:W-:Y:S02]  /*4690*/  IMAD R10, R0, R10, R7 ;  /* 0x0000000a000a7224 */ /* 0x000fe400078e0207 */
[----:B------:R-:W-:Y:S01]  /*46a0*/  IMAD.MOV.U32 R3, RZ, RZ, R9 ;  /* 0x000000ffff037224 */ /* 0x000fe200078e0009 */
[----:B------:R-:W-:Y:S01]  /*46b0*/  LOP3.LUT R9, R5, 0x16c, RZ, 0xfc, !PT ;  /* 0x0000016c05097812 */ /* 0x000fe200078efcff */
[----:B------:R-:W-:Y:S01]  /*46c0*/  @!P2 IMAD.IADD R206, R206, 0x1, -R0 ;  /* 0x00000001cecea824 */ /* 0x000fe200078e0a00 */
[----:B------:R-:W-:Y:S01]  /*46d0*/  ISETP.GT.U32.AND P2, PT, R0, R10, PT ;  /* 0x0000000a0000720c */ /* 0x000fe20003f44070 */
[----:B------:R-:W-:Y:S01]  /*46e0*/  IMAD.HI.U32 R2, R4, R3, RZ ;  /* 0x0000000304027227 */ /* 0x000fe200078e00ff */
[----:B------:R-:W-:-:S03]  /*46f0*/  IABS R7, R9 ;  /* 0x0000000900077213 */ /* 0x000fc60000000000 */
[----:B------:R-:W-:Y:S01]  /*4700*/  @!P0 IMAD.MOV R208, RZ, RZ, -R208 ;  /* 0x000000ffffd08224 */ /* 0x000fe200078e0ad0 */
[----:B------:R-:W-:Y:S01]  /*4710*/  ISETP.GT.U32.AND P0, PT, R0, R16, PT ;  /* 0x000000100000720c */ /* 0x000fe20003f04070 */
[----:B------:R-:W-:Y:S02]  /*4720*/  IMAD.MOV R2, RZ, RZ, -R2 ;  /* 0x000000ffff027224 */ /* 0x000fe400078e0a02 */
[--C-:B------:R-:W-:Y:S01]  /*4730*/  @!P3 IMAD.IADD R14, R14, 0x1, -R0.reuse ;  /* 0x000000010e0eb824 */ /* 0x100fe200078e0a00 */
[----:B------:R-:W-:Y:S01]  /*4740*/  ISETP.GE.AND P3, PT, R9, RZ, PT ;  /* 0x000000ff0900720c */ /* 0x000fe20003f66270 */
[----:B------:R-:W-:Y:S02]  /*4750*/  IMAD R204, R0, R2, R3 ;  /* 0x0000000200cc7224 */ /* 0x000fe400078e0203 */
[----:B------:R-:W-:Y:S02]  /*4760*/  IMAD.MOV.U32 R3, RZ, RZ, R7 ;  /* 0x000000ffff037224 */ /* 0x000fe400078e0007 */
[----:B------:R-:W-:Y:S01]  /*4770*/  @!P2 IMAD.IADD R10, R10, 0x1, -R0 ;  /* 0x000000010a0aa824 */ /* 0x000fe200078e0a00 */
[----:B------:R-:W-:Y:S01]  /*4780*/  ISETP.GT.U32.AND P2, PT, R0, R14, PT ;  /* 0x0000000e0000720c */ /* 0x000fe20003f44070 */
[----:B------:R-:W-:-:S04]  /*4790*/  IMAD.HI.U32 R2, R4, R3, RZ ;  /* 0x0000000304027227 */ /* 0x000fc800078e00ff */
[----:B------:R-:W-:Y:S01]  /*47a0*/  @!P0 IMAD.IADD R16, R16, 0x1, -R0 ;  /* 0x0000000110108824 */ /* 0x000fe200078e0a00 */
[----:B------:R-:W-:Y:S01]  /*47b0*/  ISETP.GE.AND P0, PT, R23, RZ, PT ;  /* 0x000000ff1700720c */ /* 0x000fe20003f06270 */
[----:B------:R-:W-:Y:S01]  /*47c0*/  IMAD.MOV R2, RZ, RZ, -R2 ;  /* 0x000000ffff027224 */ /* 0x000fe200078e0a02 */
[----:B------:R-:W-:Y:S01]  /*47d0*/  LOP3.LUT R23, R5, 0x174, RZ, 0xfc, !PT ;  /* 0x0000017405177812 */ /* 0x000fe200078efcff */
[----:B------:R-:W-:Y:S01]  /*47e0*/  @!P6 IMAD.MOV R16, RZ, RZ, -R16 ;  /* 0x000000ffff10e224 */ /* 0x000fe200078e0a10 */
[C---:B------:R-:W-:Y:S01]  /*47f0*/  ISETP.GT.U32.AND P6, PT, R0.reuse, R204, PT ;  /* 0x000000cc0000720c */ /* 0x040fe20003fc4070 */
[----:B------:R-:W-:Y:S01]  /*4800*/  IMAD R202, R0, R2, R3 ;  /* 0x0000000200ca7224 */ /* 0x000fe200078e0203 */
[----:B------:R-:W-:Y:S01]  /*4810*/  IABS R9, R23 ;  /* 0x0000001700097213 */ /* 0x000fe20000000000 */
[----:B------:R-:W-:Y:S01]  /*4820*/  @!P4 IMAD.MOV R20, RZ, RZ, -R20 ;  /* 0x000000ffff14c224 */ /* 0x000fe200078e0a14 */
[----:B------:R-:W-:Y:S01]  /*4830*/  ISETP.GE.AND P4, PT, R19, RZ, PT ;  /* 0x000000ff1300720c */ /* 0x000fe20003f86270 */
[----:B------:R-:W-:Y:S01]  /*4840*/  @!P5 IMAD.MOV R18, RZ, RZ, -R18 ;  /* 0x000000ffff12d224 */ /* 0x000fe200078e0a12 */
[----:B------:R-:W-:Y:S01]  /*4850*/  ISETP.GE.AND P5, PT, R21, RZ, PT ;  /* 0x000000ff1500720c */ /* 0x000fe20003fa6270 */
[----:B------:R-:W-:Y:S01]  /*4860*/  @!P2 IMAD.IADD R14, R14, 0x1, -R0 ;  /* 0x000000010e0ea824 */ /* 0x000fe200078e0a00 */
[----:B------:R-:W-:Y:S01]  /*4870*/  LOP3.LUT R21, R5, 0x170, RZ, 0xfc, !PT ;  /* 0x0000017005157812 */ /* 0x000fe200078efcff */
[----:B------:R-:W-:Y:S01]  /*4880*/  @!P1 IMAD.MOV R206, RZ, RZ, -R206 ;  /* 0x000000ffffce9224 */ /* 0x000fe200078e0ace */
[----:B------:R-:W-:Y:S01]  /*4890*/  ISETP.GT.U32.AND P2, PT, R0, R202, PT ;  /* 0x000000ca0000720c */ /* 0x000fe20003f44070 */
[----:B------:R-:W-:Y:S01]  /*48a0*/  IMAD.HI.U32 R3, R4, R9, RZ ;  /* 0x0000000904037227 */ /* 0x000fe200078e00ff */
[----:B------:R-:W-:-:S02]  /*48b0*/  IABS R7, R21 ;  /* 0x0000001500077213 */ /* 0x000fc40000000000 */
[----:B------:R-:W-:Y:S01]  /*48c0*/  ISETP.GT.U32.AND P1, PT, R0, R10, PT ;  /* 0x0000000a0000720c */ /* 0x000fe20003f24070 */
[----:B------:R-:W-:Y:S01]  /*48d0*/  @!P6 IMAD.IADD R204, R204, 0x1, -R0 ;  /* 0x00000001cccce824 */ /* 0x000fe200078e0a00 */
[----:B------:R-:W-:Y:S01]  /*48e0*/  IABS R19, R25 ;  /* 0x0000001900137213 */ /* 0x000fe20000000000 */
[----:B------:R-:W-:Y:S01]  /*48f0*/  IMAD.HI.U32 R2, R4, R7, RZ ;  /* 0x0000000704027227 */ /* 0x000fe200078e00ff */
[----:B------:R-:W-:Y:S02]  /*4900*/  ISETP.GE.AND P6, PT, R23, RZ, PT ;  /* 0x000000ff1700720c */ /* 0x000fe40003fc6270 */
[----:B------:R-:W-:Y:S01]  /*4910*/  LOP3.LUT R23, R5, 0x17c, RZ, 0xfc, !PT ;  /* 0x0000017c05177812 */ /* 0x000fe200078efcff */
[----:B------:R-:W-:Y:S01]  /*4920*/  @!P4 IMAD.MOV R14, RZ, RZ, -R14 ;  /* 0x000000ffff0ec224 */ /* 0x000fe200078e0a0e */
[----:B------:R-:W-:Y:S01]  /*4930*/  ISETP.GT.U32.AND P4, PT, R0, R204, PT ;  /* 0x000000cc0000720c */ /* 0x000fe20003f84070 */
[----:B------:R-:W-:Y:S02]  /*4940*/  IMAD.MOV R200, RZ, RZ, -R2 ;  /* 0x000000ffffc87224 */ /* 0x000fe400078e0a02 */
[----:B------:R-:W-:-:S02]  /*4950*/  @!P2 IMAD.IADD R202, R202, 0x1, -R0 ;  /* 0x00000001cacaa824 */ /* 0x000fc400078e0a00 */
[----:B------:R-:W-:Y:S01]  /*4960*/  @!P1 IMAD.IADD R10, R10, 0x1, -R0 ;  /* 0x000000010a0a9824 */ /* 0x000fe200078e0a00 */
[----:B------:R-:W-:Y:S01]  /*4970*/  ISETP.GE.AND P1, PT, R21, RZ, PT ;  /* 0x000000ff1500720c */ /* 0x000fe20003f26270 */
[----:B------:R-:W-:Y:S01]  /*4980*/  IMAD.MOV R3, RZ, RZ, -R3 ;  /* 0x000000ffff037224 */ /* 0x000fe200078e0a03 */
[C---:B------:R-:W-:Y:S01]  /*4990*/  ISETP.GT.U32.AND P2, PT, R0.reuse, R202, PT ;  /* 0x000000ca0000720c */ /* 0x040fe20003f44070 */
[----:B------:R-:W-:Y:S01]  /*49a0*/  IMAD R200, R0, R200, R7 ;  /* 0x000000c800c87224 */ /* 0x000fe200078e0207 */
[----:B------:R-:W-:Y:S01]  /*49b0*/  IABS R7, R23 ;  /* 0x0000001700077213 */ /* 0x000fe20000000000 */
[----:B------:R-:W-:Y:S01]  /*49c0*/  IMAD.HI.U32 R2, R4, R19, RZ ;  /* 0x0000001304027227 */ /* 0x000fe200078e00ff */
[----:B------:R-:W-:-:S03]  /*49d0*/  IABS R21, R31 ;  /* 0x0000001f00157213 */ /* 0x000fc60000000000 */
[C---:B------:R-:W-:Y:S01]  /*49e0*/  IMAD R198, R0.reuse, R3, R9 ;  /* 0x0000000300c67224 */ /* 0x040fe200078e0209 */
[----:B------:R-:W-:Y:S01]  /*49f0*/  IABS R9, R27 ;  /* 0x0000001b00097213 */ /* 0x000fe20000000000 */
[----:B------:R-:W-:Y:S01]  /*4a00*/  @!P5 IMAD.MOV R10, RZ, RZ, -R10 ;  /* 0x000000ffff0ad224 */ /* 0x000fe200078e0a0a */
[----:B------:R-:W-:Y:S01]  /*4a10*/  ISETP.GT.U32.AND P5, PT, R0, R200, PT ;  /* 0x000000c80000720c */ /* 0x000fe20003fa4070 */
[----:B------:R-:W-:Y:S02]  /*4a20*/  IMAD.MOV R2, RZ, RZ, -R2 ;  /* 0x000000ffff027224 */ /* 0x000fe400078e0a02 */
[--C-:B------:R-:W-:Y:S01]  /*4a30*/  @!P4 IMAD.IADD R204, R204, 0x1, -R0.reuse ;  /* 0x00000001ccccc824 */ /* 0x100fe200078e0a00 */
[C---:B------:R-:W-:Y:S01]  /*4a40*/  ISETP.GT.U32.AND P4, PT, R0.reuse, R198, PT ;  /* 0x000000c60000720c */ /* 0x040fe20003f84070 */
[----:B------:R-:W-:Y:S01]  /*4a50*/  IMAD R196, R0, R2, R19 ;  /* 0x0000000200c47224 */ /* 0x000fe200078e0213 */
[----:B------:R-:W-:Y:S01]  /*4a60*/  IABS R19, R29 ;  /* 0x0000001d00137213 */ /* 0x000fe20000000000 */
[----:B------:R-:W-:-:S02]  /*4a70*/  @!P2 IMAD.IADD R202, R202, 0x1, -R0 ;  /* 0x00000001cacaa824 */ /* 0x000fc400078e0a00 */
[----:B------:R-:W-:Y:S01]  /*4a80*/  IMAD.HI.U32 R2, R4, R7, RZ ;  /* 0x0000000704027227 */ /* 0x000fe200078e00ff */
[----:B------:R-:W-:-:S03]  /*4a90*/  ISETP.GT.U32.AND P2, PT, R0, R196, PT ;  /* 0x000000c40000720c */ /* 0x000fc60003f44070 */
[----:B------:R-:W-:Y:S01]  /*4aa0*/  @!P5 IMAD.IADD R200, R200, 0x1, -R0 ;  /* 0x00000001c8c8d824 */ /* 0x000fe200078e0a00 */
[----:B------:R-:W-:Y:S01]  /*4ab0*/  ISETP.GE.AND P5, PT, R25, RZ, PT ;  /* 0x000000ff1900720c */ /* 0x000fe20003fa6270 */
[----:B------:R-:W-:Y:S01]  /*4ac0*/  IMAD.MOV R2, RZ, RZ, -R2 ;  /* 0x000000ffff027224 */ /* 0x000fe200078e0a02 */
[----:B------:R-:W-:Y:S01]  /*4ad0*/  LOP3.LUT R25, R5, 0x190, RZ, 0xfc, !PT ;  /* 0x0000019005197812 */ /* 0x000fe200078efcff */
[----:B------:R-:W-:Y:S01]  /*4ae0*/  @!P4 IMAD.IADD R198, R198, 0x1, -R0 ;  /* 0x00000001c6c6c824 */ /* 0x000fe200078e0a00 */
[----:B------:R-:W-:Y:S01]  /*4af0*/  ISETP.GT.U32.AND P4, PT, R0, R200, PT ;  /* 0x000000c80000720c */ /* 0x000fe20003f84070 */
[----:B------:R-:W-:-:S04]  /*4b00*/  IMAD.HI.U32 R3, R4, R9, RZ ;  /* 0x0000000904037227 */ /* 0x000fc800078e00ff */
[----:B------:R-:W-:Y:S01]  /*4b10*/  @!P2 IMAD.IADD R196, R196, 0x1, -R0 ;  /* 0x00000001c4c4a824 */ /* 0x000fe200078e0a00 */
[C---:B------:R-:W-:Y:S01]  /*4b20*/  ISETP.GT.U32.AND P2, PT, R0.reuse, R198, PT ;  /* 0x000000c60000720c */ /* 0x040fe20003f44070 */
[----:B------:R-:W-:Y:S02]  /*4b30*/  IMAD R194, R0, R2, R7 ;  /* 0x0000000200c27224 */ /* 0x000fe400078e0207 */
[----:B------:R-:W-:Y:S02]  /*4b40*/  IMAD.MOV R192, RZ, RZ, -R3 ;  /* 0x000000ffffc07224 */ /* 0x000fe400078e0a03 */
[----:B------:R-:W-:-:S04]  /*4b50*/  IMAD.HI.U32 R2, R4, R19, RZ ;  /* 0x0000001304027227 */ /* 0x000fc800078e00ff */
[----:B------:R-:W-:Y:S01]  /*4b60*/  @!P4 IMAD.IADD R200, R200, 0x1, -R0 ;  /* 0x00000001c8c8c824 */ /* 0x000fe200078e0a00 */
[C---:B------:R-:W-:Y:S01]  /*4b70*/  ISETP.GT.U32.AND P4, PT, R0.reuse, R194, PT ;  /* 0x000000c20000720c */ /* 0x040fe20003f84070 */
[----:B------:R-:W-:Y:S01]  /*4b80*/  IMAD R192, R0, R192, R9 ;  /* 0x000000c000c07224 */ /* 0x000fe200078e0209 */
[----:B------:R-:W-:Y:S01]  /*4b90*/  IABS R9, R25 ;  /* 0x0000001900097213 */ /* 0x000fe20000000000 */
[----:B------:R-:W-:Y:S02]  /*4ba0*/  IMAD.MOV R2, RZ, RZ, -R2 ;  /* 0x000000ffff027224 */ /* 0x000fe400078e0a02 */
[----:B------:R-:W-:Y:S01]  /*4bb0*/  @!P2 IMAD.IADD R198, R198, 0x1, -R0 ;  /* 0x00000001c6c6a824 */ /* 0x000fe200078e0a00 */
[C---:B------:R-:W-:Y:S01]  /*4bc0*/  ISETP.GT.U32.AND P2, PT, R0.reuse, R192, PT ;  /* 0x000000c00000720c */ /* 0x040fe20003f44070 */
[----:B------:R-:W-:Y:S01]  /*4bd0*/  IMAD R190, R0, R2, R19 ;  /* 0x0000000200be7224 */ /* 0x000fe200078e0213 */
[----:B------:R-:W-:Y:S01]  /*4be0*/  LOP3.LUT R19, R5, 0x19c, RZ, 0xfc, !PT ;  /* 0x0000019c05137812 */ /* 0x000fe200078efcff */
[----:B------:R-:W-:-:S04]  /*4bf0*/  IMAD.HI.U32 R3, R4, R21, RZ ;  /* 0x0000001504037227 */ /* 0x000fc800078e00ff */
[----:B------:R-:W-:Y:S01]  /*4c00*/  @!P0 IMAD.MOV R204, RZ, RZ, -R204 ;  /* 0x000000ffffcc8224 */ /* 0x000fe200078e0acc */
[----:B------:R-:W-:Y:S01]  /*4c10*/  ISETP.GT.U32.AND P0, PT, R0, R196, PT ;  /* 0x000000c40000720c */ /* 0x000fe20003f04070 */
[--C-:B------:R-:W-:Y:S01]  /*4c20*/  @!P4 IMAD.IADD R194, R194, 0x1, -R0.reuse ;  /* 0x00000001c2c2c824 */ /* 0x100fe200078e0a00 */
[----:B------:R-:W-:Y:S01]  /*4c30*/  ISETP.GT.U32.AND P4, PT, R0, R190, PT ;  /* 0x000000be0000720c */ /* 0x000fe20003f84070 */
[----:B------:R-:W-:Y:S02]  /*4c40*/  IMAD.MOV R3, RZ, RZ, -R3 ;  /* 0x000000ffff037224 */ /* 0x000fe400078e0a03 */
[----:B------:R-:W-:Y:S01]  /*4c50*/  @!P2 IMAD.IADD R192, R192, 0x1, -R0 ;  /* 0x00000001c0c0a824 */ /* 0x000fe200078e0a00 */
[C---:B------:R-:W-:Y:S01]  /*4c60*/  ISETP.GT.U32.AND P2, PT, R0.reuse, R194, PT ;  /* 0x000000c20000720c */ /* 0x040fe20003f44070 */
[C---:B------:R-:W-:Y:S01]  /*4c70*/  IMAD R188, R0.reuse, R3, R21 ;  /* 0x0000000300bc7224 */ /* 0x040fe200078e0215 */
[----:B------:R-:W-:Y:S01]  /*4c80*/  LOP3.LUT R21, R5, 0x1a0, RZ, 0xfc, !PT ;  /* 0x000001a005157812 */ /* 0x000fe200078efcff */
[----:B------:R-:W-:Y:S01]  /*4c90*/  @!P3 IMAD.MOV R202, RZ, RZ, -R202 ;  /* 0x000000ffffcab224 */ /* 0x000fe200078e0aca */
[----:B------:R-:W-:Y:S01]  /*4ca0*/  ISETP.GE.AND P3, PT, R23, RZ, PT ;  /* 0x000000ff1700720c */ /* 0x000fe20003f66270 */
[----:B------:R-:W-:Y:S01]  /*4cb0*/  @!P6 IMAD.MOV R198, RZ, RZ, -R198 ;  /* 0x000000ffffc6e224 */ /* 0x000fe200078e0ac6 */
[----:B------:R-:W-:Y:S01]  /*4cc0*/  ISETP.GT.U32.AND P6, PT, R0, R188, PT ;  /* 0x000000bc0000720c */ /* 0x000fe20003fc4070 */
[----:B------:R-:W-:Y:S01]  /*4cd0*/  @!P1 IMAD.MOV R200, RZ, RZ, -R200 ;  /* 0x000000ffffc89224 */ /* 0x000fe200078e0ac8 */
[----:B------:R-:W-:Y:S01]  /*4ce0*/  LOP3.LUT R23, R5, 0x18c, RZ, 0xfc, !PT ;  /* 0x0000018c05177812 */ /* 0x000fe200078efcff */
[--C-:B------:R-:W-:Y:S01]  /*4cf0*/  @!P0 IMAD.IADD R196, R196, 0x1, -R0.reuse ;  /* 0x00000001c4c48824 */ /* 0x100fe200078e0a00 */
[----:B------:R-:W-:Y:S01]  /*4d00*/  ISETP.GT.U32.AND P1, PT, R0, R192, PT ;  /* 0x000000c00000720c */ /* 0x000fe20003f24070 */
[----:B------:R-:W-:Y:S01]  /*4d10*/  @!P4 IMAD.IADD R190, R190, 0x1, -R0 ;  /* 0x00000001bebec824 */ /* 0x000fe200078e0a00 */
[----:B------:R-:W-:Y:S01]  /*4d20*/  ISETP.GE.AND P0, PT, R27, RZ, PT ;  /* 0x000000ff1b00720c */ /* 0x000fe20003f06270 */
[----:B------:R-:W-:Y:S01]  /*4d30*/  IMAD.HI.U32 R3, R4, R9, RZ ;  /* 0x0000000904037227 */ /* 0x000fe200078e00ff */
[----:B------:R-:W-:-:S02]  /*4d40*/  IABS R7, R23 ;  /* 0x0000001700077213 */ /* 0x000fc40000000000 */
[----:B------:R-:W-:Y:S01]  /*4d50*/  ISETP.GE.AND P4, PT, R29, RZ, PT ;  /* 0x000000ff1d00720c */ /* 0x000fe20003f86270 */
[----:B------:R-:W-:Y:S01]  /*4d60*/  @!P5 IMAD.MOV R196, RZ, RZ, -R196 ;  /* 0x000000ffffc4d224 */ /* 0x000fe200078e0ac4 */
[----:B------:R-:W-:Y:S01]  /*4d70*/  ISETP.GT.U32.AND P5, PT, R0, R190, PT ;  /* 0x000000be0000720c */ /* 0x000fe20003fa4070 */
[----:B------:R-:W-:Y:S01]  /*4d80*/  IMAD.HI.U32 R2, R4, R7, RZ ;  /* 0x0000000704027227 */ /* 0x000fe200078e00ff */
[C---:B------:R-:W-:Y:S02]  /*4d90*/  LOP3.LUT R27, R5.reuse, 0x1ac, RZ, 0xfc, !PT ;  /* 0x000001ac051b7812 */ /* 0x040fe400078efcff */
[----:B------:R-:W-:Y:S01]  /*4da0*/  LOP3.LUT R29, R5, 0x1b0, RZ, 0xfc, !PT ;  /* 0x000001b0051d7812 */ /* 0x000fe200078efcff */
[----:B------:R-:W-:Y:S02]  /*4db0*/  IMAD.MOV R3, RZ, RZ, -R3 ;  /* 0x000000ffff037224 */ /* 0x000fe400078e0a03 */
[----:B------:R-:W-:Y:S02]  /*4dc0*/  @!P6 IMAD.IADD R188, R188, 0x1, -R0 ;  /* 0x00000001bcbce824 */ /* 0x000fe400078e0a00 */
[----:B------:R-:W-:-:S02]  /*4dd0*/  IMAD.MOV R2, RZ, RZ, -R2 ;  /* 0x000000ffff027224 */ /* 0x000fc400078e0a02 */
[--C-:B------:R-:W-:Y:S01]  /*4de0*/  @!P1 IMAD.IADD R192, R192, 0x1, -R0.reuse ;  /* 0x00000001c0c09824 */ /* 0x100fe200078e0a00 */
[C---:B------:R-:W-:Y:S01]  /*4df0*/  ISETP.GT.U32.AND P6, PT, R0.reuse, R188, PT ;  /* 0x000000bc0000720c */ /* 0x040fe20003fc4070 */
[----:B------:R-:W-:Y:S01]  /*4e00*/  IMAD R184, R0, R3, R9 ;  /* 0x0000000300b87224 */ /* 0x000fe200078e0209 */
[----:B------:R-:W-:Y:S01]  /*4e10*/  IABS R9, R19 ;  /* 0x0000001300097213 */ /* 0x000fe20000000000 */
[----:B------:R-:W-:Y:S01]  /*4e20*/  @!P2 IMAD.IADD R194, R194, 0x1, -R0 ;  /* 0x00000001c2c2a824 */ /* 0x000fe200078e0a00 */
[----:B------:R-:W-:Y:S01]  /*4e30*/  ISETP.GE.AND P2, PT, R31, RZ, PT ;  /* 0x000000ff1f00720c */ /* 0x000fe20003f46270 */
[C---:B------:R-:W-:Y:S01]  /*4e40*/  IMAD R186, R0.reuse, R2, R7 ;  /* 0x0000000200ba7224 */ /* 0x040fe200078e0207 */
[C---:B------:R-:W-:Y:S01]  /*4e50*/  LOP3.LUT R2, R5.reuse, 0x194, RZ, 0xfc, !PT ;  /* 0x0000019405027812 */ /* 0x040fe200078efcff */
[----:B------:R-:W-:Y:S01]  /*4e60*/  @!P0 IMAD.MOV R192, RZ, RZ, -R192 ;  /* 0x000000ffffc08224 */ /* 0x000fe200078e0ac0 */
[----:B------:R-:W-:Y:S01]  /*4e70*/  ISETP.GT.U32.AND P0, PT, R0, R184, PT ;  /* 0x000000b80000720c */ /* 0x000fe20003f04070 */
[----:B------:R-:W-:Y:S01]  /*4e80*/  @!P5 IMAD.IADD R190, R190, 0x1, -R0 ;  /* 0x00000001bebed824 */ /* 0x000fe200078e0a00 */
[----:B------:R-:W-:Y:S01]  /*4e90*/  IABS R3, R2 ;  /* 0x0000000200037213 */ /* 0x000fe20000000000 */
[----:B------:R-:W-:Y:S01]  /*4ea0*/  @!P3 IMAD.MOV R194, RZ, RZ, -R194 ;  /* 0x000000ffffc2b224 */ /* 0x000fe200078e0ac2 */
[----:B------:R-:W-:Y:S01]  /*4eb0*/  ISETP.GT.U32.AND P3, PT, R0, R186, PT ;  /* 0x000000ba0000720c */ /* 0x000fe20003f64070 */
[----:B------:R-:W-:Y:S01]  /*4ec0*/  @!P4 IMAD.MOV R190, RZ, RZ, -R190 ;  /* 0x000000ffffbec224 */ /* 0x000fe200078e0abe */
[----:B------:R-:W-:Y:S01]  /*4ed0*/  ISETP.GE.AND P4, PT, R2, RZ, PT ;  /* 0x000000ff0200720c */ /* 0x000fe20003f86270 */
[----:B------:R-:W-:Y:S01]  /*4ee0*/  @!P6 IMAD.IADD R188, R188, 0x1, -R0 ;  /* 0x00000001bcbce824 */ /* 0x000fe200078e0a00 */
[----:B------:R-:W-:-:S02]  /*4ef0*/  LOP3.LUT R2, R5, 0x198, RZ, 0xfc, !PT ;  /* 0x0000019805027812 */ /* 0x000fc400078efcff */
[----:B------:R-:W-:Y:S01]  /*4f00*/  ISETP.GE.AND P5, PT, R25, RZ, PT ;  /* 0x000000ff1900720c */ /* 0x000fe20003fa6270 */
[----:B------:R-:W-:Y:S01]  /*4f10*/  @!P2 IMAD.MOV R188, RZ, RZ, -R188 ;  /* 0x000000ffffbca224 */ /* 0x000fe200078e0abc */
[----:B------:R-:W-:Y:S01]  /*4f20*/  ISETP.GE.AND P6, PT, R2, RZ, PT ;  /* 0x000000ff0200720c */ /* 0x000fe20003fc6270 */
[--C-:B------:R-:W-:Y:S01]  /*4f30*/  @!P0 IMAD.IADD R184, R184, 0x1, -R0.reuse ;  /* 0x00000001b8b88824 */ /* 0x100fe200078e0a00 */
[----:B------:R-:W-:Y:S01]  /*4f40*/  IABS R7, R2 ;  /* 0x0000000200077213 */ /* 0x000fe20000000000 */
[----:B------:R-:W-:Y:S01]  /*4f50*/  IMAD.HI.U32 R2, R4, R3, RZ ;  /* 0x0000000304027227 */ /* 0x000fe200078e00ff */
[----:B------:R-:W-:Y:S02]  /*4f60*/  ISETP.GE.AND P1, PT, R23, RZ, PT ;  /* 0x000000ff1700720c */ /* 0x000fe40003f26270 */
[----:B------:R-:W-:Y:S01]  /*4f70*/  ISETP.GT.U32.AND P0, PT, R0, R184, PT ;  /* 0x000000b80000720c */ /* 0x000fe20003f04070 */
[----:B------:R-:W-:Y:S01]  /*4f80*/  @!P3 IMAD.IADD R186, R186, 0x1, -R0 ;  /* 0x00000001babab824 */ /* 0x000fe200078e0a00 */
[----:B------:R-:W-:Y:S01]  /*4f90*/  ISETP.GE.AND P2, PT, R19, RZ, PT ;  /* 0x000000ff1300720c */ /* 0x000fe20003f46270 */
[----:B------:R-:W-:Y:S01]  /*4fa0*/  IMAD.MOV R2, RZ, RZ, -R2 ;  /* 0x000000ffff027224 */ /* 0x000fe200078e0a02 */
[----:B------:R-:W-:-:S02]  /*4fb0*/  IABS R19, R21 ;  /* 0x0000001500137213 */ /* 0x000fc40000000000 */
[C---:B------:R-:W-:Y:S01]  /*4fc0*/  ISETP.GT.U32.AND P3, PT, R0.reuse, R186, PT ;  /* 0x000000ba0000720c */ /* 0x040fe20003f64070 */
[----:B------:R-:W-:Y:S01]  /*4fd0*/  IMAD R182, R0, R2, R3 ;  /* 0x0000000200b67224 */ /* 0x000fe200078e0203 */
[C---:B------:R-:W-:Y:S01]  /*4fe0*/  LOP3.LUT R25, R5.reuse, 0x1a8, RZ, 0xfc, !PT ;  /* 0x000001a805197812 */ /* 0x040fe200078efcff */
[----:B------:R-:W-:Y:S01]  /*4ff0*/  IMAD.HI.U32 R2, R4, R7, RZ ;  /* 0x0000000704027227 */ /* 0x000fe200078e00ff */
[----:B------:R-:W-:-:S03]  /*5000*/  LOP3.LUT R31, R5, 0x1b4, RZ, 0xfc, !PT ;  /* 0x000001b4051f7812 */ /* 0x000fc600078efcff */
[----:B------:R-:W-:Y:S01]  /*5010*/  IMAD.MOV R2, RZ, RZ, -R2 ;  /* 0x000000ffff027224 */ /* 0x000fe200078e0a02 */
[----:B------:R-:W-:Y:S01]  /*5020*/  IABS R23, R31 ;  /* 0x0000001f00177213 */ /* 0x000fe20000000000 */
        /* <DEDUP_REMOVED lines=8> */
[----:B------:R-:W-:-:S04]  /*50b0*/  IMAD.HI.U32 R3, R4, R9, RZ ;  /* 0x0000000904037227 */ /* 0x000fc800078e00ff */
[----:B------:R-:W-:Y:S02]  /*50c0*/  IMAD.MOV R3, RZ, RZ, -R3 ;  /* 0x000000ffff037224 */ /* 0x000fe400078e0a03 */
[----:B------:R-:W-:Y:S01]  /*50d0*/  IMAD.MOV.U32 R7, RZ, RZ, R19 ;  /* 0x000000ffff077224 */ /* 0x000fe200078e0013 */
[----:B------:R-:W-:Y:S01]  /*50e0*/  IABS R19, R27 ;  /* 0x0000001b00137213 */ /* 0x000fe20000000000 */
[----:B------:R-:W-:Y:S01]  /*50f0*/  IMAD R178, R0, R3, R9 ;  /* 0x0000000300b27224 */ /* 0x000fe200078e0209 */
[----:B------:R-:W-:Y:S01]  /*5100*/  LOP3.LUT R3, R5, 0x1a4, RZ, 0xfc, !PT ;  /* 0x000001a405037812 */ /* 0x000fe200078efcff */
[----:B------:R-:W-:Y:S01]  /*5110*/  IMAD.HI.U32 R2, R4, R7, RZ ;  /* 0x0000000704027227 */ /* 0x000fe200078e00ff */
[----:B------:R-:W-:-:S03]  /*5120*/  IABS R9, R25 ;  /* 0x0000001900097213 */ /* 0x000fc60000000000 */
[----:B------:R-:W-:Y:S01]  /*5130*/  @!P1 IMAD.MOV R186, RZ, RZ, -R186 ;  /* 0x000000ffffba9224 */ /* 0x000fe200078e0aba */
[----:B------:R-:W-:Y:S01]  /*5140*/  ISETP.GE.AND P1, PT, R3, RZ, PT ;  /* 0x000000ff0300720c */ /* 0x000fe20003f26270 */
[--C-:B------:R-:W-:Y:S01]  /*5150*/  @!P3 IMAD.IADD R182, R182, 0x1, -R0.reuse ;  /* 0x00000001b6b6b824 */ /* 0x100fe200078e0a00 */
[----:B------:R-:W-:Y:S01]  /*5160*/  IABS R3, R3 ;  /* 0x0000000300037213 */ /* 0x000fe20000000000 */
[----:B------:R-:W-:Y:S02]  /*5170*/  @!P5 IMAD.IADD R180, R180, 0x1, -R0 ;  /* 0x00000001b4b4d824 */ /* 0x000fe400078e0a00 */
[----:B------:R-:W-:Y:S01]  /*5180*/  IMAD.MOV R2, RZ, RZ, -R2 ;  /* 0x000000ffff027224 */ /* 0x000fe200078e0a02 */
[C---:B------:R-:W-:Y:S02]  /*5190*/  ISETP.GT.U32.AND P3, PT, R0.reuse, R182, PT ;  /* 0x000000b60000720c */ /* 0x040fe40003f64070 */
[C---:B------:R-:W-:Y:S01]  /*51a0*/  ISETP.GT.U32.AND P5, PT, R0.reuse, R180, PT ;  /* 0x000000b40000720c */ /* 0x040fe20003fa4070 */
[----:B------:R-:W-:-:S02]  /*51b0*/  IMAD R176, R0, R2, R7 ;  /* 0x0000000200b07224 */ /* 0x000fc400078e0207 */
[----:B------:R-:W-:Y:S02]  /*51c0*/  IMAD.MOV.U32 R7, RZ, RZ, R3 ;  /* 0x000000ffff077224 */ /* 0x000fe400078e0003 */
[----:B------:R-:W-:-:S04]  /*51d0*/  IMAD.HI.U32 R3, R4, R9, RZ ;  /* 0x0000000904037227 */ /* 0x000fc800078e00ff */
[----:B------:R-:W-:-:S04]  /*51e0*/  IMAD.HI.U32 R2, R4, R7, RZ ;  /* 0x0000000704027227 */ /* 0x000fc800078e00ff */
[----:B------:R-:W-:Y:S02]  /*51f0*/  IMAD.MOV R2, RZ, RZ, -R2 ;  /* 0x000000ffff027224 */ /* 0x000fe400078e0a02 */
[--C-:B------:R-:W-:Y:S01]  /*5200*/  @!P3 IMAD.IADD R182, R182, 0x1, -R0.reuse ;  /* 0x00000001b6b6b824 */ /* 0x100fe200078e0a00 */
[C---:B------:R-:W-:Y:S01]  /*5210*/  ISETP.GT.U32.AND P3, PT, R0.reuse, R178, PT ;  /* 0x000000b20000720c */ /* 0x040fe20003f64070 */
[----:B------:R-:W-:Y:S02]  /*5220*/  IMAD R174, R0, R2, R7 ;  /* 0x0000000200ae7224 */ /* 0x000fe400078e0207 */
[----:B------:R-:W-:Y:S01]  /*5230*/  @!P5 IMAD.IADD R180, R180, 0x1, -R0 ;  /* 0x00000001b4b4d824 */ /* 0x000fe200078e0a00 */
[C---:B------:R-:W-:Y:S01]  /*5240*/  ISETP.GT.U32.AND P5, PT, R0.reuse, R176, PT ;  /* 0x000000b00000720c */ /* 0x040fe20003fa4070 */
[----:B------:R-:W-:Y:S01]  /*5250*/  @!P4 IMAD.MOV R182, RZ, RZ, -R182 ;  /* 0x000000ffffb6c224 */ /* 0x000fe200078e0ab6 */
[----:B------:R-:W-:Y:S01]  /*5260*/  ISETP.GT.U32.AND P4, PT, R0, R174, PT ;  /* 0x000000ae0000720c */ /* 0x000fe20003f84070 */
[----:B------:R-:W-:-:S04]  /*5270*/  IMAD.HI.U32 R2, R4, R19, RZ ;  /* 0x0000001304027227 */ /* 0x000fc800078e00ff */
[----:B------:R-:W-:Y:S01]  /*5280*/  IMAD.MOV.U32 R7, RZ, RZ, R21 ;  /* 0x000000ffff077224 */ /* 0x000fe200078e0015 */
[----:B------:R-:W-:Y:S01]  /*5290*/  LOP3.LUT R21, R5, 0x1bc, RZ, 0xfc, !PT ;  /* 0x000001bc05157812 */ /* 0x000fe200078efcff */
[----:B------:R-:W-:Y:S02]  /*52a0*/  IMAD.MOV R170, RZ, RZ, -R2 ;  /* 0x000000ffffaa7224 */ /* 0x000fe400078e0a02 */
[----:B------:R-:W-:Y:S02]  /*52b0*/  IMAD.MOV R3, RZ, RZ, -R3 ;  /* 0x000000ffff037224 */ /* 0x000fe400078e0a03 */
[--C-:B------:R-:W-:Y:S02]  /*52c0*/  @!P5 IMAD.IADD R176, R176, 0x1, -R0.reuse ;  /* 0x00000001b0b0d824 */ /* 0x100fe400078e0a00 */
[----:B------:R-:W-:Y:S02]  /*52d0*/  @!P4 IMAD.IADD R174, R174, 0x1, -R0 ;  /* 0x00000001aeaec824 */ /* 0x000fe400078e0a00 */
[----:B------:R-:W-:Y:S01]  /*52e0*/  IMAD.HI.U32 R2, R4, R7, RZ ;  /* 0x0000000704027227 */ /* 0x000fe200078e00ff */
[----:B------:R-:W-:-:S03]  /*52f0*/  ISETP.GT.U32.AND P4, PT, R0, R176, PT ;  /* 0x000000b00000720c */ /* 0x000fc60003f84070 */
[C---:B------:R-:W-:Y:S02]  /*5300*/  IMAD R172, R0.reuse, R3, R9 ;  /* 0x0000000300ac7224 */ /* 0x040fe400078e0209 */
[----:B------:R-:W-:Y:S02]  /*5310*/  IMAD.MOV R2, RZ, RZ, -R2 ;  /* 0x000000ffff027224 */ /* 0x000fe400078e0a02 */
[----:B------:R-:W-:Y:S01]  /*5320*/  IMAD.MOV.U32 R9, RZ, RZ, R23 ;  /* 0x000000ffff097224 */ /* 0x000fe200078e0017 */
[----:B------:R-:W-:Y:S01]  /*5330*/  LOP3.LUT R23, R5, 0x1c0, RZ, 0xfc, !PT ;  /* 0x000001c005177812 */ /* 0x000fe200078efcff */
[----:B------:R-:W-:Y:S01]  /*5340*/  IMAD R168, R0, R2, R7 ;  /* 0x0000000200a87224 */ /* 0x000fe200078e0207 */
[----:B------:R-:W-:Y:S01]  /*5350*/  IABS R7, R21 ;  /* 0x0000001500077213 */ /* 0x000fe20000000000 */
[----:B------:R-:W-:-:S04]  /*5360*/  IMAD.HI.U32 R3, R4, R9, RZ ;  /* 0x0000000904037227 */ /* 0x000fc800078e00ff */
[--C-:B------:R-:W-:Y:S01]  /*5370*/  @!P4 IMAD.IADD R176, R176, 0x1, -R0.reuse ;  /* 0x00000001b0b0c824 */ /* 0x100fe200078e0a00 */
[C---:B------:R-:W-:Y:S01]  /*5380*/  ISETP.GT.U32.AND P4, PT, R0.reuse, R168, PT ;  /* 0x000000a80000720c */ /* 0x040fe20003f84070 */
[----:B------:R-:W-:Y:S01]  /*5390*/  IMAD R170, R0, R170, R19 ;  /* 0x000000aa00aa7224 */ /* 0x000fe200078e0213 */
[----:B------:R-:W-:Y:S01]  /*53a0*/  LOP3.LUT R19, R5, 0x1b8, RZ, 0xfc, !PT ;  /* 0x000001b805137812 */ /* 0x000fe200078efcff */
[----:B------:R-:W-:Y:S02]  /*53b0*/  IMAD.MOV R3, RZ, RZ, -R3 ;  /* 0x000000ffff037224 */ /* 0x000fe400078e0a03 */
[----:B------:R-:W-:Y:S01]  /*53c0*/  @!P3 IMAD.IADD R178, R178, 0x1, -R0 ;  /* 0x00000001b2b2b824 */ /* 0x000fe200078e0a00 */
[C---:B------:R-:W-:Y:S01]  /*53d0*/  ISETP.GT.U32.AND P5, PT, R0.reuse, R170, PT ;  /* 0x000000aa0000720c */ /* 0x040fe20003fa4070 */
[C---:B------:R-:W-:Y:S01]  /*53e0*/  IMAD R166, R0.reuse, R3, R9 ;  /* 0x0000000300a67224 */ /* 0x040fe200078e0209 */
[----:B------:R-:W-:Y:S01]  /*53f0*/  IABS R3, R19 ;  /* 0x0000001300037213 */ /* 0x000fe20000000000 */
[----:B------:R-:W-:Y:S01]  /*5400*/  @!P6 IMAD.MOV R180, RZ, RZ, -R180 ;  /* 0x000000ffffb4e224 */ /* 0x000fe200078e0ab4 */
[----:B------:R-:W-:Y:S01]  /*5410*/  IABS R9, R23 ;  /* 0x0000001700097213 */ /* 0x000fe20000000000 */
[----:B------:R-:W-:Y:S01]  /*5420*/  @!P0 IMAD.MOV R176, RZ, RZ, -R176 ;  /* 0x000000ffffb08224 */ /* 0x000fe200078e0ab0 */
[----:B------:R-:W-:Y:S01]  /*5430*/  ISETP.GT.U32.AND P6, PT, R0, R172, PT ;  /* 0x000000ac0000720c */ /* 0x000fe20003fc4070 */
[----:B------:R-:W-:Y:S01]  /*5440*/  IMAD.HI.U32 R2, R4, R3, RZ ;  /* 0x0000000304027227 */ /* 0x000fe200078e00ff */
[----:B------:R-:W-:-:S03]  /*5450*/  ISETP.GT.U32.AND P3, PT, R0, R178, PT ;  /* 0x000000b20000720c */ /* 0x000fc60003f64070 */
[----:B------:R-:W-:Y:S01]  /*5460*/  @!P4 IMAD.IADD R168, R168, 0x1, -R0 ;  /* 0x00000001a8a8c824 */ /* 0x000fe200078e0a00 */
[----:B------:R-:W-:Y:S01]  /*5470*/  ISETP.GE.AND P4, PT, R29, RZ, PT ;  /* 0x000000ff1d00720c */ /* 0x000fe20003f86270 */
[----:B------:R-:W-:Y:S01]  /*5480*/  IMAD.MOV R2, RZ, RZ, -R2 ;  /* 0x000000ffff027224 */ /* 0x000fe200078e0a02 */
[----:B------:R-:W-:Y:S01]  /*5490*/  IABS R29, R39 ;  /* 0x00000027001d7213 */ /* 0x000fe20000000000 */
[----:B------:R-:W-:Y:S01]  /*54a0*/  @!P5 IMAD.IADD R170, R170, 0x1, -R0 ;  /* 0x00000001aaaad824 */ /* 0x000fe200078e0a00 */
[C---:B------:R-:W-:Y:S01]  /*54b0*/  ISETP.GT.U32.AND P0, PT, R0.reuse, R168, PT ;  /* 0x000000a80000720c */ /* 0x040fe20003f04070 */
[----:B------:R-:W-:Y:S02]  /*54c0*/  IMAD R164, R0, R2, R3 ;  /* 0x0000000200a47224 */ /* 0x000fe400078e0203 */
[----:B------:R-:W-:Y:S01]  /*54d0*/  IMAD.HI.U32 R3, R4, R9, RZ ;  /* 0x0000000904037227 */ /* 0x000fe200078e00ff */
[----:B------:R-:W-:-:S03]  /*54e0*/  ISETP.GT.U32.AND P5, PT, R0, R170, PT ;  /* 0x000000aa0000720c */ /* 0x000fc60003fa4070 */
[----:B------:R-:W-:Y:S02]  /*54f0*/  IMAD.MOV R3, RZ, RZ, -R3 ;  /* 0x000000ffff037224 */ /* 0x000fe400078e0a03 */
[--C-:B------:R-:W-:Y:S01]  /*5500*/  @!P6 IMAD.IADD R172, R172, 0x1, -R0.reuse ;  /* 0x00000001acace824 */ /* 0x100fe200078e0a00 */
[C---:B------:R-:W-:Y:S01]  /*5510*/  ISETP.GT.U32.AND P6, PT, R0.reuse, R174, PT ;  /* 0x000000ae0000720c */ /* 0x040fe20003fc4070 */
[----:B------:R-:W-:Y:S01]  /*5520*/  IMAD R160, R0, R3, R9 ;  /* 0x0000000300a07224 */ /* 0x000fe200078e0209 */
[----:B------:R-:W-:Y:S01]  /*5530*/  LOP3.LUT R9, R5, 0x1c8, RZ, 0xfc, !PT ;  /* 0x000001c805097812 */ /* 0x000fe200078efcff */
[--C-:B------:R-:W-:Y:S01]  /*5540*/  @!P3 IMAD.IADD R178, R178, 0x1, -R0.reuse ;  /* 0x00000001b2b2b824 */ /* 0x100fe200078e0a00 */
[----:B------:R-:W-:Y:S01]  /*5550*/  ISETP.GE.AND P3, PT, R25, RZ, PT ;  /* 0x000000ff1900720c */ /* 0x000fe20003f66270 */
[----:B------:R-:W-:Y:S01]  /*5560*/  @!P0 IMAD.IADD R168, R168, 0x1, -R0 ;  /* 0x00000001a8a88824 */ /* 0x000fe200078e0a00 */
[----:B------:R-:W-:Y:S01]  /*5570*/  ISETP.GT.U32.AND P0, PT, R0, R160, PT ;  /* 0x000000a00000720c */ /* 0x000fe20003f04070 */
[----:B------:R-:W-:Y:S01]  /*5580*/  IMAD.HI.U32 R2, R4, R7, RZ ;  /* 0x0000000704027227 */ /* 0x000fe200078e00ff */
[----:B------:R-:W-:-:S03]  /*5590*/  LOP3.LUT R25, R5, 0x1c4, RZ, 0xfc, !PT ;  /* 0x000001c405197812 */ /* 0x000fc600078efcff */
[----:B------:R-:W-:Y:S01]  /*55a0*/  IMAD.MOV R2, RZ, RZ, -R2 ;  /* 0x000000ffff027224 */ /* 0x000fe200078e0a02 */
[----:B------:R-:W-:Y:S01]  /*55b0*/  IABS R3, R25 ;  /* 0x0000001900037213 */ /* 0x000fe20000000000 */
[----:B------:R-:W-:Y:S01]  /*55c0*/  @!P6 IMAD.IADD R174, R174, 0x1, -R0 ;  /* 0x00000001aeaee824 */ /* 0x000fe200078e0a00 */
[C---:B------:R-:W-:Y:S01]  /*55d0*/  ISETP.GT.U32.AND P6, PT, R0.reuse, R166, PT ;  /* 0x000000a60000720c */ /* 0x040fe20003fc4070 */
[----:B------:R-:W-:Y:S01]  /*55e0*/  IMAD R162, R0, R2, R7 ;  /* 0x0000000200a27224 */ /* 0x000fe200078e0207 */
[----:B------:R-:W-:Y:S01]  /*55f0*/  IABS R7, R9 ;  /* 0x0000000900077213 */ /* 0x000fe20000000000 */
[----:B------:R-:W-:-:S04]  /*5600*/  IMAD.HI.U32 R2, R4, R3, RZ ;  /* 0x0000000304027227 */ /* 0x000fc800078e00ff */
        /* <DEDUP_REMOVED lines=8> */
[----:B------:R-:W-:Y:S02]  /*5690*/  IMAD.MOV R2, RZ, RZ, -R2 ;  /* 0x000000ffff027224 */ /* 0x000fe400078e0a02 */
[----:B------:R-:W-:Y:S01]  /*56a0*/  @!P6 IMAD.IADD R166, R166, 0x1, -R0 ;  /* 0x00000001a6a6e824 */ /* 0x000fe200078e0a00 */
[----:B------:R-:W-:Y:S01]  /*56b0*/  ISETP.GE.AND P6, PT, R31, RZ, PT ;  /* 0x000000ff1f00720c */ /* 0x000fe20003fc6270 */
[C---:B------:R-:W-:Y:S01]  /*56c0*/  IMAD R158, R0.reuse, R2, R7 ;  /* 0x00000002009e7224 */ /* 0x040fe200078e0207 */
[C---:B------:R-:W-:Y:S01]  /*56d0*/  LOP3.LUT R2, R5.reuse, 0x1cc, RZ, 0xfc, !PT ;  /* 0x000001cc05027812 */ /* 0x040fe200078efcff */
[----:B------:R-:W-:Y:S01]  /*56e0*/  @!P1 IMAD.MOV R174, RZ, RZ, -R174 ;  /* 0x000000ffffae9224 */ /* 0x000fe200078e0aae */
[C---:B------:R-:W-:Y:S01]  /*56f0*/  ISETP.GT.U32.AND P1, PT, R0.reuse, R166, PT ;  /* 0x000000a60000720c */ /* 0x040fe20003f24070 */
[----:B------:R-:W-:Y:S01]  /*5700*/  @!P2 IMAD.MOV R178, RZ, RZ, -R178 ;  /* 0x000000ffffb2a224 */ /* 0x000fe200078e0ab2 */
[----:B------:R-:W-:Y:S01]  /*5710*/  ISETP.GT.U32.AND P2, PT, R0, R172, PT ;  /* 0x000000ac0000720c */ /* 0x000fe20003f44070 */
[--C-:B------:R-:W-:Y:S01]  /*5720*/  @!P0 IMAD.IADD R160, R160, 0x1, -R0.reuse ;  /* 0x00000001a0a08824 */ /* 0x100fe200078e0a00 */
[----:B------:R-:W-:Y:S01]  /*5730*/  ISETP.GT.U32.AND P0, PT, R0, R158, PT ;  /* 0x0000009e0000720c */ /* 0x000fe20003f04070 */
[----:B------:R-:W-:Y:S01]  /*5740*/  @!P5 IMAD.IADD R164, R164, 0x1, -R0 ;  /* 0x00000001a4a4d824 */ /* 0x000fe200078e0a00 */
[----:B------:R-:W-:Y:S01]  /*5750*/  LOP3.LUT R31, R5, 0x1dc, RZ, 0xfc, !PT ;  /* 0x000001dc051f7812 */ /* 0x000fe200078efcff */
[----:B------:R-:W-:-:S03]  /*5760*/  @!P4 IMAD.MOV R168, RZ, RZ, -R168 ;  /* 0x000000ffffa8c224 */ /* 0x000fc600078e0aa8 */
[----:B------:R-:W-:-:S03]  /*5770*/  ISETP.GT.U32.AND P5, PT, R0, R164, PT ;  /* 0x000000a40000720c */ /* 0x000fc60003fa4070 */
        /* <DEDUP_REMOVED lines=8> */
[----:B------:R-:W-:Y:S01]  /*5800*/  @!P6 IMAD.MOV R166, RZ, RZ, -R166 ;  /* 0x000000ffffa6e224 */ /* 0x000fe200078e0aa6 */
[----:B------:R-:W-:Y:S01]  /*5810*/  ISETP.GT.U32.AND P0, PT, R0, R158, PT ;  /* 0x0000009e0000720c */ /* 0x000fe20003f04070 */
[----:B------:R-:W-:Y:S01]  /*5820*/  IMAD.HI.U32 R7, R4, R21, RZ ;  /* 0x0000001504077227 */ /* 0x000fe200078e00ff */
[----:B------:R-:W-:-:S02]  /*5830*/  ISETP.GE.AND P6, PT, R9, RZ, PT ;  /* 0x000000ff0900720c */ /* 0x000fc40003fc6270 */
[----:B------:R-:W-:Y:S01]  /*5840*/  LOP3.LUT R27, R5, 0x1d4, RZ, 0xfc, !PT ;  /* 0x000001d4051b7812 */ /* 0x000fe200078efcff */
[----:B------:R-:W-:Y:S02]  /*5850*/  IMAD.MOV R7, RZ, RZ, -R7 ;  /* 0x000000ffff077224 */ /* 0x000fe400078e0a07 */
[----:B------:R-:W-:Y:S01]  /*5860*/  @!P5 IMAD.IADD R164, R164, 0x1, -R0 ;  /* 0x00000001a4a4d824 */ /* 0x000fe200078e0a00 */
[----:B------:R-:W-:Y:S01]  /*5870*/  ISETP.GE.AND P5, PT, R23, RZ, PT ;  /* 0x000000ff1700720c */ /* 0x000fe20003fa6270 */
[----:B------:R-:W-:Y:S01]  /*5880*/  @!P2 IMAD.MOV R170, RZ, RZ, -R170 ;  /* 0x000000ffffaaa224 */ /* 0x000fe200078e0aaa */
[----:B------:R-:W-:Y:S01]  /*5890*/  ISETP.GE.AND P2, PT, R19, RZ, PT ;  /* 0x000000ff1300720c */ /* 0x000fe20003f46270 */
[----:B------:R-:W-:Y:S01]  /*58a0*/  IMAD R154, R0, R7, R21 ;  /* 0x00000007009a7224 */ /* 0x000fe200078e0215 */
[----:B------:R-:W-:Y:S01]  /*58b0*/  IABS R23, R3 ;  /* 0x0000000300177213 */ /* 0x000fe20000000000 */
[--C-:B------:R-:W-:Y:S01]  /*58c0*/  @!P0 IMAD.IADD R158, R158, 0x1, -R0.reuse ;  /* 0x000000019e9e8824 */ /* 0x100fe200078e0a00 */
[----:B------:R-:W-:Y:S01]  /*58d0*/  LOP3.LUT R7, R5, 0x1d8, RZ, 0xfc, !PT ;  /* 0x000001d805077812 */ /* 0x000fe200078efcff */
[----:B------:R-:W-:Y:S01]  /*58e0*/  @!P3 IMAD.IADD R162, R162, 0x1, -R0 ;  /* 0x00000001a2a2b824 */ /* 0x000fe200078e0a00 */
[----:B------:R-:W-:Y:S01]  /*58f0*/  ISETP.GT.U32.AND P0, PT, R0, R154, PT ;  /* 0x0000009a0000720c */ /* 0x000fe20003f04070 */
[----:B------:R-:W-:Y:S01]  /*5900*/  IMAD.HI.U32 R9, R4, R23, RZ ;  /* 0x0000001704097227 */ /* 0x000fe200078e00ff */
[----:B------:R-:W-:-:S02]  /*5910*/  ISETP.GE.AND P3, PT, R25, RZ, PT ;  /* 0x000000ff1900720c */ /* 0x000fc40003f66270 */
[C---:B------:R-:W-:Y:S01]  /*5920*/  ISETP.GT.U32.AND P4, PT, R0.reuse, R162, PT ;  /* 0x000000a20000720c */ /* 0x040fe20003f84070 */
[----:B------:R-:W-:Y:S01]  /*5930*/  IMAD.MOV R9, RZ, RZ, -R9 ;  /* 0x000000ffff097224 */ /* 0x000fe200078e0a09 */
[----:B------:R-:W-:Y:S01]  /*5940*/  IABS R25, R27 ;  /* 0x0000001b00197213 */ /* 0x000fe20000000000 */
[----:B------:R-:W-:Y:S01]  /*5950*/  @!P2 IMAD.MOV R164, RZ, RZ, -R164 ;  /* 0x000000ffffa4a224 */ /* 0x000fe200078e0aa4 */
[C---:B------:R-:W-:Y:S01]  /*5960*/  ISETP.GT.U32.AND P2, PT, R0.reuse, R156, PT ;  /* 0x0000009c0000720c */ /* 0x040fe20003f44070 */
[----:B------:R-:W-:Y:S01]  /*5970*/  IMAD R150, R0, R9, R23 ;  /* 0x0000000900967224 */ /* 0x000fe200078e0217 */
[----:B------:R-:W-:Y:S01]  /*5980*/  IABS R23, R7 ;  /* 0x0000000700177213 */ /* 0x000fe20000000000 */
[----:B------:R-:W-:Y:S01]  /*5990*/  IMAD.HI.U32 R19, R4, R25, RZ ;  /* 0x0000001904137227 */ /* 0x000fe200078e00ff */
[----:B------:R-:W-:-:S03]  /*59a0*/  SHF.R.U32.HI R9, RZ, 0x7, R51 ;  /* 0x00000007ff097819 */ /* 0x000fc60000011633 */
[--C-:B------:R-:W-:Y:S01]  /*59b0*/  @!P0 IMAD.IADD R154, R154, 0x1, -R0.reuse ;  /* 0x000000019a9a8824 */ /* 0x100fe200078e0a00 */
[----:B------:R-:W-:Y:S01]  /*59c0*/  ISETP.GT.U32.AND P0, PT, R0, R150, PT ;  /* 0x000000960000720c */ /* 0x000fe20003f04070 */
[--C-:B------:R-:W-:Y:S01]  /*59d0*/  @!P4 IMAD.IADD R162, R162, 0x1, -R0.reuse ;  /* 0x00000001a2a2c824 */ /* 0x100fe200078e0a00 */
[----:B------:R-:W-:Y:S01]  /*59e0*/  ISETP.GE.AND P4, PT, R2, RZ, PT ;  /* 0x000000ff0200720c */ /* 0x000fe20003f86270 */
[----:B------:R-:W-:Y:S01]  /*59f0*/  IMAD.MOV R19, RZ, RZ, -R19 ;  /* 0x000000ffff137224 */ /* 0x000fe200078e0a13 */
[----:B------:R-:W-:Y:S01]  /*5a00*/  SGXT.U32 R9, R9, 0x1 ;  /* 0x000000010909781a */ /* 0x000fe20000000000 */
[----:B------:R-:W-:Y:S01]  /*5a10*/  @!P2 IMAD.IADD R156, R156, 0x1, -R0 ;  /* 0x000000019c9ca824 */ /* 0x000fe200078e0a00 */
[----:B------:R-:W-:Y:S01]  /*5a20*/  ISETP.GE.AND P2, PT, R3, RZ, PT ;  /* 0x000000ff0300720c */ /* 0x000fe20003f46270 */
[----:B------:R-:W-:Y:S01]  /*5a30*/  @!P1 IMAD.MOV R162, RZ, RZ, -R162 ;  /* 0x000000ffffa29224 */ /* 0x000fe200078e0aa2 */
[----:B------:R-:W1:Y:S01]  /*5a40*/  LDC.64 R2, c[0x0][0x238] ;  /* 0x00008e00ff027b82 */ /* 0x000e620000000a00 */
[C---:B------:R-:W-:Y:S01]  /*5a50*/  IMAD R152, R0.reuse, R19, R25 ;  /* 0x0000001300987224 */ /* 0x040fe200078e0219 */
[----:B------:R-:W-:Y:S01]  /*5a60*/  ISETP.GT.U32.AND P1, PT, R0, R156, PT ;  /* 0x0000009c0000720c */ /* 0x000fe20003f24070 */
[----:B------:R-:W-:Y:S01]  /*5a70*/  @!P5 IMAD.MOV R160, RZ, RZ, -R160 ;  /* 0x000000ffffa0d224 */ /* 0x000fe200078e0aa0 */
[----:B------:R-:W-:Y:S01]  /*5a80*/  IABS R25, R31 ;  /* 0x0000001f00197213 */ /* 0x000fe20000000000 */
[----:B------:R-:W-:Y:S01]  /*5a90*/  @!P0 IMAD.IADD R150, R150, 0x1, -R0 ;  /* 0x0000000196968824 */ /* 0x000fe200078e0a00 */
[----:B------:R-:W-:Y:S01]  /*5aa0*/  ISETP.GT.U32.AND P0, PT, R0, R154, PT ;  /* 0x0000009a0000720c */ /* 0x000fe20003f04070 */
[----:B------:R-:W-:Y:S01]  /*5ab0*/  @!P6 IMAD.MOV R158, RZ, RZ, -R158 ;  /* 0x000000ffff9ee224 */ /* 0x000fe200078e0a9e */
[----:B------:R-:W-:Y:S01]  /*5ac0*/  ISETP.GE.AND P5, PT, R27, RZ, PT ;  /* 0x000000ff1b00720c */ /* 0x000fe20003fa6270 */
[----:B------:R-:W-:Y:S01]  /*5ad0*/  IMAD.HI.U32 R19, R4, R25, RZ ;  /* 0x0000001904137227 */ /* 0x000fe200078e00ff */
[----:B------:R-:W-:-:S03]  /*5ae0*/  IABS R27, R35 ;  /* 0x00000023001b7213 */ /* 0x000fc60000000000 */
[----:B------:R-:W-:Y:S02]  /*5af0*/  IMAD.MOV R19, RZ, RZ, -R19 ;  /* 0x000000ffff137224 */ /* 0x000fe400078e0a13 */
[----:B------:R-:W-:Y:S01]  /*5b00*/  @!P1 IMAD.IADD R156, R156, 0x1, -R0 ;  /* 0x000000019c9c9824 */ /* 0x000fe200078e0a00 */
[----:B------:R-:W-:Y:S01]  /*5b10*/  ISETP.GE.AND P1, PT, R7, RZ, PT ;  /* 0x000000ff0700720c */ /* 0x000fe20003f26270 */
[----:B------:R-:W-:-:S04]  /*5b20*/  IMAD.HI.U32 R7, R4, R23, RZ ;  /* 0x0000001704077227 */ /* 0x000fc800078e00ff */
[----:B------:R-:W-:Y:S01]  /*5b30*/  @!P0 IMAD.IADD R154, R154, 0x1, -R0 ;  /* 0x000000019a9a8824 */ /* 0x000fe200078e0a00 */
[C---:B------:R-:W-:Y:S01]  /*5b40*/  ISETP.GT.U32.AND P0, PT, R0.reuse, R152, PT ;  /* 0x000000980000720c */ /* 0x040fe20003f04070 */
[----:B------:R-:W-:Y:S01]  /*5b50*/  @!P3 IMAD.MOV R156, RZ, RZ, -R156 ;  /* 0x000000ffff9cb224 */ /* 0x000fe200078e0a9c */
[C---:B------:R-:W-:Y:S01]  /*5b60*/  ISETP.GT.U32.AND P3, PT, R0.reuse, R150, PT ;  /* 0x000000960000720c */ /* 0x040fe20003f64070 */
[----:B------:R-:W-:Y:S02]  /*5b70*/  IMAD.MOV R7, RZ, RZ, -R7 ;  /* 0x000000ffff077224 */ /* 0x000fe400078e0a07 */
[C---:B------:R-:W-:Y:S01]  /*5b80*/  IMAD R146, R0.reuse, R19, R25 ;  /* 0x0000001300927224 */ /* 0x040fe200078e0219 */
[----:B------:R-:W-:Y:S01]  /*5b90*/  IABS R19, R41 ;  /* 0x0000002900137213 */ /* 0x000fe20000000000 */
[----:B------:R-:W-:Y:S01]  /*5ba0*/  IMAD R148, R0, R7, R23 ;  /* 0x0000000700947224 */ /* 0x000fe200078e0217 */
[----:B------:R-:W-:Y:S01]  /*5bb0*/  IABS R25, R43 ;  /* 0x0000002b00197213 */ /* 0x000fe20000000000 */
[----:B------:R-:W-:-:S04]  /*5bc0*/  IMAD.HI.U32 R7, R4, R29, RZ ;  /* 0x0000001d04077227 */ /* 0x000fc800078e00ff */
[--C-:B------:R-:W-:Y:S01]  /*5bd0*/  @!P0 IMAD.IADD R152, R152, 0x1, -R0.reuse ;  /* 0x0000000198988824 */ /* 0x100fe200078e0a00 */
[----:B------:R-:W-:Y:S01]  /*5be0*/  ISETP.GT.U32.AND P0, PT, R0, R146, PT ;  /* 0x000000920000720c */ /* 0x000fe20003f04070 */
[----:B------:R-:W-:Y:S02]  /*5bf0*/  IMAD.MOV R7, RZ, RZ, -R7 ;  /* 0x000000ffff077224 */ /* 0x000fe400078e0a07 */
[----:B------:R-:W-:Y:S01]  /*5c00*/  @!P3 IMAD.IADD R150, R150, 0x1, -R0 ;  /* 0x000000019696b824 */ /* 0x000fe200078e0a00 */
[----:B------:R-:W-:Y:S01]  /*5c10*/  ISETP.GT.U32.AND P3, PT, R0, R148, PT ;  /* 0x000000940000720c */ /* 0x000fe20003f64070 */
[----:B------:R-:W-:-:S04]  /*5c20*/  IMAD.HI.U32 R21, R4, R27, RZ ;  /* 0x0000001b04157227 */ /* 0x000fc800078e00ff */
[----:B------:R-:W-:Y:S01]  /*5c30*/  IMAD R142, R0, R7, R29 ;  /* 0x00000007008e7224 */ /* 0x000fe200078e021d */
[----:B------:R-:W-:Y:S01]  /*5c40*/  LOP3.LUT R29, R5, 0x1ec, RZ, 0xfc, !PT ;  /* 0x000001ec051d7812 */ /* 0x000fe200078efcff */
[----:B------:R-:W-:-:S03]  /*5c50*/  IMAD.HI.U32 R7, R4, R19, RZ ;  /* 0x0000001304077227 */ /* 0x000fc600078e00ff */
[----:B------:R-:W-:Y:S01]  /*5c60*/  IABS R23, R29 ;  /* 0x0000001d00177213 */ /* 0x000fe20000000000 */
[----:B------:R-:W-:Y:S02]  /*5c70*/  IMAD.MOV R21, RZ, RZ, -R21 ;  /* 0x000000ffff157224 */ /* 0x000fe400078e0a15 */
[----:B------:R-:W-:Y:S02]  /*5c80*/  IMAD.MOV R7, RZ, RZ, -R7 ;  /* 0x000000ffff077224 */ /* 0x000fe400078e0a07 */
[----:B------:R-:W-:Y:S01]  /*5c90*/  IMAD R140, R0, R21, R27 ;  /* 0x00000015008c7224 */ /* 0x000fe200078e021b */
[----:B------:R-:W-:Y:S01]  /*5ca0*/  IABS R27, R45 ;  /* 0x0000002d001b7213 */ /* 0x000fe20000000000 */
[----:B------:R-:W-:Y:S01]  /*5cb0*/  @!P0 IMAD.IADD R146, R146, 0x1, -R0 ;  /* 0x0000000192928824 */ /* 0x000fe200078e0a00 */
[C---:B------:R-:W-:Y:S01]  /*5cc0*/  ISETP.GT.U32.AND P0, PT, R0.reuse, R152, PT ;  /* 0x000000980000720c */ /* 0x040fe20003f04070 */
[----:B------:R-:W-:Y:S02]  /*5cd0*/  IMAD R144, R0, R7, R19 ;  /* 0x0000000700907224 */ /* 0x000fe400078e0213 */
[----:B------:R-:W-:-:S04]  /*5ce0*/  IMAD.HI.U32 R7, R4, R23, RZ ;  /* 0x0000001704077227 */ /* 0x000fc800078e00ff */
[----:B------:R-:W-:Y:S01]  /*5cf0*/  @!P3 IMAD.IADD R148, R148, 0x1, -R0 ;  /* 0x000000019494b824 */ /* 0x000fe200078e0a00 */
[C---:B------:R-:W-:Y:S01]  /*5d00*/  ISETP.GT.U32.AND P3, PT, R0.reuse, R140, PT ;  /* 0x0000008c0000720c */ /* 0x040fe20003f64070 */
[----:B------:R-:W-:Y:S01]  /*5d10*/  @!P4 IMAD.MOV R154, RZ, RZ, -R154 ;  /* 0x000000ffff9ac224 */ /* 0x000fe200078e0a9a */
[----:B------:R-:W-:Y:S01]  /*5d20*/  ISETP.GT.U32.AND P4, PT, R0, R146, PT ;  /* 0x000000920000720c */ /* 0x000fe20003f84070 */
[----:B------:R-:W-:-:S04]  /*5d30*/  IMAD.HI.U32 R19, R4, R25, RZ ;  /* 0x0000001904137227 */ /* 0x000fc800078e00ff */
[----:B------:R-:W-:Y:S02]  /*5d40*/  IMAD.MOV R7, RZ, RZ, -R7 ;  /* 0x000000ffff077224 */ /* 0x000fe400078e0a07 */
[----:B------:R-:W-:Y:S02]  /*5d50*/  IMAD.MOV R19, RZ, RZ, -R19 ;  /* 0x000000ffff137224 */ /* 0x000fe400078e0a13 */
[C---:B------:R-:W-:Y:S01]  /*5d60*/  IMAD R138, R0.reuse, R7, R23 ;  /* 0x00000007008a7224 */ /* 0x040fe200078e0217 */
[----:B------:R-:W-:Y:S01]  /*5d70*/  LOP3.LUT R7, R5, 0x1f8, RZ, 0xfc, !PT ;  /* 0x000001f805077812 */ /* 0x000fe200078efcff */
[----:B------:R-:W-:Y:S02]  /*5d80*/  IMAD R136, R0, R19, R25 ;  /* 0x0000001300887224 */ /* 0x000fe400078e0219 */
[----:B------:R-:W-:Y:S01]  /*5d90*/  @!P2 IMAD.MOV R150, RZ, RZ, -R150 ;  /* 0x000000ffff96a224 */ /* 0x000fe200078e0a96 */
[----:B------:R-:W-:Y:S01]  /*5da0*/  IABS R19, R7 ;  /* 0x0000000700137213 */ /* 0x000fe20000000000 */
[----:B------:R-:W-:Y:S01]  /*5db0*/  IMAD.HI.U32 R21, R4, R27, RZ ;  /* 0x0000001b04157227 */ /* 0x000fe200078e00ff */
[----:B------:R-:W-:-:S03]  /*5dc0*/  ISETP.GT.U32.AND P2, PT, R0, R142, PT ;  /* 0x0000008e0000720c */ /* 0x000fc60003f44070 */
[--C-:B------:R-:W-:Y:S01]  /*5dd0*/  @!P3 IMAD.IADD R140, R140, 0x1, -R0.reuse ;  /* 0x000000018c8cb824 */ /* 0x100fe200078e0a00 */
[----:B------:R-:W-:Y:S01]  /*5de0*/  ISETP.GT.U32.AND P3, PT, R0, R148, PT ;  /* 0x000000940000720c */ /* 0x000fe20003f64070 */
[----:B------:R-:W-:Y:S01]  /*5df0*/  @!P4 IMAD.IADD R146, R146, 0x1, -R0 ;  /* 0x000000019292c824 */ /* 0x000fe200078e0a00 */
[C---:B------:R-:W-:Y:S01]  /*5e00*/  ISETP.GT.U32.AND P4, PT, R0.reuse, R136, PT ;  /* 0x000000880000720c */ /* 0x040fe20003f84070 */
[----:B------:R-:W-:Y:S01]  /*5e10*/  IMAD.MOV R21, RZ, RZ, -R21 ;  /* 0x000000ffff157224 */ /* 0x000fe200078e0a15 */
[----:B------:R-:W-:Y:S01]  /*5e20*/  ISETP.GT.U32.AND P6, PT, R0, R140, PT ;  /* 0x0000008c0000720c */ /* 0x000fe20003fc4070 */
[----:B------:R-:W-:-:S04]  /*5e30*/  IMAD.HI.U32 R4, R4, R19, RZ ;  /* 0x0000001304047227 */ /* 0x000fc800078e00ff */
[----:B------:R-:W-:Y:S01]  /*5e40*/  @!P0 IMAD.IADD R152, R152, 0x1, -R0 ;  /* 0x0000000198988824 */ /* 0x000fe200078e0a00 */
[C---:B------:R-:W-:Y:S01]  /*5e50*/  ISETP.GT.U32.AND P0, PT, R0.reuse, R144, PT ;  /* 0x000000900000720c */ /* 0x040fe20003f04070 */
[----:B------:R-:W-:Y:S02]  /*5e60*/  IMAD R134, R0, R21, R27 ;  /* 0x0000001500867224 */ /* 0x000fe400078e021b */
[----:B------:R-:W-:Y:S02]  /*5e70*/  IMAD.MOV R4, RZ, RZ, -R4 ;  /* 0x000000ffff047224 */ /* 0x000fe400078e0a04 */
[----:B-1----:R-:W-:Y:S02]  /*5e80*/  IMAD R187, R9, R2, RZ ;  /* 0x0000000209bb7224 */ /* 0x002fe400078e02ff */
[--C-:B------:R-:W-:Y:S01]  /*5e90*/  @!P2 IMAD.IADD R142, R142, 0x1, -R0.reuse ;  /* 0x000000018e8ea824 */ /* 0x100fe200078e0a00 */
[C---:B------:R-:W-:Y:S01]  /*5ea0*/  ISETP.GT.U32.AND P2, PT, R0.reuse, R134, PT ;  /* 0x000000860000720c */ /* 0x040fe20003f44070 */
[----:B------:R-:W-:Y:S01]  /*5eb0*/  IMAD R19, R0, R4, R19 ;  /* 0x0000000400137224 */ /* 0x000fe200078e0213 */
[----:B------:R-:W-:Y:S01]  /*5ec0*/  STL [R1+0x494], R187 ;  /* 0x000494bb01007387 */ /* 0x000fe20000100800 */
[----:B------:R-:W-:Y:S01]  /*5ed0*/  IMAD R193, R2, 0x2, R187 ;  /* 0x0000000202c17824 */ /* 0x000fe200078e02bb */
[----:B------:R-:W1:Y:S01]  /*5ee0*/  LDC.64 R4, c[0x0][0x230] ;  /* 0x00008c00ff047b82 */ /* 0x000e620000000a00 */
[--C-:B------:R-:W-:Y:S01]  /*5ef0*/  @!P3 IMAD.IADD R148, R148, 0x1, -R0.reuse ;  /* 0x000000019494b824 */ /* 0x100fe200078e0a00 */
[----:B------:R-:W-:Y:S01]  /*5f00*/  ISETP.GT.U32.AND P3, PT, R0, R138, PT ;  /* 0x0000008a0000720c */ /* 0x000fe20003f64070 */
[--C-:B------:R-:W-:Y:S01]  /*5f10*/  @!P4 IMAD.IADD R136, R136, 0x1, -R0.reuse ;  /* 0x000000018888c824 */ /* 0x100fe200078e0a00 */
[----:B------:R-:W-:Y:S01]  /*5f20*/  ISETP.GT.U32.AND P4, PT, R0, R19, PT ;  /* 0x000000130000720c */ /* 0x000fe20003f84070 */
[----:B------:R-:W-:Y:S01]  /*5f30*/  IMAD R233, R2, 0x2, R193 ;  /* 0x0000000202e97824 */ /* 0x000fe200078e02c1 */
[----:B------:R-:W-:Y:S01]  /*5f40*/  STL [R1+0x48c], R193 ;  /* 0x00048cc101007387 */ /* 0x000fe20000100800 */
[--C-:B------:R-:W-:Y:S01]  /*5f50*/  @!P0 IMAD.IADD R144, R144, 0x1, -R0.reuse ;  /* 0x0000000190908824 */ /* 0x100fe200078e0a00 */
[----:B------:R-:W-:Y:S01]  /*5f60*/  ISETP.GE.AND P0, PT, R35, RZ, PT ;  /* 0x000000ff2300720c */ /* 0x000fe20003f06270 */
[----:B------:R-:W-:Y:S01]  /*5f70*/  IMAD R199, R2, 0x2, R233 ;  /* 0x0000000202c77824 */ /* 0x000fe200078e02e9 */
[----:B------:R-:W-:Y:S01]  /*5f80*/  STL [R1+0x488], R233 ;  /* 0x000488e901007387 */ /* 0x000fe20000100800 */
[--C-:B------:R-:W-:Y:S01]  /*5f90*/  @!P2 IMAD.IADD R134, R134, 0x1, -R0.reuse ;  /* 0x000000018686a824 */ /* 0x100fe200078e0a00 */
[----:B------:R-:W-:Y:S01]  /*5fa0*/  ISETP.GT.U32.AND P2, PT, R0, R142, PT ;  /* 0x0000008e0000720c */ /* 0x000fe20003f44070 */
[----:B------:R-:W-:Y:S01]  /*5fb0*/  IMAD R221, R2, 0x2, R199 ;  /* 0x0000000202dd7824 */ /* 0x000fe200078e02c7 */
[----:B------:R-:W-:Y:S01]  /*5fc0*/  STL [R1+0x484], R199 ;  /* 0x000484c701007387 */ /* 0x000fe20000100800 */
[--C-:B------:R-:W-:Y:S01]  /*5fd0*/  @!P6 IMAD.IADD R140, R140, 0x1, -R0.reuse ;  /* 0x000000018c8ce824 */ /* 0x100fe200078e0a00 */
[----:B------:R-:W-:Y:S01]  /*5fe0*/  ISETP.GE.AND P6, PT, R31, RZ, PT ;  /* 0x000000ff1f00720c */ /* 0x000fe20003fc6270 */
[--C-:B------:R-:W-:Y:S01]  /*5ff0*/  @!P3 IMAD.IADD R138, R138, 0x1, -R0.reuse ;  /* 0x000000018a8ab824 */ /* 0x100fe200078e0a00 */
[----:B------:R-:W-:Y:S01]  /*6000*/  ISETP.GE.AND P3, PT, R39, RZ, PT ;  /* 0x000000ff2700720c */ /* 0x000fe20003f66270 */
[----:B------:R-:W-:Y:S01]  /*6010*/  @!P4 IMAD.IADD R19, R19, 0x1, -R0 ;  /* 0x000000011313c824 */ /* 0x000fe200078e0a00 */
[----:B------:R-:W-:Y:S01]  /*6020*/  ISETP.GT.U32.AND P4, PT, R0, R136, PT ;  /* 0x000000880000720c */ /* 0x000fe20003f84070 */
[----:B------:R-:W-:Y:S01]  /*6030*/  IMAD R215, R2, 0x2, R221 ;  /* 0x0000000202d77824 */ /* 0x000fe200078e02dd */
[----:B------:R-:W-:Y:S01]  /*6040*/  STL [R1+0x490], R221 ;  /* 0x000490dd01007387 */ /* 0x000fe20000100800 */
[----:B------:R-:W-:Y:S01]  /*6050*/  @!P0 IMAD.MOV R140, RZ, RZ, -R140 ;  /* 0x000000ffff8c8224 */ /* 0x000fe200078e0a8c */
[----:B------:R-:W-:Y:S01]  /*6060*/  ISETP.GT.U32.AND P0, PT, R0, R19, PT ;  /* 0x000000130000720c */ /* 0x000fe20003f04070 */
[----:B------:R-:W-:Y:S01]  /*6070*/  IMAD R225, R2, 0x2, R215 ;  /* 0x0000000202e17824 */ /* 0x000fe200078e02d7 */
[----:B------:R-:W-:Y:S01]  /*6080*/  STL [R1+0x204], R215 ;  /* 0x000204d701007387 */ /* 0x000fe20000100800 */
[----:B------:R-:W-:Y:S01]  /*6090*/  @!P2 IMAD.IADD R142, R142, 0x1, -R0 ;  /* 0x000000018e8ea824 */ /* 0x000fe200078e0a00 */
[----:B------:R-:W-:Y:S01]  /*60a0*/  ISETP.GE.AND P2, PT, R41, RZ, PT ;  /* 0x000000ff2900720c */ /* 0x000fe20003f46270 */
[----:B------:R-:W-:Y:S01]  /*60b0*/  IMAD R227, R2, 0x2, R225 ;  /* 0x0000000202e37824 */ /* 0x000fe200078e02e1 */
[----:B------:R-:W-:Y:S01]  /*60c0*/  STL [R1+0x210], R225 ;  /* 0x000210e101007387 */ /* 0x000fe20000100800 */
[----:B-1----:R-:W-:-:S02]  /*60d0*/  VIADD R181, R4, 0x3f ;  /* 0x0000003f04b57836 */ /* 0x002fc40000000000 */
[C---:B------:R-:W-:Y:S01]  /*60e0*/  IMAD R211, R2.reuse, 0x2, R227 ;  /* 0x0000000202d37824 */ /* 0x040fe200078e02e3 */
[----:B------:R-:W-:Y:S01]  /*60f0*/  STL [R1+0x214], R227 ;  /* 0x000214e301007387 */ /* 0x000fe20000100800 */
[----:B------:R-:W-:Y:S01]  /*6100*/  @!P3 IMAD.MOV R142, RZ, RZ, -R142 ;  /* 0x000000ffff8eb224 */ /* 0x000fe200078e0a8e */
[----:B------:R-:W-:Y:S01]  /*6110*/  ISETP.GT.AND P3, PT, R181, 0x3f, PT ;  /* 0x0000003fb500780c */ /* 0x000fe20003f64270 */
[C---:B------:R-:W-:Y:S01]  /*6120*/  IMAD R209, R2.reuse, 0x2, R211 ;  /* 0x0000000202d17824 */ /* 0x040fe200078e02d3 */
[----:B------:R-:W-:Y:S01]  /*6130*/  STL [R1+0x218], R211 ;  /* 0x000218d301007387 */ /* 0x000fe20000100800 */
[----:B------:R-:W-:Y:S01]  /*6140*/  @!P0 IMAD.IADD R19, R19, 0x1, -R0 ;  /* 0x0000000113138824 */ /* 0x000fe200078e0a00 */
[----:B------:R-:W-:Y:S01]  /*6150*/  ISETP.GE.AND P0, PT, R9, UR4, PT ;  /* 0x0000000409007c0c */ /* 0x000fe2000bf06270 */
[----:B------:R-:W-:Y:S01]  /*6160*/  @!P5 IMAD.MOV R152, RZ, RZ, -R152 ;  /* 0x000000ffff98d224 */ /* 0x000fe200078e0a98 */
[----:B------:R-:W-:Y:S01]  /*6170*/  SEL R132, RZ, 0x4, !P3 ;  /* 0x00000004ff847807 */ /* 0x000fe20005800000 */
[----:B------:R-:W-:Y:S01]  /*6180*/  IMAD R185, R2, 0x2, R209 ;  /* 0x0000000202b97824 */ /* 0x000fe200078e02d1 */
[----:B------:R-:W-:Y:S01]  /*6190*/  ISETP.GT.U32.AND P5, PT, R0, R144, PT ;  /* 0x000000900000720c */ /* 0x000fe20003fa4070 */
[----:B------:R-:W-:Y:S01]  /*61a0*/  @!P1 IMAD.MOV R148, RZ, RZ, -R148 ;  /* 0x000000ffff949224 */ /* 0x000fe200078e0a94 */
[----:B------:R-:W-:Y:S01]  /*61b0*/  SEL R167, R132, RZ, !P0 ;  /* 0x000000ff84a77207 */ /* 0x000fe20004000000 */
[----:B------:R-:W-:Y:S01]  /*61c0*/  @!P6 IMAD.MOV R146, RZ, RZ, -R146 ;  /* 0x000000ffff92e224 */ /* 0x000fe200078e0a92 */
[----:B------:R-:W-:Y:S01]  /*61d0*/  ISETP.GT.U32.AND P1, PT, R0, R138, PT ;  /* 0x0000008a0000720c */ /* 0x000fe20003f24070 */
[----:B------:R-:W-:Y:S01]  /*61e0*/  IMAD R183, R2, 0x2, R185 ;  /* 0x0000000202b77824 */ /* 0x000fe200078e02b9 */
[----:B------:R-:W-:Y:S01]  /*61f0*/  ISETP.GT.U32.AND P6, PT, R0, R134, PT ;  /* 0x000000860000720c */ /* 0x000fe20003fc4070 */
[--C-:B------:R-:W-:Y:S01]  /*6200*/  @!P4 IMAD.IADD R136, R136, 0x1, -R0.reuse ;  /* 0x000000018888c824 */ /* 0x100fe200078e0a00 */
[----:B------:R-:W-:Y:S01]  /*6210*/  ISETP.GE.AND P0, PT, R189, UR5, PT ;  /* 0x00000005bd007c0c */ /* 0x000fe2000bf06270 */
[----:B------:R-:W-:Y:S01]  /*6220*/  IMAD R165, R2, 0x2, R183 ;  /* 0x0000000202a57824 */ /* 0x000fe200078e02b7 */
[----:B------:R-:W-:Y:S01]  /*6230*/  ISETP.GE.AND P4, PT, R45, RZ, PT ;  /* 0x000000ff2d00720c */ /* 0x000fe20003f86270 */
[----:B------:R-:W-:Y:S01]  /*6240*/  STL [R1+0x21c], R209 ;  /* 0x00021cd101007387 */ /* 0x000fe20000100800 */
[----:B------:R-:W-:Y:S01]  /*6250*/  SEL R169, R132, RZ, !P0 ;  /* 0x000000ff84a97207 */ /* 0x000fe20004000000 */
[----:B------:R-:W-:Y:S01]  /*6260*/  IMAD R163, R2, 0x2, R165 ;  /* 0x0000000202a37824 */ /* 0x000fe200078e02a5 */
[----:B------:R-:W-:Y:S01]  /*6270*/  ISETP.GE.AND P0, PT, R47, RZ, PT ;  /* 0x000000ff2f00720c */ /* 0x000fe20003f06270 */
[--C-:B------:R-:W-:Y:S01]  /*6280*/  @!P5 IMAD.IADD R144, R144, 0x1, -R0.reuse ;  /* 0x000000019090d824 */ /* 0x100fe200078e0a00 */
[----:B------:R-:W-:Y:S01]  /*6290*/  ISETP.NE.AND P3, PT, R171, RZ, PT ;  /* 0x000000ffab00720c */ /* 0x000fe20003f65270 */
[--C-:B------:R-:W-:Y:S01]  /*62a0*/  @!P1 IMAD.IADD R138, R138, 0x1, -R0.reuse ;  /* 0x000000018a8a9824 */ /* 0x100fe200078e0a00 */
[----:B------:R-:W-:Y:S01]  /*62b0*/  ISETP.GE.AND P1, PT, R43, RZ, PT ;  /* 0x000000ff2b00720c */ /* 0x000fe20003f26270 */
[----:B------:R-:W-:Y:S01]  /*62c0*/  @!P6 IMAD.IADD R134, R134, 0x1, -R0 ;  /* 0x000000018686e824 */ /* 0x000fe200078e0a00 */
[----:B------:R-:W-:Y:S01]  /*62d0*/  ISETP.GE.AND P6, PT, R7, RZ, PT ;  /* 0x000000ff0700720c */ /* 0x000fe20003fc6270 */
[C---:B------:R-:W-:Y:S01]  /*62e0*/  IMAD R161, R2.reuse, 0x2, R163 ;  /* 0x0000000202a17824 */ /* 0x040fe200078e02a3 */
[----:B------:R-:W-:Y:S01]  /*62f0*/  STL [R1+0x220], R185 ;  /* 0x000220b901007387 */ /* 0x000fe20000100800 */
[----:B------:R-:W-:Y:S01]  /*6300*/  @!P2 IMAD.MOV R144, RZ, RZ, -R144 ;  /* 0x000000ffff90a224 */ /* 0x000fe200078e0a90 */
[----:B------:R-:W-:Y:S01]  /*6310*/  ISETP.NE.AND P2, PT, R49, RZ, PT ;  /* 0x000000ff3100720c */ /* 0x000fe20003f45270 */
[----:B------:R-:W-:Y:S01]  /*6320*/  IMAD.MOV.U32 R0, RZ, RZ, R6 ;  /* 0x000000ffff007224 */ /* 0x000fe200078e0006 */
[----:B------:R-:W-:Y:S01]  /*6330*/  STL [R1+0x224], R183 ;  /* 0x000224b701007387 */ /* 0x000fe20000100800 */
[C---:B------:R-:W-:Y:S01]  /*6340*/  IMAD R159, R2.reuse, 0x2, R161 ;  /* 0x00000002029f7824 */ /* 0x040fe200078e02a1 */
[C---:B------:R-:W-:Y:S01]  /*6350*/  SEL R65, R155.reuse, R72, !P2 ;  /* 0x000000489b417207 */ /* 0x040fe20005000000 */
[----:B------:R-:W-:Y:S01]  /*6360*/  @!P4 IMAD.MOV R134, RZ, RZ, -R134 ;  /* 0x000000ffff86c224 */ /* 0x000fe200078e0a86 */
[C---:B------:R-:W-:Y:S01]  /*6370*/  SEL R72, R155.reuse, R82, !P2 ;  /* 0x000000529b487207 */ /* 0x040fe20005000000 */
[----:B------:R-:W-:Y:S01]  /*6380*/  @!P0 IMAD.MOV R0, RZ, RZ, -R0 ;  /* 0x000000ffff008224 */ /* 0x000fe200078e0a00 */
[----:B------:R-:W-:Y:S01]  /*6390*/  @!P3 LOP3.LUT R0, RZ, R171, RZ, 0x33, !PT ;  /* 0x000000abff00b212 */ /* 0x000fe200078e33ff */
[C---:B------:R-:W-:Y:S01]  /*63a0*/  IMAD R157, R2.reuse, 0x2, R159 ;  /* 0x00000002029d7824 */ /* 0x040fe200078e029f */
[C---:B------:R-:W-:Y:S01]  /*63b0*/  SEL R82, R155.reuse, R98, !P2 ;  /* 0x000000629b527207 */ /* 0x040fe20005000000 */
[----:B------:R-:W-:Y:S01]  /*63c0*/  STL [R1+0x200], R181 ;  /* 0x000200b501007387 */ /* 0x000fe20000100800 */
[C---:B------:R-:W-:Y:S01]  /*63d0*/  SEL R98, R155.reuse, R124, !P2 ;  /* 0x0000007c9b627207 */ /* 0x040fe20005000000 */
[----:B------:R-:W-:Y:S01]  /*63e0*/  IMAD R153, R2, 0x2, R157 ;  /* 0x0000000202997824 */ /* 0x000fe200078e029d */
[C---:B------:R-:W-:Y:S01]  /*63f0*/  SEL R124, R155.reuse, R246, !P2 ;  /* 0x000000f69b7c7207 */ /* 0x040fe20005000000 */
[----:B------:R-:W-:Y:S01]  /*6400*/  IMAD.MOV.U32 R4, RZ, RZ, R19 ;  /* 0x000000ffff047224 */ /* 0x000fe200078e0013 */
[----:B------:R-:W-:Y:S01]  /*6410*/  SEL R151, R155, R134, !P2 ;  /* 0x000000869b977207 */ /* 0x000fe20005000000 */
[----:B------:R-:W-:Y:S01]  /*6420*/  IMAD R134, R0, R5, RZ ;  /* 0x0000000500867224 */ /* 0x000fe200078e02ff */
[----:B------:R-:W-:Y:S01]  /*6430*/  LOP3.LUT R246, R9, 0x22, RZ, 0xfc, !PT ;  /* 0x0000002209f67812 */ /* 0x000fe200078efcff */
[----:B------:R-:W-:Y:S01]  /*6440*/  IMAD R149, R2, 0x2, R153 ;  /* 0x0000000202957824 */ /* 0x000fe200078e0299 */
[C---:B------:R-:W-:Y:S01]  /*6450*/  SEL R131, R155.reuse, R140, !P2 ;  /* 0x0000008c9b837207 */ /* 0x040fe20005000000 */
[----:B------:R-:W-:Y:S01]  /*6460*/  IMAD.SHL.U32 R140, R134, 0x4, RZ ;  /* 0x00000004868c7824 */ /* 0x000fe200078e00ff */
[----:B------:R-:W-:Y:S01]  /*6470*/  ISETP.GE.AND P3, PT, R246, UR6, PT ;  /* 0x00000006f6007c0c */ /* 0x000fe2000bf66270 */
[C---:B------:R-:W-:Y:S01]  /*6480*/  IMAD R145, R2.reuse, 0x2, R149 ;  /* 0x0000000202917824 */ /* 0x040fe200078e0295 */
[C---:B------:R-:W-:Y:S01]  /*6490*/  SEL R57, R155.reuse, R60, !P2 ;  /* 0x0000003c9b397207 */ /* 0x040fe20005000000 */
[----:B------:R1:W-:Y:S01]  /*64a0*/  STL [R1+0x3d0], R134 ;  /* 0x0003d08601007387 */ /* 0x0003e20000100800 */
[C---:B------:R-:W-:Y:S01]  /*64b0*/  SEL R60, R155.reuse, R64, !P2 ;  /* 0x000000409b3c7207 */ /* 0x040fe20005000000 */
[----:B------:R-:W-:Y:S01]  /*64c0*/  IMAD R141, R2, 0x2, R145 ;  /* 0x00000002028d7824 */ /* 0x000fe200078e0291 */
[C---:B------:R-:W-:Y:S01]  /*64d0*/  SEL R21, R155.reuse, R208, !P2 ;  /* 0x000000d09b157207 */ /* 0x040fe20005000000 */
[----:B------:R-:W-:Y:S01]  /*64e0*/  @!P6 IMAD.MOV R4, RZ, RZ, -R4 ;  /* 0x000000ffff04e224 */ /* 0x000fe200078e0a04 */
[----:B------:R-:W-:Y:S01]  /*64f0*/  SEL R5, R132, RZ, !P3 ;  /* 0x000000ff84057207 */ /* 0x000fe20005800000 */
[----:B------:R-:W-:Y:S01]  /*6500*/  IMAD R137, R2, 0x2, R141 ;  /* 0x0000000202897824 */ /* 0x000fe200078e028d */
[----:B------:R-:W-:Y:S01]  /*6510*/  SEL R64, R155, R70, !P2 ;  /* 0x000000469b407207 */ /* 0x000fe20005000000 */
[----:B------:R-:W-:Y:S01]  /*6520*/  @!P1 IMAD.MOV R136, RZ, RZ, -R136 ;  /* 0x000000ffff889224 */ /* 0x000fe200078e0a88 */
[----:B------:R-:W-:Y:S01]  /*6530*/  IADD3 R208, P3, R140, UR8, RZ ;  /* 0x000000088cd07c10 */ /* 0x000fe2000ff7e0ff */
[C---:B------:R-:W-:Y:S01]  /*6540*/  IMAD R133, R2.reuse, 0x2, R137 ;  /* 0x0000000202857824 */ /* 0x040fe200078e0289 */
[----:B------:R-:W-:Y:S01]  /*6550*/  ISETP.GE.AND P5, PT, R29, RZ, PT ;  /* 0x000000ff1d00720c */ /* 0x000fe20003fa6270 */
[----:B------:R-:W-:Y:S01]  /*6560*/  ULDC UR5, c[0x0][0x230] ;  /* 0x00008c0000057ab9 */ /* 0x000fe20000000800 */
[C---:B------:R-:W-:Y:S01]  /*6570*/  SEL R70, R155.reuse, R80, !P2 ;  /* 0x000000509b467207 */ /* 0x040fe20005000000 */
[----:B------:R-:W-:Y:S01]  /*6580*/  IMAD R7, R2, 0x2, R133 ;  /* 0x0000000202077824 */ /* 0x000fe200078e0285 */
[C---:B------:R-:W-:Y:S01]  /*6590*/  SEL R80, R155.reuse, R96, !P2 ;  /* 0x000000609b507207 */ /* 0x040fe20005000000 */
[----:B------:R-:W-:Y:S01]  /*65a0*/  ULDC UR4, c[0x0][0x230] ;  /* 0x00008c0000047ab9 */ /* 0x000fe20000000800 */
[C---:B------:R-:W-:Y:S01]  /*65b0*/  SEL R96, R155.reuse, R118, !P2 ;  /* 0x000000769b607207 */ /* 0x040fe20005000000 */
[----:B------:R2:W-:Y:S01]  /*65c0*/  STL [R1+0x430], R140 ;  /* 0x0004308c01007387 */ /* 0x0005e20000100800 */
[C---:B------:R-:W-:Y:S01]  /*65d0*/  SEL R79, R155.reuse, R94, !P2 ;  /* 0x0000005e9b4f7207 */ /* 0x040fe20005000000 */
[----:B------:R-:W-:Y:S01]  /*65e0*/  ULDC UR6, c[0x0][0x230] ;  /* 0x00008c0000067ab9 */ /* 0x000fe20000000800 */
[----:B------:R-:W-:-:S02]  /*65f0*/  SEL R118, R155, R238, !P2 ;  /* 0x000000ee9b767207 */ /* 0x000fc40005000000 */
[----:B-1----:R-:W-:Y:S01]  /*6600*/  LEA.HI.X.SX32 R134, R134, UR9, 0x2, P3 ;  /* 0x0000000986867c11 */ /* 0x002fe200098f16ff */
[----:B------:R-:W-:Y:S01]  /*6610*/  @!P5 IMAD.MOV R138, RZ, RZ, -R138 ;  /* 0x000000ffff8ad224 */ /* 0x000fe200078e0a8a */
[----:B------:R-:W-:Y:S02]  /*6620*/  SEL R94, R155, R120, !P2 ;  /* 0x000000789b5e7207 */ /* 0x000fe40005000000 */
[----:B------:R-:W-:Y:S01]  /*6630*/  LEA R238, P3, R165, R208, 0x2 ;  /* 0x000000d0a5ee7211 */ /* 0x000fe200078610ff */
[----:B--2---:R-:W-:Y:S01]  /*6640*/  IMAD.SHL.U32 R140, R225, 0x4, RZ ;  /* 0x00000004e18c7824 */ /* 0x004fe200078e00ff */
[----:B------:R-:W-:Y:S02]  /*6650*/  SEL R120, R155, R240, !P2 ;  /* 0x000000f09b787207 */ /* 0x000fe40005000000 */
[----:B------:R-:W-:Y:S02]  /*6660*/  LEA R240, P6, R163, R208, 0x2 ;  /* 0x000000d0a3f07211 */ /* 0x000fe400078c10ff */
[----:B------:R-:W-:-:S02]  /*6670*/  SEL R27, R155, R196, !P2 ;  /* 0x000000c49b1b7207 */ /* 0x000fc40005000000 */
[----:B------:R-:W-:Y:S02]  /*6680*/  LEA.HI.X.SX32 R239, R165, R134, 0x2, P3 ;  /* 0x00000086a5ef7211 */ /* 0x000fe400018f16ff */
[----:B------:R-:W-:Y:S02]  /*6690*/  LEA R196, P3, R161, R208, 0x2 ;  /* 0x000000d0a1c47211 */ /* 0x000fe400078610ff */
[C---:B------:R-:W-:Y:S02]  /*66a0*/  SEL R53, R155.reuse, R54, !P2 ;  /* 0x000000369b357207 */ /* 0x040fe40005000000 */
[----:B------:R-:W-:Y:S02]  /*66b0*/  SEL R105, R155, R218, !P2 ;  /* 0x000000da9b697207 */ /* 0x000fe40005000000 */
[----:B------:R-:W-:Y:S02]  /*66c0*/  LEA.HI.X.SX32 R241, R163, R134, 0x2, P6 ;  /* 0x00000086a3f17211 */ /* 0x000fe400030f16ff */
[----:B------:R-:W-:-:S02]  /*66d0*/  SEL R54, R155, R56, !P2 ;  /* 0x000000389b367207 */ /* 0x000fc40005000000 */
[----:B------:R-:W-:Y:S02]  /*66e0*/  LEA R218, P6, R159, R208, 0x2 ;  /* 0x000000d09fda7211 */ /* 0x000fe400078c10ff */
[C---:B------:R-:W-:Y:S02]  /*66f0*/  SEL R56, R155.reuse, R58, !P2 ;  /* 0x0000003a9b387207 */ /* 0x040fe40005000000 */
[C---:B------:R-:W-:Y:S02]  /*6700*/  SEL R58, R155.reuse, R62, !P2 ;  /* 0x0000003e9b3a7207 */ /* 0x040fe40005000000 */
[----:B------:R-:W-:Y:S02]  /*6710*/  SEL R39, R155, R190, !P2 ;  /* 0x000000be9b277207 */ /* 0x000fe40005000000 */
[----:B------:R-:W-:Y:S02]  /*6720*/  LEA.HI.X.SX32 R197, R161, R134, 0x2, P3 ;  /* 0x00000086a1c57211 */ /* 0x000fe400018f16ff */
[----:B------:R-:W-:-:S02]  /*6730*/  SEL R61, R155, R66, !P2 ;  /* 0x000000429b3d7207 */ /* 0x000fc40005000000 */
[----:B------:R-:W-:Y:S02]  /*6740*/  SEL R62, R155, R68, !P2 ;  /* 0x000000449b3e7207 */ /* 0x000fe40005000000 */
[----:B------:R-:W-:Y:S02]  /*6750*/  LEA R190, P3, R157, R208, 0x2 ;  /* 0x000000d09dbe7211 */ /* 0x000fe400078610ff */
[C---:B------:R-:W-:Y:S02]  /*6760*/  SEL R66, R155.reuse, R74, !P2 ;  /* 0x0000004a9b427207 */ /* 0x040fe40005000000 */
[C---:B------:R-:W-:Y:S02]  /*6770*/  SEL R68, R155.reuse, R76, !P2 ;  /* 0x0000004c9b447207 */ /* 0x040fe40005000000 */
[C---:B------:R-:W-:Y:S02]  /*6780*/  SEL R69, R155.reuse, R78, !P2 ;  /* 0x0000004e9b457207 */ /* 0x040fe40005000000 */
[----:B------:R-:W-:-:S02]  /*6790*/  SEL R73, R155, R84, !P2 ;  /* 0x000000549b497207 */ /* 0x000fc40005000000 */
[C---:B------:R-:W-:Y:S02]  /*67a0*/  SEL R29, R155.reuse, R212, !P2 ;  /* 0x000000d49b1d7207 */ /* 0x040fe40005000000 */
[----:B------:R-:W-:Y:S02]  /*67b0*/  SEL R147, R155, R136, !P2 ;  /* 0x000000889b937207 */ /* 0x000fe40005000000 */
[----:B------:R-:W-:Y:S02]  /*67c0*/  LEA.HI.X.SX32 R219, R159, R134, 0x2, P6 ;  /* 0x000000869fdb7211 */ /* 0x000fe400030f16ff */
[C---:B------:R-:W-:Y:S02]  /*67d0*/  SEL R6, R155.reuse, R30, !P2 ;  /* 0x0000001e9b067207 */ /* 0x040fe40005000000 */
[C---:B------:R-:W-:Y:S02]  /*67e0*/  SEL R41, R155.reuse, R32, !P2 ;  /* 0x000000209b297207 */ /* 0x040fe40005000000 */
[----:B------:R-:W-:-:S02]  /*67f0*/  SEL R45, R155, R34, !P2 ;  /* 0x000000229b2d7207 */ /* 0x000fc40005000000 */
[C---:B------:R-:W-:Y:S02]  /*6800*/  SEL R49, R155.reuse, R36, !P2 ;  /* 0x000000249b317207 */ /* 0x040fe40005000000 */
[C---:B------:R-:W-:Y:S02]  /*6810*/  SEL R74, R155.reuse, R86, !P2 ;  /* 0x000000569b4a7207 */ /* 0x040fe40005000000 */
[C---:B------:R-:W-:Y:S02]  /*6820*/  SEL R76, R155.reuse, R88, !P2 ;  /* 0x000000589b4c7207 */ /* 0x040fe40005000000 */
[C---:B------:R-:W-:Y:S02]  /*6830*/  SEL R77, R155.reuse, R90, !P2 ;  /* 0x0000005a9b4d7207 */ /* 0x040fe40005000000 */
[C---:B------:R-:W-:Y:S02]  /*6840*/  SEL R78, R155.reuse, R92, !P2 ;  /* 0x0000005c9b4e7207 */ /* 0x040fe40005000000 */
[----:B------:R-:W-:-:S02]  /*6850*/  SEL R84, R155, R100, !P2 ;  /* 0x000000649b547207 */ /* 0x000fc40005000000 */
[----:B------:R-:W-:Y:S02]  /*6860*/  LOP3.LUT R136, R9, 0x20, RZ, 0xfc, !PT ;  /* 0x0000002009887812 */ /* 0x000fe400078efcff */
[----:B------:R-:W-:Y:S02]  /*6870*/  LEA R212, P6, R153, R208, 0x2 ;  /* 0x000000d099d47211 */ /* 0x000fe400078c10ff */
[C---:B------:R-:W-:Y:S02]  /*6880*/  SEL R81, R155.reuse, R102, !P2 ;  /* 0x000000669b517207 */ /* 0x040fe40005000000 */
        /* <DEDUP_REMOVED lines=81> */
[----:B------:R-:W-:Y:S01]  /*6da0*/  SEL R135, R155, R142, !P2 ;  /* 0x0000008e9b877207 */ /* 0x000fe20005000000 */
[----:B------:R-:W-:Y:S01]  /*6db0*/  IMAD R142, R189, R3, RZ ;  /* 0x00000003bd8e7224 */ /* 0x000fe200078e02ff */
[----:B------:R-:W-:Y:S01]  /*6dc0*/  SEL R139, R155, R144, !P2 ;  /* 0x000000909b8b7207 */ /* 0x000fe20005000000 */
[----:B------:R-:W-:Y:S01]  /*6dd0*/  IMAD.SHL.U32 R144, R215, 0x4, RZ ;  /* 0x00000004d7907824 */ /* 0x000fe200078e00ff */
[----:B------:R-:W-:Y:S02]  /*6de0*/  SEL R143, R155, R138, !P2 ;  /* 0x0000008a9b8f7207 */ /* 0x000fe40005000000 */
[----:B------:R-:W-:Y:S01]  /*6df0*/  LEA.HI.X.SX32 R191, R157, R134, 0x2, P3 ;  /* 0x000000869dbf7211 */ /* 0x000fe200018f16ff */
[----:B------:R-:W-:Y:S01]  /*6e00*/  STL [R1+0x228], R142 ;  /* 0x0002288e01007387 */ /* 0x000fe20000100800 */
[----:B------:R-:W-:Y:S02]  /*6e10*/  SEL R155, R155, R4, !P2 ;  /* 0x000000049b9b7207 */ /* 0x000fe40005000000 */
[----:B------:R-:W-:Y:S01]  /*6e20*/  ISETP.NE.U32.AND P1, PT, R167, RZ, PT ;  /* 0x000000ffa700720c */ /* 0x000fe20003f25070 */
[----:B------:R-:W-:Y:S01]  /*6e30*/  IMAD R167, R2, 0x2, R7 ;  /* 0x0000000202a77824 */ /* 0x000fe200078e0207 */
[----:B------:R-:W-:Y:S01]  /*6e40*/  LEA R236, P3, R149, R208, 0x2 ;  /* 0x000000d095ec7211 */ /* 0x000fe200078610ff */
[----:B------:R-:W-:Y:S01]  /*6e50*/  STL [R1+0x4b0], R144 ;  /* 0x0004b09001007387 */ /* 0x000fe20000100800 */
[----:B------:R-:W-:Y:S01]  /*6e60*/  ISETP.GE.AND P2, PT, R136, UR5, PT ;  /* 0x0000000588007c0c */ /* 0x000fe2000bf46270 */
[----:B------:R-:W-:Y:S01]  /*6e70*/  ULDC UR5, c[0x0][0x240] ;  /* 0x0000900000057ab9 */ /* 0x000fe20000000800 */
[----:B------:R-:W-:Y:S01]  /*6e80*/  LEA.HI.X.SX32 R213, R153, R134, 0x2, P6 ;  /* 0x0000008699d57211 */ /* 0x000fe200030f16ff */
[----:B------:R-:W-:Y:S01]  /*6e90*/  STL [R1+0x4ac], R140 ;  /* 0x0004ac8c01007387 */ /* 0x000fe20000100800 */
[----:B------:R-:W-:Y:S01]  /*6ea0*/  LEA R202, P6, R145, R208, 0x2 ;  /* 0x000000d091ca7211 */ /* 0x000fe200078c10ff */
[----:B------:R-:W-:Y:S01]  /*6eb0*/  IMAD R130, R130, UR5, RZ ;  /* 0x0000000582827c24 */ /* 0x000fe2000f8e02ff */
[----:B------:R-:W-:Y:S01]  /*6ec0*/  ISETP.NE.U32.AND P5, PT, R169, RZ, PT ;  /* 0x000000ffa900720c */ /* 0x000fe20003fa5070 */
[----:B------:R-:W-:Y:S01]  /*6ed0*/  IMAD R169, R2, 0x2, R167 ;  /* 0x0000000202a97824 */ /* 0x000fe200078e02a7 */
[----:B------:R-:W-:Y:S01]  /*6ee0*/  LEA.HI.X.SX32 R237, R149, R134, 0x2, P3 ;  /* 0x0000008695ed7211 */ /* 0x000fe200018f16ff */
[----:B------:R-:W-:Y:S01]  /*6ef0*/  IMAD R38, R38, UR5, RZ ;  /* 0x0000000526267c24 */ /* 0x000fe2000f8e02ff */
[----:B------:R-:W-:Y:S01]  /*6f00*/  SEL R4, R132, RZ, !P2 ;  /* 0x000000ff84047207 */ /* 0x000fe20005000000 */
[----:B------:R-:W-:Y:S01]  /*6f10*/  IMAD R171, R2, 0x2, R169 ;  /* 0x0000000202ab7824 */ /* 0x000fe200078e02a9 */
[----:B------:R-:W-:Y:S01]  /*6f20*/  LEA R234, P3, R141, R208, 0x2 ;  /* 0x000000d08dea7211 */ /* 0x000fe200078610ff */
[----:B------:R-:W-:Y:S01]  /*6f30*/  IMAD R164, R40, UR5, RZ ;  /* 0x0000000528a47c24 */ /* 0x000fe2000f8e02ff */
[----:B------:R-:W-:Y:S01]  /*6f40*/  LEA.HI.X.SX32 R203, R145, R134, 0x2, P6 ;  /* 0x0000008691cb7211 */ /* 0x000fe200030f16ff */
[----:B------:R-:W-:Y:S01]  /*6f50*/  IMAD R173, R2, 0x2, R171 ;  /* 0x0000000202ad7824 */ /* 0x000fe200078e02ab */
[----:B------:R-:W-:Y:S01]  /*6f60*/  LEA R194, P6, R137, R208, 0x2 ;  /* 0x000000d089c27211 */ /* 0x000fe200078c10ff */
[----:B------:R-:W-:Y:S01]  /*6f70*/  IMAD R163, R41, UR5, RZ ;  /* 0x0000000529a37c24 */ /* 0x000fe2000f8e02ff */
[----:B------:R-:W-:Y:S01]  /*6f80*/  ISETP.NE.U32.AND P2, PT, R4, RZ, PT ;  /* 0x000000ff0400720c */ /* 0x000fe20003f45070 */
[----:B------:R-:W-:Y:S01]  /*6f90*/  IMAD R175, R2, 0x2, R173 ;  /* 0x0000000202af7824 */ /* 0x000fe200078e02ad */
[----:B------:R-:W-:Y:S01]  /*6fa0*/  LEA.HI.X.SX32 R235, R141, R134, 0x2, P3 ;  /* 0x000000868deb7211 */ /* 0x000fe200018f16ff */
[----:B------:R-:W-:Y:S01]  /*6fb0*/  IMAD R42, R42, UR5, RZ ;  /* 0x000000052a2a7c24 */ /* 0x000fe2000f8e02ff */
[----:B------:R-:W-:Y:S01]  /*6fc0*/  LEA R4, P3, R133, R208, 0x2 ;  /* 0x000000d085047211 */ /* 0x000fe200078610ff */
[----:B------:R-:W-:Y:S01]  /*6fd0*/  IMAD R177, R2, 0x2, R175 ;  /* 0x0000000202b17824 */ /* 0x000fe200078e02af */
[----:B------:R-:W-:Y:S01]  /*6fe0*/  LEA.HI.X.SX32 R195, R137, R134, 0x2, P6 ;  /* 0x0000008689c37211 */ /* 0x000fe200030f16ff */
[----:B------:R-:W-:Y:S01]  /*6ff0*/  IMAD R137, R6, UR5, RZ ;  /* 0x0000000506897c24 */ /* 0x000fe2000f8e02ff */
[----:B------:R-:W-:Y:S01]  /*7000*/  LEA R188, P6, R7, R208, 0x2 ;  /* 0x000000d007bc7211 */ /* 0x000fe200078c10ff */
[----:B------:R-:W-:Y:S01]  /*7010*/  IMAD R179, R2, 0x2, R177 ;  /* 0x0000000202b37824 */ /* 0x000fe200078e02b1 */
[----:B------:R-:W-:Y:S01]  /*7020*/  ISETP.NE.U32.AND P4, PT, R5, RZ, PT ;  /* 0x000000ff0500720c */ /* 0x000fe20003f85070 */
[----:B------:R-:W-:Y:S01]  /*7030*/  IMAD R44, R44, UR5, RZ ;  /* 0x000000052c2c7c24 */ /* 0x000fe2000f8e02ff */
[----:B------:R-:W-:Y:S01]  /*7040*/  LEA.HI.X.SX32 R5, R133, R134, 0x2, P3 ;  /* 0x0000008685057211 */ /* 0x000fe200018f16ff */
[----:B------:R-:W-:Y:S01]  /*7050*/  IMAD.SHL.U32 R133, R227, 0x4, RZ ;  /* 0x00000004e3857824 */ /* 0x000fe200078e00ff */
[----:B------:R-:W-:Y:S01]  /*7060*/  LEA R228, P3, R167, R208, 0x2 ;  /* 0x000000d0a7e47211 */ /* 0x000fe200078610ff */
[----:B------:R-:W-:Y:S01]  /*7070*/  IMAD R3, R2, 0x2, R179 ;  /* 0x0000000202037824 */ /* 0x000fe200078e02b3 */
[----:B------:R-:W-:Y:S01]  /*7080*/  LEA.HI.X.SX32 R189, R7, R134, 0x2, P6 ;  /* 0x0000008607bd7211 */ /* 0x000fe200030f16ff */
[----:B------:R-:W-:Y:S01]  /*7090*/  IMAD.SHL.U32 R2, R211, 0x4, RZ ;  /* 0x00000004d3027824 */ /* 0x000fe200078e00ff */
[----:B------:R-:W-:Y:S01]  /*70a0*/  LEA R230, P6, R169, R208, 0x2 ;  /* 0x000000d0a9e67211 */ /* 0x000fe200078c10ff */
[----:B------:R-:W-:Y:S01]  /*70b0*/  IMAD.SHL.U32 R7, R209, 0x4, RZ ;  /* 0x00000004d1077824 */ /* 0x000fe200078e00ff */
[----:B------:R-:W-:Y:S01]  /*70c0*/  LEA.HI.X.SX32 R229, R167, R134, 0x2, P3 ;  /* 0x00000086a7e57211 */ /* 0x000fe200018f16ff */
[----:B------:R-:W-:Y:S01]  /*70d0*/  STL [R1+0x4a8], R133 ;  /* 0x0004a88501007387 */ /* 0x000fe20000100800 */
[----:B------:R-:W-:Y:S01]  /*70e0*/  LEA R206, P3, R171, R208, 0x2 ;  /* 0x000000d0abce7211 */ /* 0x000fe200078610ff */
[----:B------:R-:W-:Y:S01]  /*70f0*/  IMAD R45, R45, UR5, RZ ;  /* 0x000000052d2d7c24 */ /* 0x000fe2000f8e02ff */
[----:B------:R-:W-:Y:S01]  /*7100*/  LEA.HI.X.SX32 R231, R169, R134, 0x2, P6 ;  /* 0x00000086a9e77211 */ /* 0x000fe200030f16ff */
[----:B------:R1:W-:Y:S01]  /*7110*/  STL [R1+0x4a4], R2 ;  /* 0x0004a40201007387 */ /* 0x0003e20000100800 */
[----:B------:R-:W-:Y:S01]  /*7120*/  LEA R204, P6, R173, R208, 0x2 ;  /* 0x000000d0adcc7211 */ /* 0x000fe200078c10ff */
[----:B------:R-:W-:Y:S01]  /*7130*/  IMAD R46, R46, UR5, RZ ;  /* 0x000000052e2e7c24 */ /* 0x000fe2000f8e02ff */
[----:B------:R-:W-:Y:S01]  /*7140*/  LEA.HI.X.SX32 R207, R171, R134, 0x2, P3 ;  /* 0x00000086abcf7211 */ /* 0x000fe200018f16ff */
[----:B------:R-:W-:Y:S01]  /*7150*/  STL [R1+0x4a0], R7 ;  /* 0x0004a00701007387 */ /* 0x000fe20000100800 */
[----:B------:R-:W-:Y:S01]  /*7160*/  LEA R200, P3, R175, R208, 0x2 ;  /* 0x000000d0afc87211 */ /* 0x000fe200078610ff */
[----:B------:R-:W-:Y:S01]  /*7170*/  IMAD R48, R48, UR5, RZ ;  /* 0x0000000530307c24 */ /* 0x000fe2000f8e02ff */
[----:B------:R-:W-:Y:S01]  /*7180*/  LEA.HI.X.SX32 R205, R173, R134, 0x2, P6 ;  /* 0x00000086adcd7211 */ /* 0x000fe200030f16ff */
[----:B------:R-:W-:Y:S01]  /*7190*/  IMAD R49, R49, UR5, RZ ;  /* 0x0000000531317c24 */ /* 0x000fe2000f8e02ff */
        /* <DEDUP_REMOVED lines=16> */
[----:B------:R-:W-:Y:S01]  /*72a0*/  LOP3.LUT R138, R9, 0x2, RZ, 0xfc, !PT ;  /* 0x00000002098a7812 */ /* 0x000fe200078efcff */
[----:B------:R-:W-:Y:S01]  /*72b0*/  IMAD R62, R62, UR5, RZ ;  /* 0x000000053e3e7c24 */ /* 0x000fe2000f8e02ff */
[----:B------:R-:W-:Y:S01]  /*72c0*/  LEA R186, P6, R233, R208, 0x2 ;  /* 0x000000d0e9ba7211 */ /* 0x000fe200078c10ff */
[----:B------:R-:W-:Y:S01]  /*72d0*/  IMAD R64, R64, UR5, RZ ;  /* 0x0000000540407c24 */ /* 0x000fe2000f8e02ff */
[----:B------:R-:W-:Y:S01]  /*72e0*/  LEA.HI.X.SX32 R223, R193, R134, 0x2, P3 ;  /* 0x00000086c1df7211 */ /* 0x000fe200018f16ff */
[----:B------:R-:W-:Y:S01]  /*72f0*/  IMAD R65, R65, UR5, RZ ;  /* 0x0000000541417c24 */ /* 0x000fe2000f8e02ff */
[----:B------:R-:W-:Y:S01]  /*7300*/  LEA R192, P3, R199, R208, 0x2 ;  /* 0x000000d0c7c07211 */ /* 0x000fe200078610ff */
[----:B------:R-:W-:Y:S01]  /*7310*/  IMAD R66, R66, UR5, RZ ;  /* 0x0000000542427c24 */ /* 0x000fe2000f8e02ff */
[----:B------:R-:W-:Y:S01]  /*7320*/  ISETP.GE.AND P0, PT, R138, UR4, PT ;  /* 0x000000048a007c0c */ /* 0x000fe2000bf06270 */
[----:B------:R-:W2:Y:S01]  /*7330*/  S2UR UR4, SR_CgaCtaId ;  /* 0x00000000000479c3 */ /* 0x000ea20000008800 */
[----:B------:R-:W-:Y:S01]  /*7340*/  LEA.HI.X.SX32 R187, R233, R134, 0x2, P6 ;  /* 0x00000086e9bb7211 */ /* 0x000fe200030f16ff */
[----:B------:R-:W-:Y:S01]  /*7350*/  IMAD R68, R68, UR5, RZ ;  /* 0x0000000544447c24 */ /* 0x000fe2000f8e02ff */
[----:B------:R-:W-:Y:S01]  /*7360*/  LEA R232, P6, R221, R208, 0x2 ;  /* 0x000000d0dde87211 */ /* 0x000fe200078c10ff */
[----:B------:R-:W-:Y:S01]  /*7370*/  IMAD R69, R69, UR5, RZ ;  /* 0x0000000545457c24 */ /* 0x000fe2000f8e02ff */
[----:B------:R-:W-:Y:S01]  /*7380*/  LEA.HI.X.SX32 R193, R199, R134, 0x2, P3 ;  /* 0x00000086c7c17211 */ /* 0x000fe200018f16ff */
[----:B------:R-:W-:Y:S01]  /*7390*/  IMAD R70, R70, UR5, RZ ;  /* 0x0000000546467c24 */ /* 0x000fe2000f8e02ff */
[----:B------:R-:W-:Y:S01]  /*73a0*/  IADD3 R198, P3, R144, R208, RZ ;  /* 0x000000d090c67210 */ /* 0x000fe20007f7e0ff */
        /* <DEDUP_REMOVED lines=12> */
[----:B-1----:R-:W-:Y:S01]  /*7470*/  IMAD.SHL.U32 R2, R185, 0x4, RZ ;  /* 0x00000004b9027824 */ /* 0x002fe200078e00ff */
[----:B------:R-:W-:Y:S01]  /*7480*/  SEL R0, R132, RZ, !P0 ;  /* 0x000000ff84007207 */ /* 0x000fe20004000000 */
[----:B------:R-:W-:Y:S01]  /*7490*/  IMAD R81, R81, UR5, RZ ;  /* 0x0000000551517c24 */ /* 0x000fe2000f8e02ff */
[----:B------:R-:W-:Y:S01]  /*74a0*/  LEA.HI.X.SX32 R215, R227, R134, 0x2, P3 ;  /* 0x00000086e3d77211 */ /* 0x000fe200018f16ff */
[----:B--2---:R-:W-:Y:S01]  /*74b0*/  ULEA UR7, UR4, UR7, 0x18 ;  /* 0x0000000704077291 */ /* 0x004fe2000f8ec03f */
[----:B------:R-:W-:Y:S01]  /*74c0*/  IADD3 R226, P3, R7, R208, RZ ;  /* 0x000000d007e27210 */ /* 0x000fe20007f7e0ff */
[----:B------:R1:W-:Y:S01]  /*74d0*/  STL [R1+0x49c], R2 ;  /* 0x00049c0201007387 */ /* 0x0003e20000100800 */
[----:B------:R-:W-:Y:S01]  /*74e0*/  ISETP.NE.U32.AND P0, PT, R0, RZ, PT ;  /* 0x000000ff0000720c */ /* 0x000fe20003f05070 */
[----:B------:R-:W-:Y:S01]  /*74f0*/  IMAD.SHL.U32 R0, R142, 0x4, RZ ;  /* 0x000000048e007824 */ /* 0x000fe200078e00ff */
[----:B------:R-:W-:Y:S01]  /*7500*/  LEA.HI.X.SX32 R225, R211, R134, 0x2, P6 ;  /* 0x00000086d3e17211 */ /* 0x000fe200030f16ff */
[----:B------:R-:W-:Y:S01]  /*7510*/  ULDC UR4, c[0x0][0x230] ;  /* 0x00008c0000047ab9 */ /* 0x000fe20000000800 */
[----:B------:R-:W-:Y:S01]  /*7520*/  IADD3 R210, P6, R2, R208, RZ ;  /* 0x000000d002d27210 */ /* 0x000fe20007fde0ff */
[----:B------:R-:W-:Y:S01]  /*7530*/  IMAD R161, R82, UR5, RZ ;  /* 0x0000000552a17c24 */ /* 0x000fe2000f8e02ff */
[----:B------:R-:W-:Y:S01]  /*7540*/  LEA.HI.X.SX32 R227, R209, R134, 0x2, P3 ;  /* 0x00000086d1e37211 */ /* 0x000fe200018f16ff */
[----:B------:R-:W-:Y:S01]  /*7550*/  IMAD R160, R86, UR5, RZ ;  /* 0x0000000556a07c24 */ /* 0x000fe2000f8e02ff */
[----:B------:R-:W-:Y:S01]  /*7560*/  LEA R166, P3, R3, R208, 0x2 ;  /* 0x000000d003a67211 */ /* 0x000fe200078610ff */
[----:B-1----:R-:W-:Y:S01]  /*7570*/  IMAD.SHL.U32 R2, R183, 0x4, RZ ;  /* 0x00000004b7027824 */ /* 0x002fe200078e00ff */
[-C--:B------:R-:W-:Y:S01]  /*7580*/  LEA.HI.X.SX32 R211, R185, R134.reuse, 0x2, P6 ;  /* 0x00000086b9d37211 */ /* 0x080fe200030f16ff */
[----:B------:R-:W-:Y:S01]  /*7590*/  IMAD R159, R88, UR5, RZ ;  /* 0x00000005589f7c24 */ /* 0x000fe2000f8e02ff */
[----:B------:R-:W-:Y:S01]  /*75a0*/  IADD3 R184, P6, R0, UR10, RZ ;  /* 0x0000000a00b87c10 */ /* 0x000fe2000ffde0ff */
[----:B------:R-:W-:Y:S01]  /*75b0*/  IMAD R89, R89, UR5, RZ ;  /* 0x0000000559597c24 */ /* 0x000fe2000f8e02ff */
[----:B------:R-:W-:Y:S01]  /*75c0*/  LEA.HI.X.SX32 R167, R3, R134, 0x2, P3 ;  /* 0x0000008603a77211 */ /* 0x000fe200018f16ff */
[----:B------:R1:W-:Y:S01]  /*75d0*/  STL [R1+0x498], R2 ;  /* 0x0004980201007387 */ /* 0x0003e20000100800 */
[----:B------:R-:W-:Y:S01]  /*75e0*/  IADD3 R208, P3, R2, R208, RZ ;  /* 0x000000d002d07210 */ /* 0x000fe20007f7e0ff */
[----:B------:R-:W-:Y:S01]  /*75f0*/  IMAD R158, R90, UR5, RZ ;  /* 0x000000055a9e7c24 */ /* 0x000fe2000f8e02ff */
[C---:B------:R-:W-:Y:S01]  /*7600*/  LOP3.LUT R140, R9.reuse, 0x4, RZ, 0xfc, !PT ;  /* 0x00000004098c7812 */ /* 0x040fe200078efcff */
[----:B------:R2:W-:Y:S01]  /*7610*/  STL [R1+0x5b8], R0 ;  /* 0x0005b80001007387 */ /* 0x0005e20000100800 */
[----:B------:R-:W-:Y:S01]  /*7620*/  LOP3.LUT R3, R9, 0x6, RZ, 0xfc, !PT ;  /* 0x0000000609037812 */ /* 0x000fe200078efcff */
[----:B------:R-:W-:Y:S01]  /*7630*/  IMAD R92, R92, UR5, RZ ;  /* 0x000000055c5c7c24 */ /* 0x000fe2000f8e02ff */
[----:B------:R-:W-:Y:S01]  /*7640*/  LEA.HI.X.SX32 R209, R183, R134, 0x2, P3 ;  /* 0x00000086b7d17211 */ /* 0x000fe200018f16ff */
[----:B------:R-:W-:Y:S01]  /*7650*/  VIADD R134, R12, UR7 ;  /* 0x000000070c867c36 */ /* 0x000fe20008000000 */
[----:B------:R-:W-:Y:S01]  /*7660*/  ISETP.GE.AND P3, PT, R140, UR6, PT ;  /* 0x000000068c007c0c */ /* 0x000fe2000bf66270 */
[----:B------:R3:W-:Y:S01]  /*7670*/  STL [R1+0x250], R137 ;  /* 0x0002508901007387 */ /* 0x0007e20000100800 */
[----:B-1----:R-:W-:Y:S01]  /*7680*/  LEA.HI.X.SX32 R2, R142, UR11, 0x2, P6 ;  /* 0x0000000b8e027c11 */ /* 0x002fe2000b0f16ff */
[----:B------:R-:W-:Y:S01]  /*7690*/  ULDC UR6, c[0x0][0x230] ;  /* 0x00008c0000067ab9 */ /* 0x000fe20000000800 */
[----:B------:R-:W-:Y:S01]  /*76a0*/  LEA R6, P6, R137, R184, 0x2 ;  /* 0x000000b889067211 */ /* 0x000fe200078c10ff */
[----:B------:R-:W-:Y:S01]  /*76b0*/  @!PT LDS RZ, [RZ] ;  /* 0x00000000fffff984 */ /* 0x000fe20000000800 */
[----:B------:R-:W-:Y:S01]  /*76c0*/  @!PT LDS RZ, [RZ] ;  /* 0x00000000fffff984 */ /* 0x000fe20000000800 */
[----:B------:R-:W-:Y:S01]  /*76d0*/  @!PT LDS RZ, [RZ] ;  /* 0x00000000fffff984 */ /* 0x000fe20000000800 */
[----:B------:R-:W-:Y:S01]  /*76e0*/  LDGSTS.E [R134+0x60000], desc[UR44][R216.64], P1 ;  /* 0x60000000d8867fae */ /* 0x000fe2000892186c */
[----:B------:R-:W-:Y:S01]  /*76f0*/  LOP3.LUT R133, R9, 0x24, RZ, 0xfc, !PT ;  /* 0x0000002409857812 */ /* 0x000fe200078efcff */
[----:B------:R-:W-:Y:S01]  /*7700*/  IMAD R93, R93, UR5, RZ ;  /* 0x000000055d5d7c24 */ /* 0x000fe2000f8e02ff */
[----:B------:R-:W-:Y:S01]  /*7710*/  LEA.HI.X.SX32 R7, R137, R2, 0x2, P6 ;  /* 0x0000000289077211 */ /* 0x000fe200030f16ff */
[----:B------:R-:W-:Y:S01]  /*7720*/  LDGSTS.E [R134+0x60008], desc[UR44][R222.64], P0 ;  /* 0x60008000de867fae */ /* 0x000fe2000812186c */
[----:B------:R-:W-:Y:S01]  /*7730*/  ISETP.GE.AND P6, PT, R3, UR12, PT ;  /* 0x0000000c03007c0c */ /* 0x000fe2000bfc6270 */
[----:B------:R-:W-:Y:S01]  /*7740*/  ULDC UR12, c[0x0][0x230] ;  /* 0x00008c00000c7ab9 */ /* 0x000fe20000000800 */
[C---:B------:R-:W-:Y:S01]  /*7750*/  SEL R3, R132.reuse, RZ, !P3 ;  /* 0x000000ff84037207 */ /* 0x040fe20005800000 */
[----:B------:R-:W-:Y:S01]  /*7760*/  STL.64 [R1+0x140], R166 ;  /* 0x000140a601007387 */ /* 0x000fe20000100a00 */
[----:B------:R-:W-:Y:S01]  /*7770*/  ISETP.GE.AND P3, PT, R133, UR13, PT ;  /* 0x0000000d85007c0c */ /* 0x000fe2000bf66270 */
[----:B------:R-:W-:Y:S01]  /*7780*/  ULDC UR13, c[0x0][0x230] ;  /* 0x00008c00000d7ab9 */ /* 0x000fe20000000800 */
[----:B------:R-:W-:Y:S01]  /*7790*/  ISETP.NE.U32.AND P1, PT, R3, RZ, PT ;  /* 0x000000ff0300720c */ /* 0x000fe20003f25070 */
[----:B------:R1:W-:Y:S01]  /*77a0*/  STL.64 [R1+0x5e8], R6 ;  /* 0x0005e80601007387 */ /* 0x0003e20000100a00 */
[----:B------:R-:W-:Y:S01]  /*77b0*/  SEL R3, R132, RZ, !P3 ;  /* 0x000000ff84037207 */ /* 0x000fe20005800000 */
[----:B------:R-:W-:Y:S01]  /*77c0*/  IMAD R157, R94, UR5, RZ ;  /* 0x000000055e9d7c24 */ /* 0x000fe2000f8e02ff */
[----:B--2---:R-:W-:Y:S01]  /*77d0*/  LOP3.LUT R0, R9, 0x26, RZ, 0xfc, !PT ;  /* 0x0000002609007812 */ /* 0x004fe200078efcff */
[----:B------:R-:W-:Y:S01]  /*77e0*/  STL.64 [R1+0x5e0], R216 ;  /* 0x0005e0d801007387 */ /* 0x000fe20000100a00 */
[----:B------:R-:W-:Y:S01]  /*77f0*/  SEL R133, R132, RZ, !P6 ;  /* 0x000000ff84857207 */ /* 0x000fe20007000000 */
[----:B------:R-:W-:Y:S01]  /*7800*/  IMAD R156, R96, UR5, RZ ;  /* 0x00000005609c7c24 */ /* 0x000fe2000f8e02ff */
[----:B------:R-:W-:Y:S01]  /*7810*/  ISETP.NE.U32.AND P0, PT, R3, RZ, PT ;  /* 0x000000ff0300720c */ /* 0x000fe20003f05070 */
[----:B------:R-:W-:Y:S01]  /*7820*/  LDGSTS.E [R134+0x64000], desc[UR44][R190.64], P2 ;  /* 0x64000000be867fae */ /* 0x000fe2000912186c */
[----:B---3--:R-:W-:Y:S01]  /*7830*/  LOP3.LUT R137, R9, 0x8, RZ, 0xfc, !PT ;  /* 0x0000000809897812 */ /* 0x008fe200078efcff */
[----:B------:R-:W-:Y:S01]  /*7840*/  IMAD R97, R97, UR5, RZ ;  /* 0x0000000561617c24 */ /* 0x000fe2000f8e02ff */
[----:B------:R-:W-:Y:S01]  /*7850*/  ISETP.GE.AND P6, PT, R0, UR14, PT ;  /* 0x0000000e00007c0c */ /* 0x000fe2000bfc6270 */
[----:B------:R-:W-:Y:S01]  /*7860*/  STL.64 [R1+0x5f0], R222 ;  /* 0x0005f0de01007387 */ /* 0x000fe20000100a00 */
[----:B------:R-:W-:Y:S01]  /*7870*/  LOP3.LUT R3, R12, 0x10, RZ, 0x3c, !PT ;  /* 0x000000100c037812 */ /* 0x000fe200078e3cff */
[----:B------:R-:W-:Y:S01]  /*7880*/  IMAD R154, R98, UR5, RZ ;  /* 0x00000005629a7c24 */ /* 0x000fe2000f8e02ff */
[----:B-1----:R-:W-:Y:S01]  /*7890*/  LOP3.LUT R7, R9, 0xa, RZ, 0xfc, !PT ;  /* 0x0000000a09077812 */ /* 0x002fe200078efcff */
[----:B------:R-:W-:Y:S01]  /*78a0*/  STL.64 [R1+0x5f8], R190 ;  /* 0x0005f8be01007387 */ /* 0x000fe20000100a00 */
[----:B------:R-:W-:Y:S01]  /*78b0*/  ISETP.NE.U32.AND P3, PT, R133, RZ, PT ;  /* 0x000000ff8500720c */ /* 0x000fe20003f65070 */
[----:B------:R-:W-:Y:S01]  /*78c0*/  VIADD R247, R3, UR7 ;  /* 0x0000000703f77c36 */ /* 0x000fe20008000000 */
[----:B------:R-:W-:Y:S01]  /*78d0*/  ISETP.GE.AND P2, PT, R137, UR4, PT ;  /* 0x0000000489007c0c */ /* 0x000fe2000bf46270 */
[----:B------:R1:W-:Y:S01]  /*78e0*/  LDGSTS.E [R134+0x64008], desc[UR44][R212.64], P4 ;  /* 0x64008000d4867fae */ /* 0x0003e2000a12186c */
[----:B------:R-:W-:Y:S01]  /*78f0*/  SEL R133, R132, RZ, !P6 ;  /* 0x000000ff84857207 */ /* 0x000fe20007000000 */
[----:B------:R-:W-:Y:S01]  /*7900*/  ULDC UR4, c[0x0][0x230] ;  /* 0x00008c0000047ab9 */ /* 0x000fe20000000800 */
[----:B------:R-:W-:Y:S01]  /*7910*/  LOP3.LUT R6, R9, 0x28, RZ, 0xfc, !PT ;  /* 0x0000002809067812 */ /* 0x000fe200078efcff */
[----:B------:R-:W-:Y:S01]  /*7920*/  STL.64 [R1+0x600], R212 ;  /* 0x000600d401007387 */ /* 0x000fe20000100a00 */
[----:B------:R-:W-:Y:S01]  /*7930*/  ISETP.GE.AND P4, PT, R7, UR6, PT ;  /* 0x0000000607007c0c */ /* 0x000fe2000bf86270 */
[----:B------:R-:W-:Y:S01]  /*7940*/  ULDC UR6, c[0x0][0x230] ;  /* 0x00008c0000067ab9 */ /* 0x000fe20000000800 */
[----:B------:R-:W-:Y:S01]  /*7950*/  LOP3.LUT R0, R9, 0x2a, RZ, 0xfc, !PT ;  /* 0x0000002a09007812 */ /* 0x000fe200078efcff */
[----:B------:R2:W-:Y:S01]  /*7960*/  STL [R1+0x5a8], R3 ;  /* 0x0005a80301007387 */ /* 0x0005e20000100800 */
[----:B------:R-:W-:Y:S01]  /*7970*/  ISETP.NE.U32.AND P6, PT, R133, RZ, PT ;  /* 0x000000ff8500720c */ /* 0x000fe20003fc5070 */
[----:B------:R-:W-:Y:S01]  /*7980*/  IMAD R153, R100, UR5, RZ ;  /* 0x0000000564997c24 */ /* 0x000fe2000f8e02ff */
[----:B------:R-:W-:Y:S01]  /*7990*/  SEL R133, R132, RZ, !P4 ;  /* 0x000000ff84857207 */ /* 0x000fe20006000000 */
[----:B------:R-:W-:Y:S01]  /*79a0*/  LDGSTS.E [R247+0x60000], desc[UR44][R186.64], P1 ;  /* 0x60000000baf77fae */ /* 0x000fe2000892186c */
[----:B------:R-:W-:Y:S01]  /*79b0*/  ISETP.GE.AND P4, PT, R0, UR13, PT ;  /* 0x0000000d00007c0c */ /* 0x000fe2000bf86270 */
[----:B------:R-:W-:Y:S01]  /*79c0*/  ULDC UR13, c[0x0][0x230] ;  /* 0x00008c00000d7ab9 */ /* 0x000fe20000000800 */
[C---:B-1----:R-:W-:Y:S01]  /*79d0*/  LOP3.LUT R134, R9.reuse, 0xc, RZ, 0xfc, !PT ;  /* 0x0000000c09867812 */ /* 0x042fe200078efcff */
[----:B------:R-:W-:Y:S01]  /*79e0*/  LDGSTS.E [R247+0x60008], desc[UR44][R192.64], P3 ;  /* 0x60008000c0f77fae */ /* 0x000fe2000992186c */
[----:B------:R-:W-:Y:S01]  /*79f0*/  LOP3.LUT R7, R9, 0xe, RZ, 0xfc, !PT ;  /* 0x0000000e09077812 */ /* 0x000fe200078efcff */
[----:B------:R-:W-:Y:S01]  /*7a00*/  IMAD R101, R101, UR5, RZ ;  /* 0x0000000565657c24 */ /* 0x000fe2000f8e02ff */
[----:B--2---:R-:W-:Y:S01]  /*7a10*/  SEL R3, R132, RZ, !P2 ;  /* 0x000000ff84037207 */ /* 0x004fe20005000000 */
[----:B------:R-:W-:Y:S01]  /*7a20*/  LDGSTS.E [R247+0x64000], desc[UR44][R236.64], P0 ;  /* 0x64000000ecf77fae */ /* 0x000fe2000812186c */
[----:B------:R-:W-:Y:S01]  /*7a30*/  ISETP.GE.AND P2, PT, R6, UR12, PT ;  /* 0x0000000c06007c0c */ /* 0x000fe2000bf46270 */
[----:B------:R-:W-:Y:S01]  /*7a40*/  ULDC UR12, c[0x0][0x230] ;  /* 0x00008c00000c7ab9 */ /* 0x000fe20000000800 */
[----:B------:R-:W-:Y:S01]  /*7a50*/  ISETP.NE.U32.AND P1, PT, R3, RZ, PT ;  /* 0x000000ff0300720c */ /* 0x000fe20003f25070 */
[----:B------:R-:W-:Y:S01]  /*7a60*/  STL.64 [R1+0x608], R186 ;  /* 0x000608ba01007387 */ /* 0x000fe20000100a00 */
[----:B------:R-:W-:Y:S01]  /*7a70*/  SEL R3, R132, RZ, !P2 ;  /* 0x000000ff84037207 */ /* 0x000fe20005000000 */
[----:B------:R-:W-:Y:S01]  /*7a80*/  IMAD R152, R102, UR5, RZ ;  /* 0x0000000566987c24 */ /* 0x000fe2000f8e02ff */
[----:B------:R-:W-:Y:S01]  /*7a90*/  ISETP.NE.U32.AND P2, PT, R133, RZ, PT ;  /* 0x000000ff8500720c */ /* 0x000fe20003f45070 */
[----:B------:R-:W-:Y:S01]  /*7aa0*/  STL.64 [R1+0x610], R192 ;  /* 0x000610c001007387 */ /* 0x000fe20000100a00 */
[----:B------:R-:W-:Y:S01]  /*7ab0*/  SEL R133, R132, RZ, !P4 ;  /* 0x000000ff84857207 */ /* 0x000fe20006000000 */
[----:B------:R-:W-:Y:S01]  /*7ac0*/  IMAD R150, R104, UR5, RZ ;  /* 0x0000000568967c24 */ /* 0x000fe2000f8e02ff */
[----:B------:R-:W-:Y:S01]  /*7ad0*/  ISETP.NE.U32.AND P4, PT, R3, RZ, PT ;  /* 0x000000ff0300720c */ /* 0x000fe20003f85070 */
[----:B------:R-:W-:Y:S01]  /*7ae0*/  LDGSTS.E [R247+0x64008], desc[UR44][R202.64], P6 ;  /* 0x64008000caf77fae */ /* 0x000fe2000b12186c */
[----:B------:R-:W-:Y:S01]  /*7af0*/  LOP3.LUT R3, R12, 0x20, RZ, 0x3c, !PT ;  /* 0x000000200c037812 */ /* 0x000fe200078e3cff */
[----:B------:R-:W-:Y:S01]  /*7b00*/  IMAD R105, R105, UR5, RZ ;  /* 0x0000000569697c24 */ /* 0x000fe2000f8e02ff */
[----:B------:R-:W-:Y:S01]  /*7b10*/  ISETP.GE.AND P0, PT, R134, UR4, PT ;  /* 0x0000000486007c0c */ /* 0x000fe2000bf06270 */
[----:B------:R-:W-:Y:S01]  /*7b20*/  STL [R1+0x5d8], R237 ;  /* 0x0005d8ed01007387 */ /* 0x000fe20000100800 */
[----:B------:R-:W-:Y:S01]  /*7b30*/  LOP3.LUT R6, R9, 0x2c, RZ, 0xfc, !PT ;  /* 0x0000002c09067812 */ /* 0x000fe200078efcff */
[----:B------:R-:W-:Y:S01]  /*7b40*/  VIADD R249, R3, UR7 ;  /* 0x0000000703f97c36 */ /* 0x000fe20008000000 */
[----:B------:R-:W-:Y:S01]  /*7b50*/  ISETP.GE.AND P6, PT, R7, UR6, PT ;  /* 0x0000000607007c0c */ /* 0x000fe2000bfc6270 */
[----:B------:R-:W-:Y:S01]  /*7b60*/  STL [R1+0x618], R236 ;  /* 0x000618ec01007387 */ /* 0x000fe20000100800 */
[----:B------:R-:W-:Y:S01]  /*7b70*/  ISETP.NE.U32.AND P3, PT, R133, RZ, PT ;  /* 0x000000ff8500720c */ /* 0x000fe20003f65070 */
[----:B------:R-:W-:Y:S01]  /*7b80*/  ULDC UR4, c[0x0][0x230] ;  /* 0x00008c0000047ab9 */ /* 0x000fe20000000800 */
[C---:B------:R-:W-:Y:S01]  /*7b90*/  LOP3.LUT R0, R9.reuse, 0x2e, RZ, 0xfc, !PT ;  /* 0x0000002e09007812 */ /* 0x040fe200078efcff */
[----:B------:R-:W-:Y:S01]  /*7ba0*/  STL.64 [R1+0x620], R202 ;  /* 0x000620ca01007387 */ /* 0x000fe20000100a00 */
[----:B------:R-:W-:Y:S01]  /*7bb0*/  SEL R133, R132, RZ, !P0 ;  /* 0x000000ff84857207 */ /* 0x000fe20004000000 */
[----:B------:R-:W-:Y:S01]  /*7bc0*/  ULDC UR6, c[0x0][0x230] ;  /* 0x00008c0000067ab9 */ /* 0x000fe20000000800 */
[----:B------:R-:W-:Y:S01]  /*7bd0*/  ISETP.GE.AND P0, PT, R6, UR12, PT ;  /* 0x0000000c06007c0c */ /* 0x000fe2000bf06270 */
[----:B------:R1:W-:Y:S01]  /*7be0*/  STL [R1+0x5a4], R3 ;  /* 0x0005a40301007387 */ /* 0x0003e20000100800 */
[C---:B------:R-:W-:Y:S01]  /*7bf0*/  LOP3.LUT R134, R9.reuse, 0x10, RZ, 0xfc, !PT ;  /* 0x0000001009867812 */ /* 0x040fe200078efcff */
[----:B------:R-:W-:Y:S01]  /*7c00*/  ULDC UR12, c[0x0][0x230] ;  /* 0x00008c00000c7ab9 */ /* 0x000fe20000000800 */
[----:B------:R-:W-:Y:S01]  /*7c10*/  LOP3.LUT R7, R9, 0x12, RZ, 0xfc, !PT ;  /* 0x0000001209077812 */ /* 0x000fe200078efcff */
[----:B------:R-:W-:Y:S01]  /*7c20*/  LDGSTS.E [R249+0x60000], desc[UR44][R232.64], P1 ;  /* 0x60000000e8f97fae */ /* 0x000fe2000892186c */
[----:B------:R-:W-:Y:S01]  /*7c30*/  ISETP.NE.U32.AND P1, PT, R133, RZ, PT ;  /* 0x000000ff8500720c */ /* 0x000fe20003f25070 */
[----:B------:R-:W-:Y:S01]  /*7c40*/  IMAD R149, R106, UR5, RZ ;  /* 0x000000056a957c24 */ /* 0x000fe2000f8e02ff */
[----:B------:R-:W-:Y:S01]  /*7c50*/  SEL R133, R132, RZ, !P0 ;  /* 0x000000ff84857207 */ /* 0x000fe20004000000 */
[----:B------:R-:W-:Y:S01]  /*7c60*/  LDGSTS.E [R249+0x60008], desc[UR44][R198.64], P2 ;  /* 0x60008000c6f97fae */ /* 0x000fe2000912186c */
[----:B------:R-:W-:Y:S01]  /*7c70*/  LOP3.LUT R6, R9, 0x30, RZ, 0xfc, !PT ;  /* 0x0000003009067812 */ /* 0x000fe200078efcff */
[----:B------:R-:W-:Y:S01]  /*7c80*/  IMAD R148, R108, UR5, RZ ;  /* 0x000000056c947c24 */ /* 0x000fe2000f8e02ff */
[----:B-1----:R-:W-:Y:S01]  /*7c90*/  SEL R3, R132, RZ, !P6 ;  /* 0x000000ff84037207 */ /* 0x002fe20007000000 */
[----:B------:R-:W-:Y:S01]  /*7ca0*/  LDGSTS.E [R249+0x64000], desc[UR44][R234.64], P4 ;  /* 0x64000000eaf97fae */ /* 0x000fe2000a12186c */
[----:B------:R-:W-:Y:S01]  /*7cb0*/  ISETP.GE.AND P6, PT, R0, UR13, PT ;  /* 0x0000000d00007c0c */ /* 0x000fe2000bfc6270 */
[----:B------:R-:W-:Y:S01]  /*7cc0*/  ULDC UR13, c[0x0][0x230] ;  /* 0x00008c00000d7ab9 */ /* 0x000fe20000000800 */
[----:B------:R-:W-:Y:S01]  /*7cd0*/  ISETP.NE.U32.AND P0, PT, R3, RZ, PT ;  /* 0x000000ff0300720c */ /* 0x000fe20003f05070 */
[----:B------:R-:W-:Y:S01]  /*7ce0*/  STL.64 [R1+0x628], R232 ;  /* 0x000628e801007387 */ /* 0x000fe20000100a00 */
[----:B------:R-:W-:Y:S01]  /*7cf0*/  SEL R3, R132, RZ, !P6 ;  /* 0x000000ff84037207 */ /* 0x000fe20007000000 */
[----:B------:R-:W-:Y:S01]  /*7d00*/  IMAD R109, R109, UR5, RZ ;  /* 0x000000056d6d7c24 */ /* 0x000fe2000f8e02ff */
[----:B------:R-:W-:Y:S01]  /*7d10*/  ISETP.GE.AND P4, PT, R134, UR4, PT ;  /* 0x0000000486007c0c */ /* 0x000fe2000bf86270 */
[----:B------:R-:W-:Y:S01]  /*7d20*/  STL.64 [R1+0x630], R198 ;  /* 0x000630c601007387 */ /* 0x000fe20000100a00 */
[----:B------:R-:W-:Y:S01]  /*7d30*/  ISETP.NE.U32.AND P6, PT, R3, RZ, PT ;  /* 0x000000ff0300720c */ /* 0x000fe20003fc5070 */
[----:B------:R-:W-:Y:S01]  /*7d40*/  ULDC UR4, c[0x0][0x230] ;  /* 0x00008c0000047ab9 */ /* 0x000fe20000000800 */
[----:B------:R-:W-:Y:S01]  /*7d50*/  LOP3.LUT R3, R12, 0x30, RZ, 0x3c, !PT ;  /* 0x000000300c037812 */ /* 0x000fe200078e3cff */
[----:B------:R-:W-:Y:S01]  /*7d60*/  LDGSTS.E [R249+0x64008], desc[UR44][R194.64], P3 ;  /* 0x64008000c2f97fae */ /* 0x000fe2000992186c */
[----:B------:R-:W-:Y:S01]  /*7d70*/  ISETP.GE.AND P3, PT, R7, UR6, PT ;  /* 0x0000000607007c0c */ /* 0x000fe2000bf66270 */
[----:B------:R-:W-:Y:S01]  /*7d80*/  ULDC UR6, c[0x0][0x230] ;  /* 0x00008c0000067ab9 */ /* 0x000fe20000000800 */
[----:B------:R-:W-:Y:S01]  /*7d90*/  ISETP.NE.U32.AND P2, PT, R133, RZ, PT ;  /* 0x000000ff8500720c */ /* 0x000fe20003f45070 */
[----:B------:R-:W-:Y:S01]  /*7da0*/  STL [R1+0x5d4], R235 ;  /* 0x0005d4eb01007387 */ /* 0x000fe20000100800 */
[----:B------:R-:W-:Y:S01]  /*7db0*/  VIADD R250, R3, UR7 ;  /* 0x0000000703fa7c36 */ /* 0x000fe20008000000 */
[----:B------:R-:W-:Y:S01]  /*7dc0*/  LOP3.LUT R0, R9, 0x32, RZ, 0xfc, !PT ;  /* 0x0000003209007812 */ /* 0x000fe200078efcff */
[----:B------:R-:W-:Y:S01]  /*7dd0*/  IMAD R146, R110, UR5, RZ ;  /* 0x000000056e927c24 */ /* 0x000fe2000f8e02ff */
[----:B------:R-:W-:Y:S01]  /*7de0*/  STL [R1+0x638], R234 ;  /* 0x000638ea01007387 */ /* 0x000fe20000100800 */
[----:B------:R-:W-:Y:S01]  /*7df0*/  SEL R133, R132, RZ, !P4 ;  /* 0x000000ff84857207 */ /* 0x000fe20006000000 */
[----:B------:R-:W-:Y:S01]  /*7e00*/  IMAD R113, R113, UR5, RZ ;  /* 0x0000000571717c24 */ /* 0x000fe2000f8e02ff */
[----:B------:R-:W-:Y:S01]  /*7e10*/  ISETP.GE.AND P4, PT, R6, UR12, PT ;  /* 0x0000000c06007c0c */ /* 0x000fe2000bf86270 */
[----:B------:R-:W-:Y:S01]  /*7e20*/  STL [R1+0x5d0], R195 ;  /* 0x0005d0c301007387 */ /* 0x000fe20000100800 */
[C---:B------:R-:W-:Y:S01]  /*7e30*/  LOP3.LUT R134, R9.reuse, 0x14, RZ, 0xfc, !PT ;  /* 0x0000001409867812 */ /* 0x040fe200078efcff */
[----:B------:R-:W-:Y:S01]  /*7e40*/  ULDC UR12, c[0x0][0x230] ;  /* 0x00008c00000c7ab9 */ /* 0x000fe20000000800 */
[C---:B------:R-:W-:Y:S01]  /*7e50*/  LOP3.LUT R7, R9.reuse, 0x16, RZ, 0xfc, !PT ;  /* 0x0000001609077812 */ /* 0x040fe200078efcff */
[----:B------:R1:W-:Y:S01]  /*7e60*/  STL [R1+0x5a0], R3 ;  /* 0x0005a00301007387 */ /* 0x0003e20000100800 */
[----:B------:R-:W-:Y:S01]  /*7e70*/  LOP3.LUT R6, R9, 0x34, RZ, 0xfc, !PT ;  /* 0x0000003409067812 */ /* 0x000fe200078efcff */
[----:B------:R-:W-:-:S02]  /*7e80*/  IMAD R145, R114, UR5, RZ ;  /* 0x0000000572917c24 */ /* 0x000fc4000f8e02ff */
[----:B------:R-:W-:Y:S01]  /*7e90*/  LDGSTS.E [R250+0x60000], desc[UR44][R220.64], P1 ;  /* 0x60000000dcfa7fae */ /* 0x000fe2000892186c */
[----:B------:R-:W-:Y:S01]  /*7ea0*/  ISETP.NE.U32.AND P1, PT, R133, RZ, PT ;  /* 0x000000ff8500720c */ /* 0x000fe20003f25070 */
[----:B------:R-:W-:Y:S01]  /*7eb0*/  IMAD R117, R117, UR5, RZ ;  /* 0x0000000575757c24 */ /* 0x000fe2000f8e02ff */
[----:B------:R-:W-:Y:S01]  /*7ec0*/  SEL R133, R132, RZ, !P4 ;  /* 0x000000ff84857207 */ /* 0x000fe20006000000 */
[----:B------:R-:W-:Y:S01]  /*7ed0*/  LDGSTS.E [R250+0x60008], desc[UR44][R214.64], P0 ;  /* 0x60008000d6fa7fae */ /* 0x000fe2000812186c */
[----:B------:R-:W-:Y:S01]  /*7ee0*/  IMAD R142, R120, UR5, RZ ;  /* 0x00000005788e7c24 */ /* 0x000fe2000f8e02ff */
[----:B-1----:R-:W-:Y:S01]  /*7ef0*/  SEL R3, R132, RZ, !P3 ;  /* 0x000000ff84037207 */ /* 0x002fe20005800000 */
[----:B------:R-:W-:Y:S01]  /*7f00*/  IMAD R121, R121, UR5, RZ ;  /* 0x0000000579797c24 */ /* 0x000fe2000f8e02ff */
[----:B------:R-:W-:Y:S01]  /*7f10*/  ISETP.GE.AND P3, PT, R0, UR13, PT ;  /* 0x0000000d00007c0c */ /* 0x000fe2000bf66270 */
[----:B------:R1:W-:Y:S01]  /*7f20*/  LDGSTS.E [R250+0x64000], desc[UR44][R4.64], P2 ;  /* 0x6400000004fa7fae */ /* 0x0003e2000912186c */
[----:B------:R-:W-:Y:S01]  /*7f30*/  ISETP.NE.U32.AND P4, PT, R3, RZ, PT ;  /* 0x000000ff0300720c */ /* 0x000fe20003f85070 */
[----:B------:R-:W-:Y:S01]  /*7f40*/  ULDC UR13, c[0x0][0x230] ;  /* 0x00008c00000d7ab9 */ /* 0x000fe20000000800 */
[----:B------:R-:W-:Y:S01]  /*7f50*/  SEL R3, R132, RZ, !P3 ;  /* 0x000000ff84037207 */ /* 0x000fe20005800000 */
[----:B------:R-:W-:Y:S01]  /*7f60*/  STL.64 [R1+0x640], R220 ;  /* 0x000640dc01007387 */ /* 0x000fe20000100a00 */
[----:B------:R-:W-:Y:S01]  /*7f70*/  ISETP.GE.AND P2, PT, R134, UR4, PT ;  /* 0x0000000486007c0c */ /* 0x000fe2000bf46270 */
[----:B------:R-:W-:Y:S01]  /*7f80*/  ULDC UR4, c[0x0][0x230] ;  /* 0x00008c0000047ab9 */ /* 0x000fe20000000800 */
[----:B------:R-:W-:Y:S01]  /*7f90*/  ISETP.NE.U32.AND P3, PT, R3, RZ, PT ;  /* 0x000000ff0300720c */ /* 0x000fe20003f65070 */
[----:B------:R-:W-:Y:S01]  /*7fa0*/  LDGSTS.E [R250+0x64008], desc[UR44][R188.64], P6 ;  /* 0x64008000bcfa7fae */ /* 0x000fe2000b12186c */
[----:B------:R-:W-:Y:S01]  /*7fb0*/  LOP3.LUT R3, R12, 0x40, RZ, 0x3c, !PT ;  /* 0x000000400c037812 */ /* 0x000fe200078e3cff */
[----:B------:R-:W-:Y:S01]  /*7fc0*/  IMAD R144, R122, UR5, RZ ;  /* 0x000000057a907c24 */ /* 0x000fe2000f8e02ff */
[----:B------:R-:W-:Y:S01]  /*7fd0*/  ISETP.GE.AND P6, PT, R7, UR6, PT ;  /* 0x0000000607007c0c */ /* 0x000fe2000bfc6270 */
[----:B------:R-:W-:Y:S01]  /*7fe0*/  STL [R1+0x5cc], R215 ;  /* 0x0005ccd701007387 */ /* 0x000fe20000100800 */
[----:B------:R-:W-:Y:S01]  /*7ff0*/  ISETP.NE.U32.AND P0, PT, R133, RZ, PT ;  /* 0x000000ff8500720c */ /* 0x000fe20003f05070 */
[----:B------:R-:W-:Y:S01]  /*8000*/  VIADD R248, R3, UR7 ;  /* 0x0000000703f87c36 */ /* 0x000fe20008000000 */
[C---:B------:R-:W-:Y:S01]  /*8010*/  LOP3.LUT R0, R9.reuse, 0x36, RZ, 0xfc, !PT ;  /* 0x0000003609007812 */ /* 0x040fe200078efcff */
[----:B------:R1:W-:Y:S01]  /*8020*/  STL [R1+0x5c8], R5 ;  /* 0x0005c80501007387 */ /* 0x0003e20000100800 */
[----:B------:R-:W-:Y:S01]  /*8030*/  SEL R133, R132, RZ, !P2 ;  /* 0x000000ff84857207 */ /* 0x000fe20005000000 */
[----:B------:R-:W-:Y:S01]  /*8040*/  ULDC UR6, c[0x0][0x230] ;  /* 0x00008c0000067ab9 */ /* 0x000fe20000000800 */
[----:B------:R-:W-:Y:S01]  /*8050*/  ISETP.GE.AND P2, PT, R6, UR12, PT ;  /* 0x0000000c06007c0c */ /* 0x000fe2000bf46270 */
[----:B------:R-:W-:Y:S01]  /*8060*/  STL.64 [R1+0x648], R188 ;  /* 0x000648bc01007387 */ /* 0x000fe20000100a00 */
[C---:B------:R-:W-:Y:S01]  /*8070*/  LOP3.LUT R7, R9.reuse, 0x18, RZ, 0xfc, !PT ;  /* 0x0000001809077812 */ /* 0x040fe200078efcff */
[----:B------:R-:W-:Y:S01]  /*8080*/  ULDC UR12, c[0x0][0x230] ;  /* 0x00008c00000c7ab9 */ /* 0x000fe20000000800 */
[C---:B------:R-:W-:Y:S01]  /*8090*/  LOP3.LUT R6, R9.reuse, 0x1a, RZ, 0xfc, !PT ;  /* 0x0000001a09067812 */ /* 0x040fe200078efcff */
[----:B------:R2:W-:Y:S01]  /*80a0*/  STL [R1+0x59c], R3 ;  /* 0x00059c0301007387 */ /* 0x0005e20000100800 */
[----:B------:R-:W-:Y:S01]  /*80b0*/  IMAD R141, R124, UR5, RZ ;  /* 0x000000057c8d7c24 */ /* 0x000fe2000f8e02ff */
[----:B-1----:R-:W-:Y:S01]  /*80c0*/  LOP3.LUT R5, R9, 0x38, RZ, 0xfc, !PT ;  /* 0x0000003809057812 */ /* 0x002fe200078efcff */
[----:B------:R-:W-:Y:S01]  /*80d0*/  IMAD R125, R125, UR5, RZ ;  /* 0x000000057d7d7c24 */ /* 0x000fe2000f8e02ff */
[----:B------:R-:W-:Y:S01]  /*80e0*/  LDGSTS.E [R248+0x60000], desc[UR44][R224.64], P1 ;  /* 0x60000000e0f87fae */ /* 0x000fe2000892186c */
[----:B------:R-:W-:Y:S01]  /*80f0*/  ISETP.NE.U32.AND P1, PT, R133, RZ, PT ;  /* 0x000000ff8500720c */ /* 0x000fe20003f25070 */
[----:B------:R-:W-:Y:S01]  /*8100*/  IMAD R140, R126, UR5, RZ ;  /* 0x000000057e8c7c24 */ /* 0x000fe2000f8e02ff */
[----:B------:R-:W-:Y:S01]  /*8110*/  SEL R133, R132, RZ, !P2 ;  /* 0x000000ff84857207 */ /* 0x000fe20005000000 */
[----:B------:R-:W-:Y:S01]  /*8120*/  LDGSTS.E [R248+0x60008], desc[UR44][R226.64], P4 ;  /* 0x60008000e2f87fae */ /* 0x000fe2000a12186c */
[----:B------:R-:W-:Y:S01]  /*8130*/  IMAD R137, R128, UR5, RZ ;  /* 0x0000000580897c24 */ /* 0x000fe2000f8e02ff */
[----:B--2---:R-:W-:Y:S01]  /*8140*/  SEL R3, R132, RZ, !P6 ;  /* 0x000000ff84037207 */ /* 0x004fe20007000000 */
[----:B------:R-:W-:Y:S01]  /*8150*/  IMAD R129, R129, UR5, RZ ;  /* 0x0000000581817c24 */ /* 0x000fe2000f8e02ff */
[----:B------:R-:W-:Y:S01]  /*8160*/  ISETP.GE.AND P6, PT, R0, UR13, PT ;  /* 0x0000000d00007c0c */ /* 0x000fe2000bfc6270 */
[----:B------:R-:W-:Y:S01]  /*8170*/  LDGSTS.E [R248+0x64000], desc[UR44][R228.64], P0 ;  /* 0x64000000e4f87fae */ /* 0x000fe2000812186c */
[----:B------:R-:W-:Y:S01]  /*8180*/  ISETP.NE.U32.AND P2, PT, R3, RZ, PT ;  /* 0x000000ff0300720c */ /* 0x000fe20003f45070 */
[----:B------:R-:W-:Y:S01]  /*8190*/  ULDC UR13, c[0x0][0x230] ;  /* 0x00008c00000d7ab9 */ /* 0x000fe20000000800 */
[----:B------:R-:W-:Y:S01]  /*81a0*/  SEL R3, R132, RZ, !P6 ;  /* 0x000000ff84037207 */ /* 0x000fe20007000000 */
[----:B------:R-:W-:Y:S01]  /*81b0*/  STL [R1+0x5c4], R225 ;  /* 0x0005c4e101007387 */ /* 0x000fe20000100800 */
[----:B------:R-:W-:Y:S01]  /*81c0*/  ISETP.NE.U32.AND P4, PT, R133, RZ, PT ;  /* 0x000000ff8500720c */ /* 0x000fe20003f85070 */
[----:B------:R-:W-:Y:S01]  /*81d0*/  IMAD R78, R37, UR5, RZ ;  /* 0x00000005254e7c24 */ /* 0x000fe2000f8e02ff */
[----:B------:R-:W-:Y:S01]  /*81e0*/  ISETP.NE.U32.AND P6, PT, R3, RZ, PT ;  /* 0x000000ff0300720c */ /* 0x000fe20003fc5070 */
[----:B------:R-:W-:Y:S01]  /*81f0*/  STL [R1+0x650], R224 ;  /* 0x000650e001007387 */ /* 0x000fe20000100800 */
[----:B------:R-:W-:Y:S01]  /*8200*/  LOP3.LUT R3, R12, 0x50, RZ, 0x3c, !PT ;  /* 0x000000500c037812 */ /* 0x000fe200078e3cff */
[----:B------:R-:W-:Y:S01]  /*8210*/  IMAD R82, R34, UR5, RZ ;  /* 0x0000000522527c24 */ /* 0x000fe2000f8e02ff */
[----:B------:R-:W-:Y:S01]  /*8220*/  ISETP.GE.AND P0, PT, R7, UR4, PT ;  /* 0x0000000407007c0c */ /* 0x000fe2000bf06270 */
[----:B------:R-:W-:Y:S01]  /*8230*/  STL.64 [R1+0x658], R226 ;  /* 0x000658e201007387 */ /* 0x000fe20000100a00 */
[----:B------:R-:W-:Y:S01]  /*8240*/  LOP3.LUT R0, R9, 0x3a, RZ, 0xfc, !PT ;  /* 0x0000003a09007812 */ /* 0x000fe200078efcff */
[----:B------:R-:W-:Y:S01]  /*8250*/  VIADD R251, R3, UR7 ;  /* 0x0000000703fb7c36 */ /* 0x000fe20008000000 */
[----:B------:R-:W-:Y:S01]  /*8260*/  SEL R133, R132, RZ, !P0 ;  /* 0x000000ff84857207 */ /* 0x000fe20004000000 */
[----:B------:R1:W-:Y:S01]  /*8270*/  LDGSTS.E [R248+0x64008], desc[UR44][R230.64], P3 ;  /* 0x64008000e6f87fae */ /* 0x0003e2000992186c */
[----:B------:R-:W-:Y:S01]  /*8280*/  ISETP.GE.AND P3, PT, R6, UR6, PT ;  /* 0x0000000606007c0c */ /* 0x000fe2000bf66270 */
[----:B------:R-:W-:Y:S01]  /*8290*/  ULDC UR6, c[0x0][0x230] ;  /* 0x00008c0000067ab9 */ /* 0x000fe20000000800 */
[----:B------:R-:W-:Y:S01]  /*82a0*/  ISETP.GE.AND P0, PT, R5, UR12, PT ;  /* 0x0000000c05007c0c */ /* 0x000fe2000bf06270 */
[----:B------:R-:W-:Y:S01]  /*82b0*/  STL.64 [R1+0x660], R228 ;  /* 0x000660e401007387 */ /* 0x000fe20000100a00 */
[C---:B------:R-:W-:Y:S01]  /*82c0*/  LOP3.LUT R6, R9.reuse, 0x1c, RZ, 0xfc, !PT ;  /* 0x0000001c09067812 */ /* 0x040fe200078efcff */
[----:B------:R-:W-:Y:S01]  /*82d0*/  ULDC UR4, c[0x0][0x230] ;  /* 0x00008c0000047ab9 */ /* 0x000fe20000000800 */
[----:B------:R-:W-:Y:S01]  /*82e0*/  LOP3.LUT R5, R9, 0x3c, RZ, 0xfc, !PT ;  /* 0x0000003c09057812 */ /* 0x000fe200078efcff */
[----:B------:R-:W-:Y:S01]  /*82f0*/  STL.64 [R1+0x670], R248 ;  /* 0x000670f801007387 */ /* 0x000fe20000100a00 */
[----:B------:R-:W-:Y:S01]  /*8300*/  ULDC UR12, c[0x0][0x230] ;  /* 0x00008c00000c7ab9 */ /* 0x000fe20000000800 */
[----:B------:R-:W-:-:S02]  /*8310*/  IMAD R7, R79, UR5, RZ ;  /* 0x000000054f077c24 */ /* 0x000fc4000f8e02ff */
[----:B------:R-:W-:Y:S04]  /*8320*/  STL.64 [R1+0x668], R230 ;  /* 0x000668e601007387 */ /* 0x000fe80000100a00 */
[----:B------:R2:W-:Y:S04]  /*8330*/  STL [R1+0x598], R3 ;  /* 0x0005980301007387 */ /* 0x0005e80000100800 */
[----:B------:R-:W-:Y:S01]  /*8340*/  LDGSTS.E [R251+0x60000], desc[UR44][R210.64], P1 ;  /* 0x60000000d2fb7fae */ /* 0x000fe2000892186c */
[----:B------:R-:W-:Y:S02]  /*8350*/  ISETP.NE.U32.AND P1, PT, R133, RZ, PT ;  /* 0x000000ff8500720c */ /* 0x000fe40003f25070 */
[C---:B------:R-:W-:Y:S01]  /*8360*/  SEL R133, R132.reuse, RZ, !P0 ;  /* 0x000000ff84857207 */ /* 0x040fe20004000000 */
[----:B------:R-:W-:Y:S01]  /*8370*/  LDGSTS.E [R251+0x60008], desc[UR44][R208.64], P2 ;  /* 0x60008000d0fb7fae */ /* 0x000fe2000912186c */
[----:B--2---:R-:W-:-:S02]  /*8380*/  SEL R3, R132, RZ, !P3 ;  /* 0x000000ff84037207 */ /* 0x004fc40005800000 */
[----:B------:R-:W-:Y:S01]  /*8390*/  ISETP.GE.AND P3, PT, R0, UR13, PT ;  /* 0x0000000d00007c0c */ /* 0x000fe2000bf66270 */
[----:B------:R-:W-:Y:S01]  /*83a0*/  LDGSTS.E [R251+0x64000], desc[UR44][R206.64], P4 ;  /* 0x64000000cefb7fae */ /* 0x000fe2000a12186c */
[----:B------:R-:W-:Y:S02]  /*83b0*/  LOP3.LUT R0, R9, 0x1e, RZ, 0xfc, !PT ;  /* 0x0000001e09007812 */ /* 0x000fe400078efcff */
[----:B------:R-:W-:Y:S01]  /*83c0*/  ISETP.NE.U32.AND P0, PT, R3, RZ, PT ;  /* 0x000000ff0300720c */ /* 0x000fe20003f05070 */
[----:B------:R-:W-:Y:S01]  /*83d0*/  LDGSTS.E [R251+0x64008], desc[UR44][R204.64], P6 ;  /* 0x64008000ccfb7fae */ /* 0x000fe2000b12186c */
[----:B------:R-:W-:Y:S02]  /*83e0*/  SEL R3, R132, RZ, !P3 ;  /* 0x000000ff84037207 */ /* 0x000fe40005800000 */
[----:B------:R-:W-:Y:S01]  /*83f0*/  ISETP.NE.U32.AND P3, PT, R133, RZ, PT ;  /* 0x000000ff8500720c */ /* 0x000fe20003f65070 */
[----:B------:R-:W-:Y:S01]  /*8400*/  STL.64 [R1+0x678], R210 ;  /* 0x000678d201007387 */ /* 0x000fe20000100a00 */
[----:B------:R-:W-:Y:S01]  /*8410*/  ISETP.GE.AND P6, PT, R0, UR6, PT ;  /* 0x0000000600007c0c */ /* 0x000fe2000bfc6270 */
[----:B------:R-:W-:Y:S01]  /*8420*/  ULDC UR6, c[0x0][0x230] ;  /* 0x00008c0000067ab9 */ /* 0x000fe20000000800 */
[----:B------:R-:W-:Y:S01]  /*8430*/  LOP3.LUT R0, R12, 0x60, RZ, 0x3c, !PT ;  /* 0x000000600c007812 */ /* 0x000fe200078e3cff */
[----:B------:R-:W-:Y:S01]  /*8440*/  STL [R1+0x5c0], R209 ;  /* 0x0005c0d101007387 */ /* 0x000fe20000100800 */
[----:B------:R-:W-:Y:S01]  /*8450*/  ISETP.GE.AND P4, PT, R6, UR4, PT ;  /* 0x0000000406007c0c */ /* 0x000fe2000bf86270 */
[----:B------:R-:W-:Y:S01]  /*8460*/  UIADD3 UR4, UR40, -0x40, URZ ;  /* 0xffffffc028047890 */ /* 0x000fe2000fffe03f */
[----:B------:R-:W-:Y:S01]  /*8470*/  ISETP.NE.U32.AND P2, PT, R3, RZ, PT ;  /* 0x000000ff0300720c */ /* 0x000fe20003f45070 */
[----:B------:R-:W-:Y:S01]  /*8480*/  STL.64 [R1+0x680], R206 ;  /* 0x000680ce01007387 */ /* 0x000fe20000100a00 */
[----:B------:R-:W-:Y:S01]  /*8490*/  VIADD R252, R0, UR7 ;  /* 0x0000000700fc7c36 */ /* 0x000fe20008000000 */
[----:B------:R-:W-:Y:S01]  /*84a0*/  SEL R133, R132, RZ, !P4 ;  /* 0x000000ff84857207 */ /* 0x000fe20006000000 */
[----:B------:R-:W-:Y:S01]  /*84b0*/  IMAD R6, R80, UR5, RZ ;  /* 0x0000000550067c24 */ /* 0x000fe2000f8e02ff */
[----:B------:R-:W-:Y:S01]  /*84c0*/  STL.64 [R1+0x690], R250 ;  /* 0x000690fa01007387 */ /* 0x000fe20000100a00 */
[----:B------:R-:W-:Y:S01]  /*84d0*/  ISETP.GE.AND P4, PT, R5, UR12, PT ;  /* 0x0000000c05007c0c */ /* 0x000fe2000bf86270 */
[----:B------:R-:W-:Y:S01]  /*84e0*/  IMAD R5, R56, UR5, RZ ;  /* 0x0000000538057c24 */ /* 0x000fe2000f8e02ff */
[----:B------:R-:W-:Y:S01]  /*84f0*/  SEL R3, R132, RZ, !P6 ;  /* 0x000000ff84037207 */ /* 0x000fe20007000000 */
[----:B------:R-:W-:Y:S01]  /*8500*/  STL.64 [R1+0x688], R204 ;  /* 0x000688cc01007387 */ /* 0x000fe20000100a00 */
[----:B------:R-:W-:Y:S01]  /*8510*/  ISETP.NE.U32.AND P6, PT, R133, RZ, PT ;  /* 0x000000ff8500720c */ /* 0x000fe20003fc5070 */
[----:B------:R-:W-:Y:S01]  /*8520*/  IMAD R80, R36, UR5, RZ ;  /* 0x0000000524507c24 */ /* 0x000fe2000f8e02ff */
[----:B------:R-:W-:Y:S01]  /*8530*/  SEL R133, R132, RZ, !P4 ;  /* 0x000000ff84857207 */ /* 0x000fe20006000000 */
[----:B------:R2:W-:Y:S03]  /*8540*/  STL [R1+0x594], R0 ;  /* 0x0005940001007387 */ /* 0x0005e60000100800 */
[----:B------:R-:W-:Y:S01]  /*8550*/  ISETP.NE.U32.AND P4, PT, R133, RZ, PT ;  /* 0x000000ff8500720c */ /* 0x000fe20003f85070 */
[----:B------:R-:W-:Y:S01]  /*8560*/  LDGSTS.E [R252+0x60000], desc[UR44][R238.64], P1 ;  /* 0x60000000eefc7fae */ /* 0x000fe2000892186c */
[----:B------:R-:W-:-:S03]  /*8570*/  ISETP.NE.U32.AND P1, PT, R3, RZ, PT ;  /* 0x000000ff0300720c */ /* 0x000fc60003f25070 */
[----:B------:R-:W-:Y:S01]  /*8580*/  LDGSTS.E [R252+0x60008], desc[UR44][R240.64], P0 ;  /* 0x60008000f0fc7fae */ /* 0x000fe2000812186c */
[C---:B------:R-:W-:Y:S02]  /*8590*/  ISETP.GE.AND P0, PT, R9.reuse, UR4, PT ;  /* 0x0000000409007c0c */ /* 0x040fe4000bf06270 */
[----:B--2---:R-:W-:Y:S01]  /*85a0*/  LOP3.LUT R0, R9, 0x3e, RZ, 0xfc, !PT ;  /* 0x0000003e09007812 */ /* 0x004fe200078efcff */
[----:B------:R-:W-:Y:S01]  /*85b0*/  LDGSTS.E [R252+0x64000], desc[UR44][R200.64], P3 ;  /* 0x64000000c8fc7fae */ /* 0x000fe2000992186c */
[----:B------:R-:W-:Y:S02]  /*85c0*/  SEL R134, RZ, 0x4, P0 ;  /* 0x00000004ff867807 */ /* 0x000fe40000000000 */
[----:B------:R-:W-:Y:S01]  /*85d0*/  ISETP.GE.AND P3, PT, R0, UR6, PT ;  /* 0x0000000600007c0c */ /* 0x000fe2000bf66270 */
[----:B------:R-:W-:Y:S01]  /*85e0*/  LDGSTS.E [R252+0x64008], desc[UR44][R242.64], P2 ;  /* 0x64008000f2fc7fae */ /* 0x000fe2000912186c */
[----:B------:R-:W-:Y:S02]  /*85f0*/  ISETP.GT.AND P2, PT, R181, 0x7f, PT ;  /* 0x0000007fb500780c */ /* 0x000fe40003f44270 */
[----:B------:R-:W-:Y:S01]  /*8600*/  SEL R132, R132, RZ, !P3 ;  /* 0x000000ff84847207 */ /* 0x000fe20005800000 */
[----:B------:R-:W-:Y:S01]  /*8610*/  STL [R1+0x5bc], R239 ;  /* 0x0005bcef01007387 */ /* 0x000fe20000100800 */
[----:B------:R-:W-:Y:S01]  /*8620*/  ISETP.GE.AND P3, PT, R138, UR4, PT ;  /* 0x000000048a007c0c */ /* 0x000fe2000bf66270 */
[----:B------:R-:W-:Y:S01]  /*8630*/  IMAD R138, R116, UR5, RZ ;  /* 0x00000005748a7c24 */ /* 0x000fe2000f8e02ff */
[----:B------:R-:W-:Y:S01]  /*8640*/  LOP3.LUT R0, R12, 0x70, RZ, 0x3c, !PT ;  /* 0x000000700c007812 */ /* 0x000fe200078e3cff */
[----:B------:R-:W-:Y:S01]  /*8650*/  STL.64 [R1+0x698], R240 ;  /* 0x000698f001007387 */ /* 0x000fe20000100a00 */
[----:B------:R-:W-:-:S02]  /*8660*/  SEL R133, RZ, 0x4, P3 ;  /* 0x00000004ff857807 */ /* 0x000fc40001800000 */
[----:B------:R-:W-:Y:S01]  /*8670*/  ISETP.GE.AND P0, PT, R136, UR4, PT ;  /* 0x0000000488007c0c */ /* 0x000fe2000bf06270 */
[----:B------:R2:W-:Y:S01]  /*8680*/  STL.64 [R1+0x5b0], R8 ;  /* 0x0005b00801007387 */ /* 0x0005e20000100a00 */
[----:B------:R-:W-:Y:S01]  /*8690*/  SEL R195, R133, RZ, P2 ;  /* 0x000000ff85c37207 */ /* 0x000fe20001000000 */
[----:B------:R-:W-:Y:S01]  /*86a0*/  VIADD R3, R0, UR7 ;  /* 0x0000000700037c36 */ /* 0x000fe20008000000 */
[----:B------:R-:W-:Y:S01]  /*86b0*/  ISETP.NE.U32.AND P3, PT, R132, RZ, PT ;  /* 0x000000ff8400720c */ /* 0x000fe20003f65070 */
[----:B------:R-:W-:Y:S01]  /*86c0*/  STL.64 [R1+0x6a0], R200 ;  /* 0x0006a0c801007387 */ /* 0x000fe20000100a00 */
[----:B------:R-:W-:Y:S01]  /*86d0*/  SEL R132, RZ, 0x4, P0 ;  /* 0x00000004ff847807 */ /* 0x000fe20000000000 */
[----:B------:R-:W-:Y:S01]  /*86e0*/  IMAD R136, R112, UR5, RZ ;  /* 0x0000000570887c24 */ /* 0x000fe2000f8e02ff */
[----:B------:R-:W-:Y:S01]  /*86f0*/  SEL R134, R134, RZ, P2 ;  /* 0x000000ff86867207 */ /* 0x000fe20001000000 */
[----:B------:R-:W-:Y:S01]  /*8700*/  STL.64 [R1+0x6a8], R242 ;  /* 0x0006a8f201007387 */ /* 0x000fe20000100a00 */
[----:B------:R-:W-:Y:S01]  /*8710*/  SEL R132, R132, RZ, P2 ;  /* 0x000000ff84847207 */ /* 0x000fe20001000000 */
[----:B--2---:R-:W-:-:S02]  /*8720*/  IMAD R9, R84, UR5, RZ ;  /* 0x0000000554097c24 */ /* 0x004fc4000f8e02ff */
[----:B------:R2:W-:Y:S01]  /*8730*/  STL [R1+0x590], R0 ;  /* 0x0005900001007387 */ /* 0x0005e20000100800 */
[----:B------:R-:W-:Y:S01]  /*8740*/  IMAD R8, R85, UR5, RZ ;  /* 0x0000000555087c24 */ /* 0x000fe2000f8e02ff */
[----:B------:R-:W-:Y:S01]  /*8750*/  ISETP.NE.U32.AND P0, PT, R134, RZ, PT ;  /* 0x000000ff8600720c */ /* 0x000fe20003f05070 */
[----:B------:R-:W-:Y:S01]  /*8760*/  IMAD R84, R33, UR5, RZ ;  /* 0x0000000521547c24 */ /* 0x000fe2000f8e02ff */
[----:B------:R-:W-:Y:S04]  /*8770*/  STL.64 [R1+0x6b0], R194 ;  /* 0x0006b0c201007387 */ /* 0x000fe80000100a00 */
[----:B------:R-:W-:Y:S01]  /*8780*/  STL.64 [R1+0x6b8], R196 ;  /* 0x0006b8c401007387 */ /* 0x000fe20000100a00 */
[----:B--2---:R-:W-:-:S03]  /*8790*/  IMAD R0, R118, UR5, RZ ;  /* 0x0000000576007c24 */ /* 0x004fc6000f8e02ff */
[----:B------:R-:W-:Y:S04]  /*87a0*/  STL.64 [R1+0x6c0], R218 ;  /* 0x0006c0da01007387 */ /* 0x000fe80000100a00 */
[----:B------:R-:W-:Y:S04]  /*87b0*/  STL [R1+0x258], R130 ;  /* 0x0002588201007387 */ /* 0x000fe80000100800 */
        /* <DEDUP_REMOVED lines=56> */
[----:B------:R-:W-:Y:S04]  /*8b40*/  LDGSTS.E [R3+0x60000], desc[UR44][R196.64], P6 ;  /* 0x60000000c4037fae */ /* 0x000fe8000b12186c */
[----:B------:R-:W-:Y:S04]  /*8b50*/  STL [R1+0x348], R136 ;  /* 0x0003488801007387 */ /* 0x000fe80000100800 */
[----:B------:R-:W-:Y:S01]  /*8b60*/  LDGSTS.E [R3+0x60008], desc[UR44][R218.64], P1 ;  /* 0x60008000da037fae */ /* 0x000fe2000892186c */
[----:B------:R-:W-:-:S03]  /*8b70*/  ISETP.NE.U32.AND P1, PT, R132, RZ, PT ;  /* 0x000000ff8400720c */ /* 0x000fc60003f25070 */
[----:B------:R-:W-:Y:S04]  /*8b80*/  STL [R1+0x344], R113 ;  /* 0x0003447101007387 */ /* 0x000fe80000100800 */
[----:B------:R-:W-:Y:S04]  /*8b90*/  STL [R1+0x340], R145 ;  /* 0x0003409101007387 */ /* 0x000fe80000100800 */
[----:B------:R-:W-:Y:S01]  /*8ba0*/  LDGSTS.E [R3+0x64000], desc[UR44][R244.64], P4 ;  /* 0x64000000f4037fae */ /* 0x000fe2000a12186c */
[----:B------:R-:W-:-:S03]  /*8bb0*/  LEA R132, P4, R130, R184, 0x2 ;  /* 0x000000b882847211 */ /* 0x000fc600078810ff */
[----:B------:R-:W-:Y:S01]  /*8bc0*/  STL [R1+0x33c], R138 ;  /* 0x00033c8a01007387 */ /* 0x000fe20000100800 */
[----:B------:R-:W-:Y:S02]  /*8bd0*/  LEA.HI.X.SX32 R133, R130, R2, 0x2, P4 ;  /* 0x0000000282857211 */ /* 0x000fe400020f16ff */
[C---:B------:R-:W-:Y:S01]  /*8be0*/  LEA R40, P4, R164.reuse, R184, 0x2 ;  /* 0x000000b8a4287211 */ /* 0x040fe200078810ff */
[----:B------:R-:W-:Y:S03]  /*8bf0*/  STL [R1+0x338], R117 ;  /* 0x0003387501007387 */ /* 0x000fe60000100800 */
[----:B------:R-:W-:Y:S01]  /*8c00*/  LEA.HI.X.SX32 R41, R164, R2, 0x2, P4 ;  /* 0x00000002a4297211 */ /* 0x000fe200020f16ff */
[----:B------:R-:W-:Y:S04]  /*8c10*/  STL [R1+0x334], R0 ;  /* 0x0003340001007387 */ /* 0x000fe80000100800 */
[----:B------:R-:W-:Y:S04]  /*8c20*/  STL [R1+0x330], R142 ;  /* 0x0003308e01007387 */ /* 0x000fe80000100800 */
[----:B------:R-:W-:Y:S04]  /*8c30*/  STL [R1+0x32c], R121 ;  /* 0x00032c7901007387 */ /* 0x000fe80000100800 */
[----:B------:R-:W-:Y:S04]  /*8c40*/  STL [R1+0x328], R144 ;  /* 0x0003289001007387 */ /* 0x000fe80000100800 */
[----:B------:R-:W-:Y:S04]  /*8c50*/  STL [R1+0x324], R141 ;  /* 0x0003248d01007387 */ /* 0x000fe80000100800 */
[----:B------:R-:W-:Y:S04]  /*8c60*/  STL [R1+0x320], R125 ;  /* 0x0003207d01007387 */ /* 0x000fe80000100800 */
[----:B------:R-:W-:Y:S04]  /*8c70*/  STL [R1+0x31c], R140 ;  /* 0x00031c8c01007387 */ /* 0x000fe80000100800 */
[----:B------:R-:W-:Y:S04]  /*8c80*/  STL.64 [R1+0x6c8], R244 ;  /* 0x0006c8f401007387 */ /* 0x000fe80000100a00 */
[----:B------:R-:W-:Y:S04]  /*8c90*/  STL [R1+0x318], R137 ;  /* 0x0003188901007387 */ /* 0x000fe80000100800 */
[----:B------:R-:W-:Y:S04]  /*8ca0*/  STL [R1+0x314], R129 ;  /* 0x0003148101007387 */ /* 0x000fe80000100800 */
[----:B------:R2:W-:Y:S01]  /*8cb0*/  LDGSTS.E [R3+0x64008], desc[UR44][R166.64], P3 ;  /* 0x64008000a6037fae */ /* 0x0005e2000992186c */
[----:B-1----:R-:W-:-:S03]  /*8cc0*/  LEA R248, P3, R38, R184, 0x2 ;  /* 0x000000b826f87211 */ /* 0x002fc600078610ff */
[----:B------:R-:W-:Y:S01]  /*8cd0*/  STL.64 [R1+0x138], R132 ;  /* 0x0001388401007387 */ /* 0x000fe20000100a00 */
[----:B------:R-:W-:Y:S02]  /*8ce0*/  LEA.HI.X.SX32 R249, R38, R2, 0x2, P3 ;  /* 0x0000000226f97211 */ /* 0x000fe400018f16ff */
[C---:B------:R-:W-:Y:S01]  /*8cf0*/  LEA R230, P3, R163.reuse, R184, 0x2 ;  /* 0x000000b8a3e67211 */ /* 0x040fe200078610ff */
[----:B------:R-:W-:Y:S03]  /*8d00*/  STL [R1+0x310], R78 ;  /* 0x0003104e01007387 */ /* 0x000fe60000100800 */
[----:B------:R-:W-:Y:S01]  /*8d10*/  LEA.HI.X.SX32 R231, R163, R2, 0x2, P3 ;  /* 0x00000002a3e77211 */ /* 0x000fe200018f16ff */
[----:B------:R1:W-:Y:S01]  /*8d20*/  STL.64 [R1+0x128], R40 ;  /* 0x0001282801007387 */ /* 0x0003e20000100a00 */
[----:B------:R-:W-:-:S03]  /*8d30*/  LEA R228, P3, R44, R184, 0x2 ;  /* 0x000000b82ce47211 */ /* 0x000fc600078610ff */
[----:B------:R-:W-:Y:S01]  /*8d40*/  STL.64 [R1+0x130], R248 ;  /* 0x000130f801007387 */ /* 0x000fe20000100a00 */
[----:B------:R-:W-:Y:S02]  /*8d50*/  LEA.HI.X.SX32 R229, R44, R2, 0x2, P3 ;  /* 0x000000022ce57211 */ /* 0x000fe400018f16ff */
[C---:B------:R-:W-:Y:S01]  /*8d60*/  LEA R226, P3, R46.reuse, R184, 0x2 ;  /* 0x000000b82ee27211 */ /* 0x040fe200078610ff */
[----:B------:R-:W-:Y:S03]  /*8d70*/  STL.64 [R1+0x6d0], R248 ;  /* 0x0006d0f801007387 */ /* 0x000fe60000100a00 */
[----:B------:R-:W-:Y:S01]  /*8d80*/  LEA.HI.X.SX32 R227, R46, R2, 0x2, P3 ;  /* 0x000000022ee37211 */ /* 0x000fe200018f16ff */
[----:B------:R-:W-:Y:S01]  /*8d90*/  STL [R1+0x30c], R80 ;  /* 0x00030c5001007387 */ /* 0x000fe20000100800 */
[-C--:B-1----:R-:W-:Y:S02]  /*8da0*/  LEA R40, P4, R42, R184.reuse, 0x2 ;  /* 0x000000b82a287211 */ /* 0x082fe400078810ff */
[----:B------:R-:W-:Y:S01]  /*8db0*/  LEA R224, P3, R49, R184, 0x2 ;  /* 0x000000b831e07211 */ /* 0x000fe200078610ff */
[----:B------:R-:W-:Y:S01]  /*8dc0*/  IMAD R114, R10, UR5, RZ ;  /* 0x000000050a727c24 */ /* 0x000fe2000f8e02ff */
[----:B------:R-:W-:Y:S01]  /*8dd0*/  LEA.HI.X.SX32 R41, R42, R2, 0x2, P4 ;  /* 0x000000022a297211 */ /* 0x000fe200020f16ff */
[----:B------:R-:W-:-:S02]  /*8de0*/  IMAD R116, R11, UR5, RZ ;  /* 0x000000050b747c24 */ /* 0x000fc4000f8e02ff */
[----:B------:R-:W-:Y:S02]  /*8df0*/  IMAD R110, R16, UR5, RZ ;  /* 0x00000005106e7c24 */ /* 0x000fe4000f8e02ff */
[----:B------:R-:W-:Y:S01]  /*8e00*/  IMAD R108, R17, UR5, RZ ;  /* 0x00000005116c7c24 */ /* 0x000fe2000f8e02ff */
[----:B------:R1:W-:Y:S04]  /*8e10*/  STL.64 [R1+0x118], R40 ;  /* 0x0001182801007387 */ /* 0x0003e80000100a00 */
[----:B------:R-:W-:Y:S04]  /*8e20*/  STL.64 [R1+0x120], R230 ;  /* 0x000120e601007387 */ /* 0x000fe80000100a00 */
[----:B------:R-:W-:Y:S01]  /*8e30*/  STL.64 [R1+0x6d8], R230 ;  /* 0x0006d8e601007387 */ /* 0x000fe20000100a00 */
[----:B-1----:R-:W-:-:S03]  /*8e40*/  LEA R40, P4, R45, R184, 0x2 ;  /* 0x000000b82d287211 */ /* 0x002fc600078810ff */
[----:B------:R-:W-:Y:S01]  /*8e50*/  STL [R1+0x308], R82 ;  /* 0x0003085201007387 */ /* 0x000fe20000100800 */
[----:B------:R-:W-:Y:S01]  /*8e60*/  LEA.HI.X.SX32 R41, R45, R2, 0x2, P4 ;  /* 0x000000022d297211 */ /* 0x000fe200020f16ff */
[----:B------:R-:W-:Y:S02]  /*8e70*/  IMAD R104, R20, UR5, RZ ;  /* 0x0000000514687c24 */ /* 0x000fe4000f8e02ff */
[----:B------:R-:W-:Y:S02]  /*8e80*/  IMAD R102, R21, UR5, RZ ;  /* 0x0000000515667c24 */ /* 0x000fe4000f8e02ff */
[----:B------:R-:W-:Y:S01]  /*8e90*/  IMAD R98, R24, UR5, RZ ;  /* 0x0000000518627c24 */ /* 0x000fe2000f8e02ff */
[----:B------:R1:W-:Y:S04]  /*8ea0*/  STL.64 [R1+0x108], R40 ;  /* 0x0001082801007387 */ /* 0x0003e80000100a00 */
[----:B------:R-:W-:Y:S04]  /*8eb0*/  STL.64 [R1+0x110], R228 ;  /* 0x000110e401007387 */ /* 0x000fe80000100a00 */
[----:B------:R-:W-:Y:S01]  /*8ec0*/  STL.64 [R1+0x6e0], R228 ;  /* 0x0006e0e401007387 */ /* 0x000fe20000100a00 */
[----:B-1----:R-:W-:-:S03]  /*8ed0*/  LEA R40, P4, R48, R184, 0x2 ;  /* 0x000000b830287211 */ /* 0x002fc600078810ff */
[----:B------:R-:W-:Y:S01]  /*8ee0*/  STL [R1+0x304], R84 ;  /* 0x0003045401007387 */ /* 0x000fe20000100800 */
[----:B------:R-:W-:-:S03]  /*8ef0*/  LEA.HI.X.SX32 R41, R48, R2, 0x2, P4 ;  /* 0x0000000230297211 */ /* 0x000fc600020f16ff */
[----:B------:R-:W-:Y:S01]  /*8f00*/  STL.64 [R1+0x100], R226 ;  /* 0x000100e201007387 */ /* 0x000fe20000100a00 */
[----:B------:R-:W-:-:S03]  /*8f10*/  LEA R36, P4, R50, R184, 0x2 ;  /* 0x000000b832247211 */ /* 0x000fc600078810ff */
[----:B------:R-:W-:Y:S04]  /*8f20*/  STL.64 [R1+0xf8], R40 ;  /* 0x0000f82801007387 */ /* 0x000fe80000100a00 */
[----:B------:R1:W-:Y:S04]  /*8f30*/  STL.64 [R1+0x6e8], R226 ;  /* 0x0006e8e201007387 */ /* 0x0003e80000100a00 */
[----:B------:R3:W-:Y:S01]  /*8f40*/  STL [R1+0xe8], R36 ;  /* 0x0000e82401007387 */ /* 0x0007e20000100800 */
[----:B------:R-:W-:Y:S02]  /*8f50*/  IMAD R96, R25, UR5, RZ ;  /* 0x0000000519607c24 */ /* 0x000fe4000f8e02ff */
[----:B------:R-:W-:-:S02]  /*8f60*/  IMAD R90, R29, UR5, RZ ;  /* 0x000000051d5a7c24 */ /* 0x000fc4000f8e02ff */
[----:B------:R-:W-:Y:S02]  /*8f70*/  IMAD R86, R32, UR5, RZ ;  /* 0x0000000520567c24 */ /* 0x000fe4000f8e02ff */
[----:B------:R-:W-:Y:S01]  /*8f80*/  IMAD R106, R18, UR5, RZ ;  /* 0x00000005126a7c24 */ /* 0x000fe2000f8e02ff */
[----:B-1----:R-:W4:Y:S01]  /*8f90*/  LDL.64 R226, [R1+0xe8] ;  /* 0x0000e80001e27983 */ /* 0x002f220000100a00 */
[----:B------:R-:W-:Y:S01]  /*8fa0*/  LEA.HI.X.SX32 R225, R49, R2, 0x2, P3 ;  /* 0x0000000231e17211 */ /* 0x000fe200018f16ff */
[----:B------:R-:W-:Y:S01]  /*8fb0*/  IMAD R112, R14, UR5, RZ ;  /* 0x000000050e707c24 */ /* 0x000fe2000f8e02ff */
[----:B------:R-:W-:Y:S01]  /*8fc0*/  LEA R188, P3, R52, R184, 0x2 ;  /* 0x000000b834bc7211 */ /* 0x000fe200078610ff */
[----:B------:R-:W-:Y:S01]  /*8fd0*/  IMAD R118, R15, UR5, RZ ;  /* 0x000000050f767c24 */ /* 0x000fe2000f8e02ff */
[----:B------:R-:W-:Y:S01]  /*8fe0*/  STL [R1+0x300], R86 ;  /* 0x0003005601007387 */ /* 0x000fe20000100800 */
[----:B------:R-:W-:Y:S01]  /*8ff0*/  IMAD R88, R30, UR5, RZ ;  /* 0x000000051e587c24 */ /* 0x000fe2000f8e02ff */
[----:B------:R-:W-:Y:S01]  /*9000*/  LEA.HI.X.SX32 R189, R52, R2, 0x2, P3 ;  /* 0x0000000234bd7211 */ /* 0x000fe200018f16ff */
[----:B------:R-:W-:Y:S01]  /*9010*/  IMAD R120, R19, UR5, RZ ;  /* 0x0000000513787c24 */ /* 0x000fe2000f8e02ff */
[----:B------:R-:W-:Y:S01]  /*9020*/  LEA R220, P3, R54, R184, 0x2 ;  /* 0x000000b836dc7211 */ /* 0x000fe200078610ff */
[----:B------:R-:W-:Y:S01]  /*9030*/  STL.64 [R1+0xf0], R224 ;  /* 0x0000f0e001007387 */ /* 0x000fe20000100a00 */
[----:B------:R-:W-:-:S02]  /*9040*/  IMAD R100, R22, UR5, RZ ;  /* 0x0000000516647c24 */ /* 0x000fc4000f8e02ff */
[----:B------:R-:W-:Y:S01]  /*9050*/  LEA.HI.X.SX32 R221, R54, R2, 0x2, P3 ;  /* 0x0000000236dd7211 */ /* 0x000fe200018f16ff */
[----:B------:R-:W-:Y:S01]  /*9060*/  STL.64 [R1+0x6f0], R224 ;  /* 0x0006f0e001007387 */ /* 0x000fe20000100a00 */
[----:B------:R-:W-:Y:S01]  /*9070*/  LEA R234, P3, R57, R184, 0x2 ;  /* 0x000000b839ea7211 */ /* 0x000fe200078610ff */
[----:B------:R-:W-:Y:S02]  /*9080*/  IMAD R122, R23, UR5, RZ ;  /* 0x00000005177a7c24 */ /* 0x000fe4000f8e02ff */
[----:B------:R-:W-:Y:S01]  /*9090*/  IMAD R94, R26, UR5, RZ ;  /* 0x000000051a5e7c24 */ /* 0x000fe2000f8e02ff */
[----:B------:R-:W-:Y:S01]  /*90a0*/  LEA.HI.X.SX32 R235, R57, R2, 0x2, P3 ;  /* 0x0000000239eb7211 */ /* 0x000fe200018f16ff */
[----:B------:R-:W-:Y:S01]  /*90b0*/  IMAD R124, R27, UR5, RZ ;  /* 0x000000051b7c7c24 */ /* 0x000fe2000f8e02ff */
[C---:B------:R-:W-:Y:S01]  /*90c0*/  LEA R198, P3, R60.reuse, R184, 0x2 ;  /* 0x000000b83cc67211 */ /* 0x040fe200078610ff */
[----:B------:R-:W-:Y:S02]  /*90d0*/  IMAD R126, R31, UR5, RZ ;  /* 0x000000051f7e7c24 */ /* 0x000fe4000f8e02ff */
[----:B------:R-:W-:Y:S01]  /*90e0*/  IMAD R128, R35, UR5, RZ ;  /* 0x0000000523807c24 */ /* 0x000fe2000f8e02ff */
[----:B------:R-:W-:Y:S01]  /*90f0*/  LEA.HI.X.SX32 R199, R60, R2, 0x2, P3 ;  /* 0x000000023cc77211 */ /* 0x000fe200018f16ff */
[----:B------:R-:W-:Y:S01]  /*9100*/  IMAD R130, R39, UR5, RZ ;  /* 0x0000000527827c24 */ /* 0x000fe2000f8e02ff */
[----:B------:R-:W-:Y:S01]  /*9110*/  LEA R232, P3, R62, R184, 0x2 ;  /* 0x000000b83ee87211 */ /* 0x000fe200078610ff */
[----:B------:R-:W-:-:S02]  /*9120*/  IMAD R132, R43, UR5, RZ ;  /* 0x000000052b847c24 */ /* 0x000fc4000f8e02ff */
[----:B------:R-:W-:Y:S01]  /*9130*/  IMAD R168, R115, UR5, RZ ;  /* 0x0000000573a87c24 */ /* 0x000fe2000f8e02ff */
[----:B------:R-:W-:Y:S01]  /*9140*/  LEA.HI.X.SX32 R233, R62, R2, 0x2, P3 ;  /* 0x000000023ee97211 */ /* 0x000fe200018f16ff */
[----:B------:R-:W-:Y:S01]  /*9150*/  IMAD R134, R47, UR5, RZ ;  /* 0x000000052f867c24 */ /* 0x000fe2000f8e02ff */
[----:B------:R-:W-:Y:S01]  /*9160*/  LEA R202, P3, R65, R184, 0x2 ;  /* 0x000000b841ca7211 */ /* 0x000fe200078610ff */
[----:B------:R-:W-:Y:S02]  /*9170*/  IMAD R164, R107, UR5, RZ ;  /* 0x000000056ba47c24 */ /* 0x000fe4000f8e02ff */
[----:B------:R-:W-:Y:S01]  /*9180*/  IMAD R172, R123, UR5, RZ ;  /* 0x000000057bac7c24 */ /* 0x000fe2000f8e02ff */
[----:B------:R-:W-:Y:S01]  /*9190*/  LEA.HI.X.SX32 R203, R65, R2, 0x2, P3 ;  /* 0x0000000241cb7211 */ /* 0x000fe200018f16ff */
[----:B--2---:R-:W-:Y:S01]  /*91a0*/  IMAD R166, R111, UR5, RZ ;  /* 0x000000056fa67c24 */ /* 0x004fe2000f8e02ff */
[----:B------:R-:W-:Y:S01]  /*91b0*/  LEA R236, P3, R68, R184, 0x2 ;  /* 0x000000b844ec7211 */ /* 0x000fe200078610ff */
[----:B------:R-:W-:-:S02]  /*91c0*/  IMAD R170, R119, UR5, RZ ;  /* 0x0000000577aa7c24 */ /* 0x000fc4000f8e02ff */
        /* <DEDUP_REMOVED lines=8> */
[C---:B------:R-:W-:Y:S01]  /*9250*/  LEA R186, P3, R73.reuse, R184, 0x2 ;  /* 0x000000b849ba7211 */ /* 0x040fe200078610ff */
[----:B------:R-:W1:Y:S03]  /*9260*/  S2R R215, SR_TID.X ;  /* 0x0000000000d77919 */ /* 0x000e660000002100 */
[----:B------:R-:W-:Y:S01]  /*9270*/  LEA.HI.X.SX32 R187, R73, R2, 0x2, P3 ;  /* 0x0000000249bb7211 */ /* 0x000fe200018f16ff */
[----:B------:R-:W2:Y:S01]  /*9280*/  S2R R239, SR_TID.X ;  /* 0x0000000000ef7919 */ /* 0x000ea20000002100 */
[C---:B------:R-:W-:Y:S01]  /*9290*/  LEA R212, P3, R76.reuse, R184, 0x2 ;  /* 0x000000b84cd47211 */ /* 0x040fe200078610ff */
[----:B------:R-:W0:Y:S03]  /*92a0*/  LDGDEPBAR ;  /* 0x00000000000079af */ /* 0x000e260000000000 */
[----:B------:R-:W-:-:S02]  /*92b0*/  LEA.HI.X.SX32 R213, R76, R2, 0x2, P3 ;  /* 0x000000024cd57211 */ /* 0x000fc400018f16ff */
[----:B------:R-:W-:-:S04]  /*92c0*/  LEA R190, P3, R162, R184, 0x2 ;  /* 0x000000b8a2be7211 */ /* 0x000fc800078610ff */
[----:B------:R-:W-:Y:S01]  /*92d0*/  LEA.HI.X.SX32 R191, R162, R2, 0x2, P3 ;  /* 0x00000002a2bf7211 */ /* 0x000fe200018f16ff */
[----:B------:R-:W-:Y:S01]  /*92e0*/  IMAD R162, R103, UR5, RZ ;  /* 0x0000000567a27c24 */ /* 0x000fe2000f8e02ff */
[----:B------:R-:W-:-:S04]  /*92f0*/  LEA R222, P3, R6, R184, 0x2 ;  /* 0x000000b806de7211 */ /* 0x000fc800078610ff */
[----:B------:R-:W-:Y:S02]  /*9300*/  LEA.HI.X.SX32 R223, R6, R2, 0x2, P3 ;  /* 0x0000000206df7211 */ /* 0x000fe400018f16ff */
[----:B------:R-:W-:Y:S02]  /*9310*/  LEA R6, P3, R161, R184, 0x2 ;  /* 0x000000b8a1067211 */ /* 0x000fe400078610ff */
[----:B----4-:R-:W-:Y:S01]  /*9320*/  LEA.HI.X.SX32 R227, R50, R2, 0x2, P4 ;  /* 0x0000000232e37211 */ /* 0x010fe200020f16ff */
[----:B------:R-:W-:Y:S01]  /*9330*/  IMAD.MOV.U32 R226, RZ, RZ, R36 ;  /* 0x000000ffffe27224 */ /* 0x000fe200078e0024 */
[----:B------:R-:W-:-:S03]  /*9340*/  LEA R228, P4, R53, R184, 0x2 ;  /* 0x000000b835e47211 */ /* 0x000fc600078810ff */
[----:B------:R-:W-:Y:S01]  /*9350*/  STL [R1+0xec], R227 ;  /* 0x0000ece301007387 */ /* 0x000fe20000100800 */
[----:B------:R-:W-:Y:S02]  /*9360*/  LEA.HI.X.SX32 R229, R53, R2, 0x2, P4 ;  /* 0x0000000235e57211 */ /* 0x000fe400020f16ff */
[C---:B------:R-:W-:Y:S01]  /*9370*/  LEA R230, P4, R5.reuse, R184, 0x2 ;  /* 0x000000b805e67211 */ /* 0x040fe200078810ff */
[----:B------:R-:W-:Y:S03]  /*9380*/  STL.64 [R1+0x6f8], R226 ;  /* 0x0006f8e201007387 */ /* 0x000fe60000100a00 */
[----:B------:R-:W-:Y:S01]  /*9390*/  LEA.HI.X.SX32 R231, R5, R2, 0x2, P4 ;  /* 0x0000000205e77211 */ /* 0x000fe200020f16ff */
[----:B------:R-:W-:Y:S01]  /*93a0*/  IMAD R5, R28, UR5, RZ ;  /* 0x000000051c057c24 */ /* 0x000fe2000f8e02ff */
[C---:B------:R-:W-:Y:S01]  /*93b0*/  LEA R248, P4, R58.reuse, R184, 0x2 ;  /* 0x000000b83af87211 */ /* 0x040fe200078810ff */
[----:B------:R4:W-:Y:S03]  /*93c0*/  STL [R1+0x2fc], R88 ;  /* 0x0002fc5801007387 */ /* 0x0009e60000100800 */
[----:B------:R-:W-:Y:S01]  /*93d0*/  LEA.HI.X.SX32 R249, R58, R2, 0x2, P4 ;  /* 0x000000023af97211 */ /* 0x000fe200020f16ff */
[----:B------:R-:W-:Y:S01]  /*93e0*/  STL.64 [R1+0xe0], R188 ;  /* 0x0000e0bc01007387 */ /* 0x000fe20000100a00 */
[----:B------:R-:W-:-:S03]  /*93f0*/  LEA R244, P4, R61, R184, 0x2 ;  /* 0x000000b83df47211 */ /* 0x000fc600078810ff */
[----:B------:R-:W-:Y:S01]  /*9400*/  STL.64 [R1+0x700], R188 ;  /* 0x000700bc01007387 */ /* 0x000fe20000100a00 */
[----:B------:R-:W-:Y:S02]  /*9410*/  LEA.HI.X.SX32 R245, R61, R2, 0x2, P4 ;  /* 0x000000023df57211 */ /* 0x000fe400020f16ff */
[C---:B------:R-:W-:Y:S01]  /*9420*/  LEA R218, P4, R64.reuse, R184, 0x2 ;  /* 0x000000b840da7211 */ /* 0x040fe200078810ff */
[----:B------:R-:W-:Y:S03]  /*9430*/  STL.64 [R1+0xd8], R228 ;  /* 0x0000d8e401007387 */ /* 0x000fe60000100a00 */
[----:B------:R-:W-:Y:S01]  /*9440*/  LEA.HI.X.SX32 R219, R64, R2, 0x2, P4 ;  /* 0x0000000240db7211 */ /* 0x000fe200020f16ff */
[----:B------:R-:W-:Y:S01]  /*9450*/  STL.64 [R1+0x708], R228 ;  /* 0x000708e401007387 */ /* 0x000fe20000100a00 */
[----:B------:R-:W-:-:S03]  /*9460*/  LEA R196, P4, R66, R184, 0x2 ;  /* 0x000000b842c47211 */ /* 0x000fc600078810ff */
[----:B------:R-:W-:Y:S01]  /*9470*/  STL [R1+0x2f8], R90 ;  /* 0x0002f85a01007387 */ /* 0x000fe20000100800 */
[----:B------:R-:W-:Y:S02]  /*9480*/  LEA.HI.X.SX32 R197, R66, R2, 0x2, P4 ;  /* 0x0000000242c57211 */ /* 0x000fe400020f16ff */
[C---:B------:R-:W-:Y:S01]  /*9490*/  LEA R194, P4, R69.reuse, R184, 0x2 ;  /* 0x000000b845c27211 */ /* 0x040fe200078810ff */
[----:B------:R-:W-:Y:S03]  /*94a0*/  STL.64 [R1+0xd0], R220 ;  /* 0x0000d0dc01007387 */ /* 0x000fe60000100a00 */
[----:B------:R-:W-:Y:S01]  /*94b0*/  LEA.HI.X.SX32 R195, R69, R2, 0x2, P4 ;  /* 0x0000000245c37211 */ /* 0x000fe200020f16ff */
[----:B------:R-:W-:Y:S01]  /*94c0*/  STL.64 [R1+0x710], R220 ;  /* 0x000710dc01007387 */ /* 0x000fe20000100a00 */
[----:B------:R-:W-:-:S03]  /*94d0*/  LEA R242, P4, R72, R184, 0x2 ;  /* 0x000000b848f27211 */ /* 0x000fc600078810ff */
[----:B------:R-:W-:Y:S01]  /*94e0*/  STL.64 [R1+0xc8], R230 ;  /* 0x0000c8e601007387 */ /* 0x000fe20000100a00 */
[----:B------:R-:W-:Y:S02]  /*94f0*/  LEA.HI.X.SX32 R243, R72, R2, 0x2, P4 ;  /* 0x0000000248f37211 */ /* 0x000fe400020f16ff */
        /* <DEDUP_REMOVED lines=8> */
[----:B------:R-:W-:Y:S03]  /*9580*/  STL [R1+0x2f0], R94 ;  /* 0x0002f05e01007387 */ /* 0x000fe60000100800 */
[----:B------:R-:W-:Y:S01]  /*9590*/  LEA.HI.X.SX32 R251, R7, R2, 0x2, P4 ;  /* 0x0000000207fb7211 */ /* 0x000fe200020f16ff */
[----:B------:R-:W-:Y:S01]  /*95a0*/  STL.64 [R1+0xb0], R198 ;  /* 0x0000b0c601007387 */ /* 0x000fe20000100a00 */
[----:B------:R-:W-:Y:S02]  /*95b0*/  LEA R204, P4, R81, R184, 0x2 ;  /* 0x000000b851cc7211 */ /* 0x000fe400078810ff */
[-C--:B------:R-:W-:Y:S01]  /*95c0*/  LEA.HI.X.SX32 R7, R161, R2.reuse, 0x2, P3 ;  /* 0x00000002a1077211 */ /* 0x080fe200018f16ff */
[----:B------:R-:W-:Y:S01]  /*95d0*/  STL.64 [R1+0xa8], R244 ;  /* 0x0000a8f401007387 */ /* 0x000fe20000100a00 */
[----:B------:R-:W-:-:S02]  /*95e0*/  LEA.HI.X.SX32 R205, R81, R2, 0x2, P4 ;  /* 0x0000000251cd7211 */ /* 0x000fc400020f16ff */
[CC--:B------:R-:W-:Y:S01]  /*95f0*/  LEA R206, P4, R9.reuse, R184.reuse, 0x2 ;  /* 0x000000b809ce7211 */ /* 0x0c0fe200078810ff */
[----:B------:R2:W-:Y:S01]  /*9600*/  STL [R1+0x2ec], R96 ;  /* 0x0002ec6001007387 */ /* 0x0005e20000100800 */
[----:B------:R-:W-:Y:S02]  /*9610*/  LEA R216, P3, R8, R184, 0x2 ;  /* 0x000000b808d87211 */ /* 0x000fe400078610ff */
[----:B------:R-:W-:Y:S01]  /*9620*/  LEA.HI.X.SX32 R207, R9, R2, 0x2, P4 ;  /* 0x0000000209cf7211 */ /* 0x000fe200020f16ff */
[----:B------:R-:W-:Y:S01]  /*9630*/  STL.64 [R1+0xa0], R232 ;  /* 0x0000a0e801007387 */ /* 0x000fe20000100a00 */
[----:B------:R-:W-:Y:S02]  /*9640*/  LEA R210, P4, R160, R184, 0x2 ;  /* 0x000000b8a0d27211 */ /* 0x000fe400078810ff */
[-C--:B------:R-:W-:Y:S01]  /*9650*/  LEA.HI.X.SX32 R217, R8, R2.reuse, 0x2, P3 ;  /* 0x0000000208d97211 */ /* 0x080fe200018f16ff */
[----:B------:R-:W-:Y:S01]  /*9660*/  STL.64 [R1+0x98], R218 ;  /* 0x000098da01007387 */ /* 0x000fe20000100a00 */
[----:B------:R-:W-:Y:S01]  /*9670*/  LEA.HI.X.SX32 R211, R160, R2, 0x2, P4 ;  /* 0x00000002a0d37211 */ /* 0x000fe200020f16ff */
[----:B------:R-:W-:Y:S01]  /*9680*/  IMAD R160, R99, UR5, RZ ;  /* 0x0000000563a07c24 */ /* 0x000fe2000f8e02ff */
[-C--:B------:R-:W-:Y:S01]  /*9690*/  LEA R10, P4, R89, R184.reuse, 0x2 ;  /* 0x000000b8590a7211 */ /* 0x080fe200078810ff */
[----:B------:R-:W-:Y:S01]  /*96a0*/  STL [R1+0x2e8], R98 ;  /* 0x0002e86201007387 */ /* 0x000fe20000100800 */
[----:B------:R-:W-:-:S02]  /*96b0*/  LEA R8, P3, R159, R184, 0x2 ;  /* 0x000000b89f087211 */ /* 0x000fc400078610ff */
[----:B------:R-:W-:Y:S01]  /*96c0*/  LEA.HI.X.SX32 R11, R89, R2, 0x2, P4 ;  /* 0x00000002590b7211 */ /* 0x000fe200020f16ff */
[----:B------:R-:W-:Y:S01]  /*96d0*/  STL.64 [R1+0x90], R202 ;  /* 0x000090ca01007387 */ /* 0x000fe20000100a00 */
[C---:B------:R-:W-:Y:S02]  /*96e0*/  LEA R16, P4, R92.reuse, R184, 0x2 ;  /* 0x000000b85c107211 */ /* 0x040fe400078810ff */
[-C--:B------:R-:W-:Y:S01]  /*96f0*/  LEA.HI.X.SX32 R9, R159, R2.reuse, 0x2, P3 ;  /* 0x000000029f097211 */ /* 0x080fe200018f16ff */
[----:B------:R-:W-:Y:S01]  /*9700*/  STL.64 [R1+0x88], R196 ;  /* 0x000088c401007387 */ /* 0x000fe20000100a00 */
[----:B------:R-:W-:Y:S02]  /*9710*/  LEA.HI.X.SX32 R17, R92, R2, 0x2, P4 ;  /* 0x000000025c117211 */ /* 0x000fe400020f16ff */
[-C--:B------:R-:W-:Y:S01]  /*9720*/  LEA R20, P4, R157, R184.reuse, 0x2 ;  /* 0x000000b89d147211 */ /* 0x080fe200078810ff */
[----:B------:R2:W-:Y:S01]  /*9730*/  STL [R1+0x2e4], R100 ;  /* 0x0002e46401007387 */ /* 0x0005e20000100800 */
[----:B------:R-:W-:-:S02]  /*9740*/  LEA R14, P3, R158, R184, 0x2 ;  /* 0x000000b89e0e7211 */ /* 0x000fc400078610ff */
[----:B------:R-:W-:Y:S01]  /*9750*/  LEA.HI.X.SX32 R21, R157, R2, 0x2, P4 ;  /* 0x000000029d157211 */ /* 0x000fe200020f16ff */
[----:B------:R-:W-:Y:S01]  /*9760*/  STL.64 [R1+0x80], R236 ;  /* 0x000080ec01007387 */ /* 0x000fe20000100a00 */
[C---:B------:R-:W-:Y:S02]  /*9770*/  LEA R24, P4, R97.reuse, R184, 0x2 ;  /* 0x000000b861187211 */ /* 0x040fe400078810ff */
        /* <DEDUP_REMOVED lines=13> */
[-C--:B---3--:R-:W-:Y:S01]  /*9850*/  LEA R36, P4, R105, R184.reuse, 0x2 ;  /* 0x000000b869247211 */ /* 0x088fe200078810ff */
[----:B------:R3:W-:Y:S01]  /*9860*/  STL [R1+0x2dc], R104 ;  /* 0x0002dc6801007387 */ /* 0x0007e20000100800 */
[----:B------:R-:W-:-:S02]  /*9870*/  LEA R22, P3, R156, R184, 0x2 ;  /* 0x000000b89c167211 */ /* 0x000fc400078610ff */
        /* <DEDUP_REMOVED lines=12> */
[----:B------:R-:W-:Y:S01]  /*9940*/  LEA R48, P4, R113, R184, 0x2 ;  /* 0x000000b871307211 */ /* 0x000fe200078810ff */
[----:B------:R-:W-:Y:S01]  /*9950*/  IMAD R146, R71, UR5, RZ ;  /* 0x0000000547927c24 */ /* 0x000fe2000f8e02ff */
[-C--:B------:R-:W-:Y:S01]  /*9960*/  LEA.HI.X.SX32 R27, R154, R2.reuse, 0x2, P3 ;  /* 0x000000029a1b7211 */ /* 0x080fe200018f16ff */
[----:B------:R-:W-:Y:S01]  /*9970*/  STL.64 [R1+0x48], R240 ;  /* 0x000048f001007387 */ /* 0x000fe20000100a00 */
[----:B------:R-:W-:Y:S01]  /*9980*/  LEA.HI.X.SX32 R49, R113, R2, 0x2, P4 ;  /* 0x0000000271317211 */ /* 0x000fe200020f16ff */
[----:B------:R-:W-:Y:S01]  /*9990*/  IMAD R154, R87, UR5, RZ ;  /* 0x00000005579a7c24 */ /* 0x000fe2000f8e02ff */
[-C--:B------:R-:W-:Y:S01]  /*99a0*/  LEA R52, P4, R138, R184.reuse, 0x2 ;  /* 0x000000b88a347211 */ /* 0x080fe200078810ff */
[----:B------:R3:W-:Y:S01]  /*99b0*/  STL [R1+0x2d4], R108 ;  /* 0x0002d46c01007387 */ /* 0x0007e20000100800 */
[----:B------:R-:W-:-:S02]  /*99c0*/  LEA R30, P3, R101, R184, 0x2 ;  /* 0x000000b8651e7211 */ /* 0x000fc400078610ff */
[----:B------:R-:W-:Y:S01]  /*99d0*/  LEA.HI.X.SX32 R53, R138, R2, 0x2, P4 ;  /* 0x000000028a357211 */ /* 0x000fe200020f16ff */
[----:B------:R-:W-:Y:S01]  /*99e0*/  STL.64 [R1+0x40], R190 ;  /* 0x000040be01007387 */ /* 0x000fe20000100a00 */
[C---:B------:R-:W-:Y:S01]  /*99f0*/  LEA R56, P4, R0.reuse, R184, 0x2 ;  /* 0x000000b800387211 */ /* 0x040fe200078810ff */
[----:B------:R-:W-:Y:S01]  /*9a00*/  IMAD R138, R55, UR5, RZ ;  /* 0x00000005378a7c24 */ /* 0x000fe2000f8e02ff */
        /* <DEDUP_REMOVED lines=14> */
[CC--:B------:R-:W-:Y:S01]  /*9af0*/  LEA R68, P4, R140.reuse, R184.reuse, 0x2 ;  /* 0x000000b88c447211 */ /* 0x0c0fe200078810ff */
[----:B------:R3:W-:Y:S01]  /*9b00*/  STL [R1+0x2cc], R112 ;  /* 0x0002cc7001007387 */ /* 0x0007e20000100800 */
[----:B------:R-:W-:Y:S01]  /*9b10*/  LEA R38, P3, R149, R184, 0x2 ;  /* 0x000000b895267211 */ /* 0x000fe200078610ff */
[----:B------:R-:W-:Y:S01]  /*9b20*/  IMAD R13, R83, UR5, RZ ;  /* 0x00000005530d7c24 */ /* 0x000fe2000f8e02ff */
[----:B------:R-:W-:Y:S01]  /*9b30*/  LEA.HI.X.SX32 R69, R140, R2, 0x2, P4 ;  /* 0x000000028c457211 */ /* 0x000fe200020f16ff */
[----:B------:R-:W-:Y:S01]  /*9b40*/  STL.64 [R1+0x20], R6 ;  /* 0x0000200601007387 */ /* 0x000fe20000100a00 */
[----:B------:R-:W-:-:S02]  /*9b50*/  LEA R72, P4, R129, R184, 0x2 ;  /* 0x000000b881487211 */ /* 0x000fc400078810ff */
[-C--:B------:R-:W-:Y:S01]  /*9b60*/  LEA.HI.X.SX32 R39, R149, R2.reuse, 0x2, P3 ;  /* 0x0000000295277211 */ /* 0x080fe200018f16ff */
[----:B------:R-:W-:Y:S01]  /*9b70*/  STL.64 [R1+0x18], R206 ;  /* 0x000018ce01007387 */ /* 0x000fe20000100a00 */
[----:B------:R-:W-:Y:S02]  /*9b80*/  LEA.HI.X.SX32 R73, R129, R2, 0x2, P4 ;  /* 0x0000000281497211 */ /* 0x000fe400020f16ff */
[CC--:B------:R-:W-:Y:S01]  /*9b90*/  LEA R76, P4, R80.reuse, R184.reuse, 0x2 ;  /* 0x000000b8504c7211 */ /* 0x0c0fe200078810ff */
[----:B------:R-:W-:Y:S01]  /*9ba0*/  STL [R1+0x2c8], R114 ;  /* 0x0002c87201007387 */ /* 0x000fe20000100800 */
[----:B------:R-:W-:Y:S02]  /*9bb0*/  LEA R42, P3, R109, R184, 0x2 ;  /* 0x000000b86d2a7211 */ /* 0x000fe400078610ff */
[----:B------:R-:W-:Y:S01]  /*9bc0*/  LEA.HI.X.SX32 R77, R80, R2, 0x2, P4 ;  /* 0x00000002504d7211 */ /* 0x000fe200020f16ff */
[----:B------:R-:W-:Y:S01]  /*9bd0*/  STL.64 [R1+0x10], R216 ;  /* 0x000010d801007387 */ /* 0x000fe20000100a00 */
[----:B------:R-:W-:-:S02]  /*9be0*/  LEA R80, P4, R84, R184, 0x2 ;  /* 0x000000b854507211 */ /* 0x000fc400078810ff */
[-C--:B------:R-:W-:Y:S01]  /*9bf0*/  LEA.HI.X.SX32 R43, R109, R2.reuse, 0x2, P3 ;  /* 0x000000026d2b7211 */ /* 0x080fe200018f16ff */
[----:B------:R-:W-:Y:S01]  /*9c00*/  STL.64 [R1+0x8], R210 ;  /* 0x000008d201007387 */ /* 0x000fe20000100a00 */
[----:B------:R-:W-:Y:S02]  /*9c10*/  LEA.HI.X.SX32 R81, R84, R2, 0x2, P4 ;  /* 0x0000000254517211 */ /* 0x000fe400020f16ff */
[-C--:B------:R-:W-:Y:S01]  /*9c20*/  LEA R84, P4, R88, R184.reuse, 0x2 ;  /* 0x000000b858547211 */ /* 0x080fe200078810ff */
[----:B------:R3:W-:Y:S01]  /*9c30*/  STL [R1+0x2c4], R116 ;  /* 0x0002c47401007387 */ /* 0x0007e20000100800 */
[----:B------:R-:W-:Y:S02]  /*9c40*/  LEA R46, P3, R136, R184, 0x2 ;  /* 0x000000b8882e7211 */ /* 0x000fe400078610ff */
[----:B------:R-:W-:Y:S01]  /*9c50*/  LEA.HI.X.SX32 R85, R88, R2, 0x2, P4 ;  /* 0x0000000258557211 */ /* 0x000fe200020f16ff */
[----:B------:R-:W-:Y:S01]  /*9c60*/  STL [R1+0x2c0], R118 ;  /* 0x0002c07601007387 */ /* 0x000fe20000100800 */
[----:B----4-:R-:W-:-:S02]  /*9c70*/  LEA R88, P4, R5, R184, 0x2 ;  /* 0x000000b805587211 */ /* 0x010fc400078810ff */
[-C--:B------:R-:W-:Y:S01]  /*9c80*/  LEA.HI.X.SX32 R47, R136, R2.reuse, 0x2, P3 ;  /* 0x00000002882f7211 */ /* 0x080fe200018f16ff */
[----:B------:R-:W-:Y:S01]  /*9c90*/  IMAD R136, R51, UR5, RZ ;  /* 0x0000000533887c24 */ /* 0x000fe2000f8e02ff */
[----:B------:R-:W-:Y:S01]  /*9ca0*/  LEA.HI.X.SX32 R89, R5, R2, 0x2, P4 ;  /* 0x0000000205597211 */ /* 0x000fe200020f16ff */
[----:B------:R4:W-:Y:S01]  /*9cb0*/  STL [R1+0x2bc], R120 ;  /* 0x0002bc7801007387 */ /* 0x0009e20000100800 */
[CC--:B------:R-:W-:Y:S01]  /*9cc0*/  LEA R92, P4, R96.reuse, R184.reuse, 0x2 ;  /* 0x000000b8605c7211 */ /* 0x0c0fe200078810ff */
[----:B-1----:R-:W-:Y:S01]  /*9cd0*/  IMAD R5, R91, UR5, RZ ;  /* 0x000000055b057c24 */ /* 0x002fe2000f8e02ff */
[C---:B------:R-:W-:Y:S01]  /*9ce0*/  LEA R50, P3, R145.reuse, R184, 0x2 ;  /* 0x000000b891327211 */ /* 0x040fe200078610ff */
[----:B------:R-:W-:Y:S01]  /*9cf0*/  STL [R1+0x2b8], R122 ;  /* 0x0002b87a01007387 */ /* 0x000fe20000100800 */
[----:B------:R-:W-:Y:S02]  /*9d00*/  LEA.HI.X.SX32 R93, R96, R2, 0x2, P4 ;  /* 0x00000002605d7211 */ /* 0x000fe400020f16ff */
[----:B--2---:R-:W-:Y:S01]  /*9d10*/  LEA R96, P4, R100, R184, 0x2 ;  /* 0x000000b864607211 */ /* 0x004fe200078810ff */
[----:B------:R1:W-:Y:S01]  /*9d20*/  STL [R1+0x2b4], R124 ;  /* 0x0002b47c01007387 */ /* 0x0003e20000100800 */
[----:B------:R-:W-:-:S02]  /*9d30*/  LEA.HI.X.SX32 R51, R145, R2, 0x2, P3 ;  /* 0x0000000291337211 */ /* 0x000fc400018f16ff */
[----:B------:R-:W-:Y:S01]  /*9d40*/  LEA.HI.X.SX32 R97, R100, R2, 0x2, P4 ;  /* 0x0000000264617211 */ /* 0x000fe200020f16ff */
[----:B------:R-:W-:Y:S01]  /*9d50*/  STL [R1+0x2b0], R126 ;  /* 0x0002b07e01007387 */ /* 0x000fe20000100800 */
[CC--:B------:R-:W-:Y:S02]  /*9d60*/  LEA R100, P4, R104.reuse, R184.reuse, 0x2 ;  /* 0x000000b868647211 */ /* 0x0c0fe400078810ff */
[C---:B------:R-:W-:Y:S01]  /*9d70*/  LEA R54, P3, R117.reuse, R184, 0x2 ;  /* 0x000000b875367211 */ /* 0x040fe200078610ff */
[----:B------:R2:W-:Y:S01]  /*9d80*/  STL [R1+0x2ac], R128 ;  /* 0x0002ac8001007387 */ /* 0x0005e20000100800 */
[----:B------:R-:W-:Y:S02]  /*9d90*/  LEA.HI.X.SX32 R101, R104, R2, 0x2, P4 ;  /* 0x0000000268657211 */ /* 0x000fe400020f16ff */
[----:B---3--:R-:W-:Y:S01]  /*9da0*/  LEA R104, P4, R108, R184, 0x2 ;  /* 0x000000b86c687211 */ /* 0x008fe200078810ff */
[----:B------:R-:W-:Y:S01]  /*9db0*/  STL [R1+0x2a8], R130 ;  /* 0x0002a88201007387 */ /* 0x000fe20000100800 */
[----:B------:R-:W-:-:S02]  /*9dc0*/  LEA.HI.X.SX32 R55, R117, R2, 0x2, P3 ;  /* 0x0000000275377211 */ /* 0x000fc400018f16ff */
[----:B------:R-:W-:Y:S01]  /*9dd0*/  LEA.HI.X.SX32 R105, R108, R2, 0x2, P4 ;  /* 0x000000026c697211 */ /* 0x000fe200020f16ff */
[----:B------:R3:W-:Y:S01]  /*9de0*/  STL [R1+0x2a4], R132 ;  /* 0x0002a48401007387 */ /* 0x0007e20000100800 */
[-C--:B------:R-:W-:Y:S02]  /*9df0*/  LEA R108, P4, R112, R184.reuse, 0x2 ;  /* 0x000000b8706c7211 */ /* 0x080fe400078810ff */
[----:B------:R-:W-:Y:S01]  /*9e00*/  LEA R58, P3, R142, R184, 0x2 ;  /* 0x000000b88e3a7211 */ /* 0x000fe200078610ff */
[----:B------:R-:W-:Y:S01]  /*9e10*/  STL [R1+0x2a0], R134 ;  /* 0x0002a08601007387 */ /* 0x000fe20000100800 */
[----:B------:R-:W-:Y:S02]  /*9e20*/  LEA.HI.X.SX32 R109, R112, R2, 0x2, P4 ;  /* 0x00000002706d7211 */ /* 0x000fe400020f16ff */
[----:B------:R-:W-:Y:S01]  /*9e30*/  LEA R112, P4, R116, R184, 0x2 ;  /* 0x000000b874707211 */ /* 0x000fe200078810ff */
[----:B------:R3:W-:Y:S01]  /*9e40*/  STL [R1+0x29c], R136 ;  /* 0x00029c8801007387 */ /* 0x0007e20000100800 */
[-C--:B------:R-:W-:Y:S01]  /*9e50*/  LEA.HI.X.SX32 R59, R142, R2.reuse, 0x2, P3 ;  /* 0x000000028e3b7211 */ /* 0x080fe200018f16ff */
[----:B------:R-:W-:Y:S01]  /*9e60*/  IMAD R142, R63, UR5, RZ ;  /* 0x000000053f8e7c24 */ /* 0x000fe2000f8e02ff */
[----:B------:R-:W-:Y:S01]  /*9e70*/  LEA.HI.X.SX32 R113, R116, R2, 0x2, P4 ;  /* 0x0000000274717211 */ /* 0x000fe200020f16ff */
[----:B------:R-:W-:Y:S01]  /*9e80*/  STL [R1+0x298], R138 ;  /* 0x0002988a01007387 */ /* 0x000fe20000100800 */
[----:B------:R-:W-:-:S02]  /*9e90*/  LEA R116, P4, R120, R184, 0x2 ;  /* 0x000000b878747211 */ /* 0x000fc400078810ff */
[----:B------:R-:W-:Y:S01]  /*9ea0*/  LEA R62, P3, R144, R184, 0x2 ;  /* 0x000000b8903e7211 */ /* 0x000fe200078610ff */
[----:B------:R3:W-:Y:S01]  /*9eb0*/  STL [R1+0x294], R0 ;  /* 0x0002940001007387 */ /* 0x0007e20000100800 */
[----:B------:R-:W-:Y:S02]  /*9ec0*/  LEA.HI.X.SX32 R117, R120, R2, 0x2, P4 ;  /* 0x0000000278757211 */ /* 0x000fe400020f16ff */
[----:B----4-:R-:W-:Y:S01]  /*9ed0*/  LEA R120, P4, R124, R184, 0x2 ;  /* 0x000000b87c787211 */ /* 0x010fe200078810ff */
[----:B------:R-:W-:Y:S01]  /*9ee0*/  STL [R1+0x290], R142 ;  /* 0x0002908e01007387 */ /* 0x000fe20000100800 */
[----:B------:R-:W-:Y:S01]  /*9ef0*/  LEA.HI.X.SX32 R63, R144, R2, 0x2, P3 ;  /* 0x00000002903f7211 */ /* 0x000fe200018f16ff */
[----:B------:R-:W-:Y:S01]  /*9f00*/  IMAD R144, R67, UR5, RZ ;  /* 0x0000000543907c24 */ /* 0x000fe2000f8e02ff */
[----:B------:R-:W-:Y:S02]  /*9f10*/  LEA R66, P3, R125, R184, 0x2 ;  /* 0x000000b87d427211 */ /* 0x000fe400078610ff */
[----:B------:R-:W-:-:S02]  /*9f20*/  LEA.HI.X.SX32 R121, R124, R2, 0x2, P4 ;  /* 0x000000027c797211 */ /* 0x000fc400020f16ff */
[C---:B-1----:R-:W-:Y:S01]  /*9f30*/  LEA R124, P4, R128.reuse, R184, 0x2 ;  /* 0x000000b8807c7211 */ /* 0x042fe200078810ff */
[----:B------:R1:W-:Y:S01]  /*9f40*/  STL [R1+0x28c], R144 ;  /* 0x00028c9001007387 */ /* 0x0003e20000100800 */
[-C--:B------:R-:W-:Y:S02]  /*9f50*/  LEA.HI.X.SX32 R67, R125, R2.reuse, 0x2, P3 ;  /* 0x000000027d437211 */ /* 0x080fe400018f16ff */
[----:B------:R-:W-:Y:S01]  /*9f60*/  LEA.HI.X.SX32 R125, R128, R2, 0x2, P4 ;  /* 0x00000002807d7211 */ /* 0x000fe200020f16ff */
[----:B------:R-:W-:Y:S01]  /*9f70*/  STL [R1+0x288], R146 ;  /* 0x0002889201007387 */ /* 0x000fe20000100800 */
[CC--:B--2---:R-:W-:Y:S02]  /*9f80*/  LEA R128, P4, R132.reuse, R184.reuse, 0x2 ;  /* 0x000000b884807211 */ /* 0x0c4fe400078810ff */
[----:B------:R-:W-:Y:S01]  /*9f90*/  LEA R70, P3, R137, R184, 0x2 ;  /* 0x000000b889467211 */ /* 0x000fe200078610ff */
[----:B------:R2:W-:Y:S01]  /*9fa0*/  STL [R1+0x284], R148 ;  /* 0x0002849401007387 */ /* 0x0005e20000100800 */
[----:B------:R-:W-:-:S02]  /*9fb0*/  LEA.HI.X.SX32 R129, R132, R2, 0x2, P4 ;  /* 0x0000000284817211 */ /* 0x000fc400020f16ff */
[C---:B---3--:R-:W-:Y:S01]  /*9fc0*/  LEA R132, P4, R136.reuse, R184, 0x2 ;  /* 0x000000b888847211 */ /* 0x048fe200078810ff */
[----:B------:R-:W-:Y:S01]  /*9fd0*/  STL [R1+0x280], R150 ;  /* 0x0002809601007387 */ /* 0x000fe20000100800 */
[-C--:B------:R-:W-:Y:S02]  /*9fe0*/  LEA.HI.X.SX32 R71, R137, R2.reuse, 0x2, P3 ;  /* 0x0000000289477211 */ /* 0x080fe400018f16ff */
[----:B------:R-:W-:Y:S01]  /*9ff0*/  LEA.HI.X.SX32 R133, R136, R2, 0x2, P4 ;  /* 0x0000000288857211 */ /* 0x000fe200020f16ff */
[----:B------:R3:W-:Y:S01]  /*a000*/  STL [R1+0x27c], R13 ;  /* 0x00027c0d01007387 */ /* 0x0007e20000100800 */
[-C--:B------:R-:W-:Y:S02]  /*a010*/  LEA R136, P4, R0, R184.reuse, 0x2 ;  /* 0x000000b800887211 */ /* 0x080fe400078810ff */
[----:B------:R-:W-:Y:S01]  /*a020*/  LEA R74, P3, R78, R184, 0x2 ;  /* 0x000000b84e4a7211 */ /* 0x000fe200078610ff */
[----:B------:R-:W-:Y:S01]  /*a030*/  STL [R1+0x278], R154 ;  /* 0x0002789a01007387 */ /* 0x000fe20000100800 */
[----:B------:R-:W-:Y:S01]  /*a040*/  LEA.HI.X.SX32 R137, R0, R2, 0x2, P4 ;  /* 0x0000000200897211 */ /* 0x000fe200020f16ff */
[----:B------:R-:W-:Y:S01]  /*a050*/  IMAD R0, R139, UR5, RZ ;  /* 0x000000058b007c24 */ /* 0x000fe2000f8e02ff */
[----:B------:R-:W-:Y:S01]  /*a060*/  LEA R140, P4, R144, R184, 0x2 ;  /* 0x000000b8908c7211 */ /* 0x000fe200078810ff */
[----:B------:R4:W-:Y:S01]  /*a070*/  STL [R1+0x274], R5 ;  /* 0x0002740501007387 */ /* 0x0009e20000100800 */
[----:B------:R-:W-:-:S02]  /*a080*/  LEA.HI.X.SX32 R75, R78, R2, 0x2, P3 ;  /* 0x000000024e4b7211 */ /* 0x000fc400018f16ff */
[----:B------:R-:W-:Y:S01]  /*a090*/  LEA.HI.X.SX32 R141, R144, R2, 0x2, P4 ;  /* 0x00000002908d7211 */ /* 0x000fe200020f16ff */
[----:B------:R-:W-:Y:S01]  /*a0a0*/  STL [R1+0x270], R158 ;  /* 0x0002709e01007387 */ /* 0x000fe20000100800 */
[-C--:B-1----:R-:W-:Y:S02]  /*a0b0*/  LEA R144, P4, R148, R184.reuse, 0x2 ;  /* 0x000000b894907211 */ /* 0x082fe400078810ff */
[----:B------:R-:W-:Y:S01]  /*a0c0*/  LEA R78, P3, R82, R184, 0x2 ;  /* 0x000000b8524e7211 */ /* 0x000fe200078610ff */
[----:B------:R1:W-:Y:S01]  /*a0d0*/  STL [R1+0x26c], R160 ;  /* 0x00026ca001007387 */ /* 0x0003e20000100800 */
[----:B------:R-:W-:Y:S02]  /*a0e0*/  LEA.HI.X.SX32 R145, R148, R2, 0x2, P4 ;  /* 0x0000000294917211 */ /* 0x000fe400020f16ff */
[----:B--2---:R-:W-:Y:S01]  /*a0f0*/  LEA R148, P4, R13, R184, 0x2 ;  /* 0x000000b80d947211 */ /* 0x004fe200078810ff */
[----:B------:R-:W-:Y:S01]  /*a100*/  STL [R1+0x268], R162 ;  /* 0x000268a201007387 */ /* 0x000fe20000100800 */
[----:B------:R-:W-:-:S02]  /*a110*/  LEA.HI.X.SX32 R79, R82, R2, 0x2, P3 ;  /* 0x00000002524f7211 */ /* 0x000fc400018f16ff */
[----:B------:R-:W-:Y:S01]  /*a120*/  LEA.HI.X.SX32 R149, R13, R2, 0x2, P4 ;  /* 0x000000020d957211 */ /* 0x000fe200020f16ff */
[----:B------:R2:W-:Y:S01]  /*a130*/  STL [R1+0x264], R164 ;  /* 0x000264a401007387 */ /* 0x0005e20000100800 */
[-C--:B------:R-:W-:Y:S01]  /*a140*/  LEA R152, P4, R5, R184.reuse, 0x2 ;  /* 0x000000b805987211 */ /* 0x080fe200078810ff */
[----:B---3--:R-:W-:Y:S01]  /*a150*/  IMAD R13, R151, UR5, RZ ;  /* 0x00000005970d7c24 */ /* 0x008fe2000f8e02ff */
[----:B------:R-:W-:Y:S01]  /*a160*/  LEA R82, P3, R86, R184, 0x2 ;  /* 0x000000b856527211 */ /* 0x000fe200078610ff */
[----:B------:R-:W-:Y:S01]  /*a170*/  STL [R1+0x260], R166 ;  /* 0x000260a601007387 */ /* 0x000fe20000100800 */
[----:B------:R-:W-:Y:S01]  /*a180*/  LEA.HI.X.SX32 R153, R5, R2, 0x2, P4 ;  /* 0x0000000205997211 */ /* 0x000fe200020f16ff */
[----:B----4-:R-:W-:Y:S01]  /*a190*/  IMAD R5, R155, UR5, RZ ;  /* 0x000000059b057c24 */ /* 0x010fe2000f8e02ff */
        /* <DEDUP_REMOVED lines=14> */
[-C--:B---3--:R-:W-:Y:S02]  /*a280*/  LEA R168, P4, R172, R184.reuse, 0x2 ;  /* 0x000000b8aca87211 */ /* 0x088fe400078810ff */
[----:B------:R-:W-:Y:S01]  /*a290*/  LEA R90, P3, R94, R184, 0x2 ;  /* 0x000000b85e5a7211 */ /* 0x000fe200078610ff */
[----:B------:R-:W-:Y:S01]  /*a2a0*/  STL [R1+0x240], R178 ;  /* 0x000240b201007387 */ /* 0x000fe20000100800 */
[----:B------:R-:W-:Y:S02]  /*a2b0*/  LEA.HI.X.SX32 R169, R172, R2, 0x2, P4 ;  /* 0x00000002aca97211 */ /* 0x000fe400020f16ff */
[----:B-1----:R-:W-:Y:S01]  /*a2c0*/  LEA R172, P4, R176, R184, 0x2 ;  /* 0x000000b8b0ac7211 */ /* 0x002fe200078810ff */
[----:B------:R1:W-:Y:S01]  /*a2d0*/  STL [R1+0x23c], R0 ;  /* 0x00023c0001007387 */ /* 0x0003e20000100800 */
[----:B------:R-:W-:-:S02]  /*a2e0*/  LEA.HI.X.SX32 R91, R94, R2, 0x2, P3 ;  /* 0x000000025e5b7211 */ /* 0x000fc400018f16ff */
[----:B------:R-:W-:Y:S01]  /*a2f0*/  LEA.HI.X.SX32 R173, R176, R2, 0x2, P4 ;  /* 0x00000002b0ad7211 */ /* 0x000fe200020f16ff */
[----:B------:R3:W-:Y:S01]  /*a300*/  STL [R1+0x238], R182 ;  /* 0x000238b601007387 */ /* 0x0007e20000100800 */
[-C--:B--2---:R-:W-:Y:S02]  /*a310*/  LEA R176, P4, R0, R184.reuse, 0x2 ;  /* 0x000000b800b07211 */ /* 0x084fe400078810ff */
[----:B------:R-:W-:Y:S01]  /*a320*/  LEA R94, P3, R98, R184, 0x2 ;  /* 0x000000b8625e7211 */ /* 0x000fe200078610ff */
[----:B------:R2:W-:Y:S01]  /*a330*/  STL [R1+0x234], R185 ;  /* 0x000234b901007387 */ /* 0x0005e20000100800 */
[-C--:B------:R-:W-:Y:S02]  /*a340*/  LEA.HI.X.SX32 R177, R0, R2.reuse, 0x2, P4 ;  /* 0x0000000200b17211 */ /* 0x080fe400020f16ff */
[----:B------:R-:W-:Y:S01]  /*a350*/  LEA.HI.X.SX32 R95, R98, R2, 0x2, P3 ;  /* 0x00000002625f7211 */ /* 0x000fe200018f16ff */
[----:B------:R4:W-:Y:S01]  /*a360*/  STL [R1+0x230], R13 ;  /* 0x0002300d01007387 */ /* 0x0009e20000100800 */
[----:B------:R-:W-:-:S03]  /*a370*/  LEA R98, P3, R102, R184, 0x2 ;  /* 0x000000b866627211 */ /* 0x000fc600078610ff */
[----:B------:R4:W-:Y:S01]  /*a380*/  STL [R1+0x22c], R5 ;  /* 0x00022c0501007387 */ /* 0x0009e20000100800 */
[----:B------:R-:W-:Y:S02]  /*a390*/  LEA.HI.X.SX32 R99, R102, R2, 0x2, P3 ;  /* 0x0000000266637211 */ /* 0x000fe400018f16ff */
[C---:B------:R-:W-:Y:S01]  /*a3a0*/  LEA R102, P3, R106.reuse, R184, 0x2 ;  /* 0x000000b86a667211 */ /* 0x040fe200078610ff */
[----:B-1----:R-:W4:Y:S03]  /*a3b0*/  LDL.LU R0, [R1+0x158] ;  /* 0x0001580001007983 */ /* 0x002f260000300800 */
[----:B------:R-:W-:Y:S01]  /*a3c0*/  LEA.HI.X.SX32 R103, R106, R2, 0x2, P3 ;  /* 0x000000026a677211 */ /* 0x000fe200018f16ff */
[----:B------:R-:W4:Y:S01]  /*a3d0*/  LDL.64 R220, [R1+0x138] ;  /* 0x0001380001dc7983 */ /* 0x000f220000100a00 */
[----:B------:R-:W-:-:S03]  /*a3e0*/  LEA R106, P3, R110, R184, 0x2 ;  /* 0x000000b86e6a7211 */ /* 0x000fc600078610ff */
[----:B------:R-:W4:Y:S01]  /*a3f0*/  LDL.64 R228, [R1+0x128] ;  /* 0x0001280001e47983 */ /* 0x000f220000100a00 */
[----:B------:R-:W-:Y:S02]  /*a400*/  LEA.HI.X.SX32 R107, R110, R2, 0x2, P3 ;  /* 0x000000026e6b7211 */ /* 0x000fe400018f16ff */
[C---:B------:R-:W-:Y:S01]  /*a410*/  LEA R110, P3, R114.reuse, R184, 0x2 ;  /* 0x000000b8726e7211 */ /* 0x040fe200078610ff */
[----:B------:R-:W4:Y:S03]  /*a420*/  LDL.64 R188, [R1+0x118] ;  /* 0x0001180001bc7983 */ /* 0x000f260000100a00 */
[----:B------:R-:W-:Y:S01]  /*a430*/  LEA.HI.X.SX32 R111, R114, R2, 0x2, P3 ;  /* 0x00000002726f7211 */ /* 0x000fe200018f16ff */
[----:B------:R-:W4:Y:S01]  /*a440*/  LDL.64 R226, [R1+0x108] ;  /* 0x0001080001e27983 */ /* 0x000f220000100a00 */
[C---:B------:R-:W-:Y:S02]  /*a450*/  LEA R114, P3, R118.reuse, R184, 0x2 ;  /* 0x000000b876727211 */ /* 0x040fe400078610ff */
[----:B------:R-:W-:Y:S01]  /*a460*/  SHF.R.U32.HI R215, RZ, 0x7, R215 ;  /* 0x00000007ffd77819 */ /* 0x000fe200000116d7 */
[----:B------:R-:W4:Y:S01]  /*a470*/  LDL.64 R224, [R1+0xf8] ;  /* 0x0000f80001e07983 */ /* 0x000f220000100a00 */
[----:B------:R-:W-:-:S02]  /*a480*/  LEA.HI.X.SX32 R115, R118, R2, 0x2, P3 ;  /* 0x0000000276737211 */ /* 0x000fc400018f16ff */
[----:B------:R-:W-:-:S04]  /*a490*/  LEA R118, P3, R122, R184, 0x2 ;  /* 0x000000b87a767211 */ /* 0x000fc800078610ff */
[----:B------:R-:W-:Y:S02]  /*a4a0*/  LEA.HI.X.SX32 R119, R122, R2, 0x2, P3 ;  /* 0x000000027a777211 */ /* 0x000fe400018f16ff */
        /* <DEDUP_REMOVED lines=30> */
[----:B---3--:R-:W-:-:S04]  /*a690*/  LEA R182, P3, R13, R184, 0x2 ;  /* 0x000000b80db67211 */ /* 0x008fc800078610ff */
[----:B------:R-:W-:Y:S02]  /*a6a0*/  LEA.HI.X.SX32 R183, R13, R2, 0x2, P3 ;  /* 0x000000020db77211 */ /* 0x000fe400018f16ff */
[----:B------:R-:W-:Y:S02]  /*a6b0*/  ISETP.GE.AND P3, PT, R246, UR4, PT ;  /* 0x00000004f6007c0c */ /* 0x000fe4000bf66270 */
[----:B------:R-:W1:Y:S01]  /*a6c0*/  S2R R246, SR_TID.X ;  /* 0x0000000000f67919 */ /* 0x000e620000002100 */
[----:B------:R-:W-:Y:S02]  /*a6d0*/  LEA R180, P4, R185, R184, 0x2 ;  /* 0x000000b8b9b47211 */ /* 0x000fe400078810ff */
[----:B------:R-:W-:Y:S02]  /*a6e0*/  SGXT.U32 R215, R215, 0x1 ;  /* 0x00000001d7d7781a */ /* 0x000fe40000000000 */
[----:B------:R-:W-:Y:S02]  /*a6f0*/  LEA.HI.X.SX32 R181, R185, R2, 0x2, P4 ;  /* 0x00000002b9b57211 */ /* 0x000fe400020f16ff */
[----:B------:R-:W-:-:S02]  /*a700*/  LEA R184, P4, R5, R184, 0x2 ;  /* 0x000000b805b87211 */ /* 0x000fc400078810ff */
[----:B------:R-:W-:Y:S02]  /*a710*/  LOP3.LUT R215, R215, 0x4, RZ, 0xfc, !PT ;  /* 0x00000004d7d77812 */ /* 0x000fe400078efcff */
[----:B--2---:R-:W-:Y:S02]  /*a720*/  LEA.HI.X.SX32 R185, R5, R2, 0x2, P4 ;  /* 0x0000000205b97211 */ /* 0x004fe400020f16ff */
[----:B------:R-:W-:-:S04]  /*a730*/  ISETP.GE.AND P4, PT, R215, UR4, PT ;  /* 0x00000004d7007c0c */ /* 0x000fc8000bf86270 */
[----:B----4-:R-:W-:Y:S02]  /*a740*/  SEL R13, RZ, 0x4, P4 ;  /* 0x00000004ff0d7807 */ /* 0x010fe40002000000 */
[----:B-1----:R-:W-:-:S04]  /*a750*/  SHF.R.U32.HI R215, RZ, 0x7, R246 ;  /* 0x00000007ffd77819 */ /* 0x002fc800000116f6 */
[----:B------:R-:W-:-:S04]  /*a760*/  SGXT.U32 R215, R215, 0x1 ;  /* 0x00000001d7d7781a */ /* 0x000fc80000000000 */
[----:B------:R-:W-:-:S04]  /*a770*/  LOP3.LUT R215, R215, 0x24, RZ, 0xfc, !PT ;  /* 0x00000024d7d77812 */ /* 0x000fc800078efcff */
[----:B------:R-:W-:Y:S02]  /*a780*/  ISETP.GE.AND P4, PT, R215, UR4, PT ;  /* 0x00000004d7007c0c */ /* 0x000fe4000bf86270 */
[----:B------:R-:W1:Y:S01]  /*a790*/  S2R R215, SR_TID.X ;  /* 0x0000000000d77919 */ /* 0x000e620000002100 */
[----:B------:R-:W-:-:S04]  /*a7a0*/  SHF.R.U32.HI R5, RZ, 0x7, R246 ;  /* 0x00000007ff057819 */ /* 0x000fc800000116f6 */
[----:B------:R-:W-:-:S04]  /*a7b0*/  SGXT.U32 R5, R5, 0x1 ;  /* 0x000000010505781a */ /* 0x000fc80000000000 */
[----:B------:R-:W-:Y:S02]  /*a7c0*/  LOP3.LUT R5, R5, 0x6, RZ, 0xfc, !PT ;  /* 0x0000000605057812 */ /* 0x000fe400078efcff */
[----:B------:R-:W-:Y:S02]  /*a7d0*/  SEL R2, RZ, 0x4, P3 ;  /* 0x00000004ff027807 */ /* 0x000fe40001800000 */
[----:B------:R-:W-:Y:S02]  /*a7e0*/  ISETP.GE.AND P3, PT, R5, UR4, PT ;  /* 0x0000000405007c0c */ /* 0x000fe4000bf66270 */
[----:B------:R-:W-:-:S04]  /*a7f0*/  SHF.R.U32.HI R5, RZ, 0x7, R246 ;  /* 0x00000007ff057819 */ /* 0x000fc800000116f6 */
[----:B------:R-:W-:-:S04]  /*a800*/  SGXT.U32 R5, R5, 0x1 ;  /* 0x000000010505781a */ /* 0x000fc80000000000 */
[----:B------:R-:W-:Y:S02]  /*a810*/  LOP3.LUT R5, R5, 0x26, RZ, 0xfc, !PT ;  /* 0x0000002605057812 */ /* 0x000fe400078efcff */
[----:B------:R-:W-:Y:S02]  /*a820*/  SEL R246, RZ, 0x4, P3 ;  /* 0x00000004fff67807 */ /* 0x000fe40001800000 */
[----:B------:R-:W-:Y:S02]  /*a830*/  ISETP.GE.AND P3, PT, R5, UR4, PT ;  /* 0x0000000405007c0c */ /* 0x000fe4000bf66270 */
[----:B-1----:R-:W-:-:S04]  /*a840*/  SHF.R.U32.HI R5, RZ, 0x7, R215 ;  /* 0x00000007ff057819 */ /* 0x002fc800000116d7 */
[----:B------:R-:W-:Y:S02]  /*a850*/  SGXT.U32 R5, R5, 0x1 ;  /* 0x000000010505781a */ /* 0x000fe40000000000 */
[----:B------:R-:W-:Y:S02]  /*a860*/  SEL R2, R2, RZ, P2 ;  /* 0x000000ff02027207 */ /* 0x000fe40001000000 */
[----:B------:R-:W-:Y:S02]  /*a870*/  LOP3.LUT R5, R5, 0x8, RZ, 0xfc, !PT ;  /* 0x0000000805057812 */ /* 0x000fe400078efcff */
[----:B------:R-:W-:Y:S02]  /*a880*/  SEL R215, RZ, 0x4, P4 ;  /* 0x00000004ffd77807 */ /* 0x000fe40002000000 */
[----:B------:R-:W-:Y:S02]  /*a890*/  SEL R209, RZ, 0x4, P3 ;  /* 0x00000004ffd17807 */ /* 0x000fe40001800000 */
[----:B------:R-:W-:-:S02]  /*a8a0*/  ISETP.NE.U32.AND P4, PT, R2, RZ, PT ;  /* 0x000000ff0200720c */ /* 0x000fc40003f85070 */
[----:B------:R-:W-:Y:S02]  /*a8b0*/  ISETP.GE.AND P3, PT, R5, UR4, PT ;  /* 0x0000000405007c0c */ /* 0x000fe4000bf66270 */
[----:B------:R-:W-:Y:S02]  /*a8c0*/  SEL R2, R13, RZ, P2 ;  /* 0x000000ff0d027207 */ /* 0x000fe40001000000 */
[----:B------:R-:W-:Y:S02]  /*a8d0*/  SEL R5, RZ, 0x4, P3 ;  /* 0x00000004ff057807 */ /* 0x000fe40001800000 */
[----:B------:R-:W-:Y:S01]  /*a8e0*/  ISETP.NE.U32.AND P3, PT, R2, RZ, PT ;  /* 0x000000ff0200720c */ /* 0x000fe20003f65070 */
[----:B------:R-:W-:Y:S01]  /*a8f0*/  IMAD.SHL.U32 R2, R239, 0x400, RZ ;  /* 0x00000400ef027824 */ /* 0x000fe200078e00ff */
[----:B------:R-:W-:-:S04]  /*a900*/  SEL R13, R246, RZ, P2 ;  /* 0x000000fff60d7207 */ /* 0x000fc80001000000 */
[----:B------:R-:W-:-:S05]  /*a910*/  LOP3.LUT R0, R0, 0x8000, R2, 0xf8, !PT ;  /* 0x0000800000007812 */ /* 0x000fca00078ef802 */
[C---:B------:R-:W-:Y:S01]  /*a920*/  VIADD R246, R0.reuse, UR7 ;  /* 0x0000000700f67c36 */ /* 0x040fe20008000000 */
[----:B------:R1:W-:Y:S04]  /*a930*/  STL [R1+0x448], R0 ;  /* 0x0004480001007387 */ /* 0x0003e80000100800 */
[----:B------:R-:W-:Y:S04]  /*a940*/  LDGSTS.E [R246], desc[UR44][R220.64], P5 ;  /* 0x00000000dcf67fae */ /* 0x000fe8000a92186c */
[----:B------:R-:W-:Y:S04]  /*a950*/  LDGSTS.E [R246+0x400], desc[UR44][R228.64], P5 ;  /* 0x00400000e4f67fae */ /* 0x000fe8000a92186c */
[----:B------:R-:W-:Y:S04]  /*a960*/  LDGSTS.E [R246+0x800], desc[UR44][R188.64], P5 ;  /* 0x00800000bcf67fae */ /* 0x000fe8000a92186c */
[----:B------:R-:W2:Y:S04]  /*a970*/  LDL.LU.64 R220, [R1+0x710] ;  /* 0x0007100001dc7983 */ /* 0x000ea80000300a00 */
[----:B------:R-:W3:Y:S04]  /*a980*/  LDL.LU.64 R228, [R1+0x708] ;  /* 0x0007080001e47983 */ /* 0x000ee80000300a00 */
[----:B------:R-:W4:Y:S04]  /*a990*/  LDL.LU.64 R188, [R1+0x700] ;  /* 0x0007000001bc7983 */ /* 0x000f280000300a00 */
[----:B------:R-:W-:Y:S04]  /*a9a0*/  LDGSTS.E [R246+0xc00], desc[UR44][R226.64], P5 ;  /* 0x00c00000e2f67fae */ /* 0x000fe8000a92186c */
[----:B------:R-:W-:Y:S04]  /*a9b0*/  LDGSTS.E [R246+0x1000], desc[UR44][R224.64], P5 ;  /* 0x01000000e0f67fae */ /* 0x000fe8000a92186c */
[----:B------:R-:W2:Y:S04]  /*a9c0*/  LDL.LU.64 R226, [R1+0x6f8] ;  /* 0x0006f80001e27983 */ /* 0x000ea80000300a00 */
[----:B------:R-:W4:Y:S01]  /*a9d0*/  LDL.LU.64 R224, [R1+0x6f0] ;  /* 0x0006f00001e07983 */ /* 0x000f220000300a00 */
[----:B-1----:R-:W-:-:S03]  /*a9e0*/  LOP3.LUT R0, R0, 0x40, RZ, 0x3c, !PT ;  /* 0x0000004000007812 */ /* 0x002fc600078e3cff */
[----:B--2---:R-:W-:Y:S04]  /*a9f0*/  LDGSTS.E [R246+0x1400], desc[UR44][R226.64], P5 ;  /* 0x01400000e2f67fae */ /* 0x004fe8000a92186c */
[----:B---3--:R-:W-:Y:S04]  /*aa00*/  LDGSTS.E [R246+0x1800], desc[UR44][R228.64], P5 ;  /* 0x01800000e4f67fae */ /* 0x008fe8000a92186c */
[----:B------:R-:W-:Y:S04]  /*aa10*/  LDGSTS.E [R246+0x1c00], desc[UR44][R230.64], P5 ;  /* 0x01c00000e6f67fae */ /* 0x000fe8000a92186c */
[----:B------:R-:W2:Y:S04]  /*aa20*/  LDL.LU.64 R226, [R1+0x6e8] ;  /* 0x0006e80001e27983 */ /* 0x000ea80000300a00 */
[----:B------:R-:W3:Y:S04]  /*aa30*/  LDL.LU.64 R228, [R1+0x6e0] ;  /* 0x0006e00001e47983 */ /* 0x000ee80000300a00 */
[----:B------:R-:W4:Y:S04]  /*aa40*/  LDL.LU.64 R230, [R1+0x6d8] ;  /* 0x0006d80001e67983 */ /* 0x000f280000300a00 */
[----:B------:R-:W-:Y:S04]  /*aa50*/  LDGSTS.E [R246+0x2000], desc[UR44][R248.64], P5 ;  /* 0x02000000f8f67fae */ /* 0x000fe8000a92186c */
[----:B------:R-:W-:Y:S04]  /*aa60*/  LDGSTS.E [R246+0x2400], desc[UR44][R244.64], P5 ;  /* 0x02400000f4f67fae */ /* 0x000fe8000a92186c */
[----:B------:R-:W-:Y:S04]  /*aa70*/  LDGSTS.E [R246+0x2800], desc[UR44][R218.64], P5 ;  /* 0x02800000daf67fae */ /* 0x000fe8000a92186c */
[----:B------:R-:W2:Y:S04]  /*aa80*/  LDL.LU.64 R248, [R1+0x6d0] ;  /* 0x0006d00001f87983 */ /* 0x000ea80000300a00 */
[----:B------:R-:W-:Y:S04]  /*aa90*/  LDGSTS.E [R246+0x2c00], desc[UR44][R196.64], P5 ;  /* 0x02c00000c4f67fae */ /* 0x000fe8000a92186c */
        /* <DEDUP_REMOVED lines=41> */
[----:B------:R-:W3:Y:S04]  /*ad30*/  LDL.LU.64 R244, [R1+0x6c8] ;  /* 0x0006c80001f47983 */ /* 0x000ee80000300a00 */
[----:B------:R-:W-:Y:S04]  /*ad40*/  LDGSTS.E [R246+0x15400], desc[UR44][R144.64], P5 ;  /* 0x1540000090f67fae */ /* 0x000fe8000a92186c */
[----:B------:R-:W3:Y:S04]  /*ad50*/  LDL.LU.64 R218, [R1+0x6c0] ;  /* 0x0006c00001da7983 */ /* 0x000ee80000300a00 */
[----:B------:R-:W-:Y:S04]  /*ad60*/  LDGSTS.E [R246+0x15800], desc[UR44][R148.64], P5 ;  /* 0x1580000094f67fae */ /* 0x000fe8000a92186c */
[----:B------:R-:W3:Y:S04]  /*ad70*/  LDL.LU.64 R196, [R1+0x6b8] ;  /* 0x0006b80001c47983 */ /* 0x000ee80000300a00 */
[----:B------:R-:W-:Y:S01]  /*ad80*/  LDGSTS.E [R246+0x15c00], desc[UR44][R152.64], P5 ;  /* 0x15c0000098f67fae */ /* 0x000fe2000a92186c */
[----:B------:R-:W-:-:S03]  /*ad90*/  VIADD R2, R0, UR7 ;  /* 0x0000000700027c36 */ /* 0x000fc60008000000 */
[----:B------:R-:W3:Y:S04]  /*ada0*/  LDL.LU.64 R194, [R1+0x6b0] ;  /* 0x0006b00001c27983 */ /* 0x000ee80000300a00 */
[----:B------:R-:W-:Y:S04]  /*adb0*/  LDGSTS.E [R246+0x16000], desc[UR44][R156.64], P5 ;  /* 0x160000009cf67fae */ /* 0x000fe8000a92186c */
        /* <DEDUP_REMOVED lines=14> */
[----:B------:R1:W-:Y:S04]  /*aea0*/  STL [R1+0x58c], R0 ;  /* 0x00058c0001007387 */ /* 0x0003e80000100800 */
[----:B--2---:R-:W-:Y:S04]  /*aeb0*/  LDGSTS.E [R2+0x200], desc[UR44][R248.64], P5 ;  /* 0x00200000f8027fae */ /* 0x004fe8000a92186c */
[----:B----4-:R-:W-:Y:S04]  /*aec0*/  LDGSTS.E [R2+0x600], desc[UR44][R230.64], P5 ;  /* 0x00600000e6027fae */ /* 0x010fe8000a92186c */
[----:B---3--:R-:W-:Y:S04]  /*aed0*/  LDGSTS.E [R2+0xa00], desc[UR44][R228.64], P5 ;  /* 0x00a00000e4027fae */ /* 0x008fe8000a92186c */
[----:B------:R-:W2:Y:S04]  /*aee0*/  LDL.LU.64 R248, [R1+0x670] ;  /* 0x0006700001f87983 */ /* 0x000ea80000300a00 */
[----:B------:R-:W3:Y:S04]  /*aef0*/  LDL.LU.64 R230, [R1+0x668] ;  /* 0x0006680001e67983 */ /* 0x000ee80000300a00 */
[----:B------:R-:W4:Y:S04]  /*af00*/  LDL.LU.64 R228, [R1+0x660] ;  /* 0x0006600001e47983 */ /* 0x000f280000300a00 */
[----:B------:R-:W-:Y:S04]  /*af10*/  LDGSTS.E [R2+0xe00], desc[UR44][R226.64], P5 ;  /* 0x00e00000e2027fae */ /* 0x000fe8000a92186c */
[----:B------:R-:W-:Y:S04]  /*af20*/  LDGSTS.E [R2+0x1200], desc[UR44][R224.64], P5 ;  /* 0x01200000e0027fae */ /* 0x000fe8000a92186c */
[----:B------:R-:W-:Y:S04]  /*af30*/  LDGSTS.E [R2+0x1600], desc[UR44][R188.64], P5 ;  /* 0x01600000bc027fae */ /* 0x000fe8000a92186c */
[----:B------:R-:W3:Y:S04]  /*af40*/  LDL.LU.64 R226, [R1+0x658] ;  /* 0x0006580001e27983 */ /* 0x000ee80000300a00 */
[----:B------:R-:W4:Y:S04]  /*af50*/  LDL.LU R224, [R1+0x650] ;  /* 0x0006500001e07983 */ /* 0x000f280000300800 */
[----:B------:R-:W3:Y:S04]  /*af60*/  LDL.LU.64 R188, [R1+0x648] ;  /* 0x0006480001bc7983 */ /* 0x000ee80000300a00 */
[----:B------:R-:W-:Y:S04]  /*af70*/  LDGSTS.E [R2+0x1a00], desc[UR44][R220.64], P5 ;  /* 0x01a00000dc027fae */ /* 0x000fe8000a92186c */
[----:B------:R-:W-:Y:S04]  /*af80*/  LDGSTS.E [R2+0x1e00], desc[UR44][R234.64], P5 ;  /* 0x01e00000ea027fae */ /* 0x000fe8000a92186c */
[----:B------:R-:W-:Y:S04]  /*af90*/  LDGSTS.E [R2+0x2200], desc[UR44][R198.64], P5 ;  /* 0x02200000c6027fae */ /* 0x000fe8000a92186c */
[----:B------:R-:W4:Y:S04]  /*afa0*/  LDL.LU.64 R220, [R1+0x640] ;  /* 0x0006400001dc7983 */ /* 0x000f280000300a00 */
[----:B------:R-:W3:Y:S04]  /*afb0*/  LDL.LU R234, [R1+0x638] ;  /* 0x0006380001ea7983 */ /* 0x000ee80000300800 */
[----:B------:R-:W2:Y:S04]  /*afc0*/  LDL.LU.64 R198, [R1+0x630] ;  /* 0x0006300001c67983 */ /* 0x000ea80000300a00 */
[----:B------:R-:W-:Y:S04]  /*afd0*/  LDGSTS.E [R2+0x2600], desc[UR44][R232.64], P5 ;  /* 0x02600000e8027fae */ /* 0x000fe8000a92186c */
[----:B------:R-:W-:Y:S04]  /*afe0*/  LDGSTS.E [R2+0x2a00], desc[UR44][R202.64], P5 ;  /* 0x02a00000ca027fae */ /* 0x000fe8000a92186c */
[----:B------:R-:W-:Y:S04]  /*aff0*/  LDGSTS.E [R2+0x2e00], desc[UR44][R236.64], P5 ;  /* 0x02e00000ec027fae */ /* 0x000fe8000a92186c */
[----:B------:R-:W4:Y:S04]  /*b000*/  LDL.LU.64 R232, [R1+0x628] ;  /* 0x0006280001e87983 */ /* 0x000f280000300a00 */
[----:B------:R-:W3:Y:S04]  /*b010*/  LDL.LU.64 R202, [R1+0x620] ;  /* 0x0006200001ca7983 */ /* 0x000ee80000300a00 */
[----:B------:R-:W2:Y:S04]  /*b020*/  LDL.LU R236, [R1+0x618] ;  /* 0x0006180001ec7983 */ /* 0x000ea80000300800 */
[----:B------:R-:W-:Y:S04]  /*b030*/  LDGSTS.E [R2+0x3200], desc[UR44][R192.64], P5 ;  /* 0x03200000c0027fae */ /* 0x000fe8000a92186c */
[----:B------:R-:W-:Y:S04]  /*b040*/  LDGSTS.E [R2+0x3600], desc[UR44][R186.64], P5 ;  /* 0x03600000ba027fae */ /* 0x000fe8000a92186c */
[----:B------:R-:W-:Y:S04]  /*b050*/  LDGSTS.E [R2+0x3a00], desc[UR44][R212.64], P5 ;  /* 0x03a00000d4027fae */ /* 0x000fe8000a92186c */
[----:B------:R-:W4:Y:S04]  /*b060*/  LDL.LU.64 R192, [R1+0x610] ;  /* 0x0006100001c07983 */ /* 0x000f280000300a00 */
[----:B------:R-:W3:Y:S04]  /*b070*/  LDL.LU.64 R186, [R1+0x608] ;  /* 0x0006080001ba7983 */ /* 0x000ee80000300a00 */
[----:B------:R-:W2:Y:S04]  /*b080*/  LDL.LU.64 R212, [R1+0x600] ;  /* 0x0006000001d47983 */ /* 0x000ea80000300a00 */
[----:B------:R-:W-:Y:S04]  /*b090*/  LDGSTS.E [R2+0x3e00], desc[UR44][R190.64], P5 ;  /* 0x03e00000be027fae */ /* 0x000fe8000a92186c */
[----:B------:R-:W-:Y:S04]  /*b0a0*/  LDGSTS.E [R2+0x4200], desc[UR44][R222.64], P5 ;  /* 0x04200000de027fae */ /* 0x000fe8000a92186c */
[----:B------:R-:W-:Y:S04]  /*b0b0*/  LDGSTS.E [R2+0x4600], desc[UR44][R6.64], P5 ;  /* 0x0460000006027fae */ /* 0x000fe8000a92186c */
[----:B------:R-:W4:Y:S04]  /*b0c0*/  LDL.LU.64 R190, [R1+0x5f8] ;  /* 0x0005f80001be7983 */ /* 0x000f280000300a00 */
[----:B------:R-:W3:Y:S04]  /*b0d0*/  LDL.LU.64 R222, [R1+0x5f0] ;  /* 0x0005f00001de7983 */ /* 0x000ee80000300a00 */
[----:B------:R-:W2:Y:S04]  /*b0e0*/  LDL.LU.64 R6, [R1+0x5e8] ;  /* 0x0005e80001067983 */ /* 0x000ea80000300a00 */
[----:B------:R1:W-:Y:S04]  /*b0f0*/  LDGSTS.E [R2+0x4a00], desc[UR44][R216.64], P5 ;  /* 0x04a00000d8027fae */ /* 0x0003e8000a92186c */
[----:B------:R-:W-:Y:S04]  /*b100*/  LDGSTS.E [R2+0x4e00], desc[UR44][R8.64], P5 ;  /* 0x04e0000008027fae */ /* 0x000fe8000a92186c */
[----:B------:R-:W-:Y:S04]  /*b110*/  LDGSTS.E [R2+0x5200], desc[UR44][R14.64], P5 ;  /* 0x052000000e027fae */ /* 0x000fe8000a92186c */
[----:B------:R-:W-:Y:S01]  /*b120*/  LDGSTS.E [R2+0x5600], desc[UR44][R18.64], P5 ;  /* 0x0560000012027fae */ /* 0x000fe2000a92186c */
[----:B-1----:R-:W1:Y:S03]  /*b130*/  LDC.64 R216, c[0x0][0x238] ;  /* 0x00008e00ffd87b82 */ /* 0x002e660000000a00 */
        /* <DEDUP_REMOVED lines=39> */
[----:B------:R-:W-:Y:S01]  /*b3b0*/  LDGSTS.E [R2+0x17600], desc[UR44][R178.64], P5 ;  /* 0x17600000b2027fae */ /* 0x000fe2000a92186c */
[----:B-1----:R-:W-:-:S03]  /*b3c0*/  IMAD.MOV.U32 R0, RZ, RZ, R217 ;  /* 0x000000ffff007224 */ /* 0x002fc600078e00d9 */
[----:B------:R-:W-:Y:S04]  /*b3d0*/  LDGSTS.E [R2+0x17a00], desc[UR44][R182.64], P5 ;  /* 0x17a00000b6027fae */ /* 0x000fe8000a92186c */
[----:B------:R1:W-:Y:S04]  /*b3e0*/  STL [R1+0x208], R216 ;  /* 0x000208d801007387 */ /* 0x0003e80000100800 */
[----:B--2---:R-:W-:Y:S01]  /*b3f0*/  LDGSTS.E [R2+0x17e00], desc[UR44][R6.64], P5 ;  /* 0x17e0000006027fae */ /* 0x004fe2000a92186c */
[----:B------:R-:W-:Y:S01]  /*b400*/  ISETP.NE.U32.AND P5, PT, R13, RZ, PT ;  /* 0x000000ff0d00720c */ /* 0x000fe20003fa5070 */
[----:B------:R-:W-:-:S02]  /*b410*/  IMAD.MOV.U32 R13, RZ, RZ, R216 ;  /* 0x000000ffff0d7224 */ /* 0x000fc400078e00d8 */
[----:B-1----:R-:W2:Y:S01]  /*b420*/  LDL.LU.64 R216, [R1+0x5e0] ;  /* 0x0005e00001d87983 */ /* 0x002ea20000300a00 */
[----:B------:R-:W1:Y:S01]  /*b430*/  S2R R237, SR_TID.X ;  /* 0x0000000000ed7919 */ /* 0x000e620000002100 */
[----:B------:R-:W4:Y:S02]  /*b440*/  S2R R235, SR_TID.X ;  /* 0x0000000000eb7919 */ /* 0x000f240000002100 */
[----:B------:R-:W0:Y:S01]  /*b450*/  LDGDEPBAR ;  /* 0x00000000000079af */ /* 0x000e220000000000 */
[----:B------:R-:W-:Y:S02]  /*b460*/  IMAD.SHL.U32 R13, R13, 0x40, RZ ;  /* 0x000000400d0d7824 */ /* 0x000fe400078e00ff */
[----:B------:R-:W-:Y:S01]  /*b470*/  VIADD R225, R12, UR7 ;  /* 0x000000070ce17c36 */ /* 0x000fe20008000000 */
[----:B-1----:R-:W-:-:S04]  /*b480*/  SHF.R.U32.HI R237, RZ, 0x7, R237 ;  /* 0x00000007ffed7819 */ /* 0x002fc800000116ed */
[----:B------:R-:W-:-:S04]  /*b490*/  SGXT.U32 R237, R237, 0x1 ;  /* 0x00000001eded781a */ /* 0x000fc80000000000 */
[----:B------:R-:W-:-:S04]  /*b4a0*/  LOP3.LUT R237, R237, 0xa, RZ, 0xfc, !PT ;  /* 0x0000000aeded7812 */ /* 0x000fc800078efcff */
[----:B------:R-:W-:Y:S02]  /*b4b0*/  ISETP.GE.AND P6, PT, R237, UR4, PT ;  /* 0x00000004ed007c0c */ /* 0x000fe4000bfc6270 */
[--C-:B----4-:R-:W-:Y:S02]  /*b4c0*/  SHF.R.U32.HI R237, RZ, 0x7, R235.reuse ;  /* 0x00000007ffed7819 */ /* 0x110fe400000116eb */
[----:B------:R-:W-:-:S04]  /*b4d0*/  SHF.R.U32.HI R235, RZ, 0x7, R235 ;  /* 0x00000007ffeb7819 */ /* 0x000fc800000116eb */
[----:B------:R-:W-:Y:S02]  /*b4e0*/  SGXT.U32 R235, R235, 0x1 ;  /* 0x00000001ebeb781a */ /* 0x000fe40000000000 */
[----:B------:R-:W-:Y:S02]  /*b4f0*/  SGXT.U32 R237, R237, 0x1 ;  /* 0x00000001eded781a */ /* 0x000fe40000000000 */
[----:B------:R-:W-:Y:S02]  /*b500*/  LOP3.LUT R235, R235, 0x28, RZ, 0xfc, !PT ;  /* 0x00000028ebeb7812 */ /* 0x000fe400078efcff */
[----:B------:R-:W-:Y:S01]  /*b510*/  LOP3.LUT R237, R237, 0x2a, RZ, 0xfc, !PT ;  /* 0x0000002aeded7812 */ /* 0x000fe200078efcff */
[----:B---3--:R-:W-:-:S04]  /*b520*/  IMAD.WIDE R222, R13, 0x4, R222 ;  /* 0x000000040dde7825 */ /* 0x008fc800078e02de */
[----:B------:R-:W-:-:S04]  /*b530*/  IMAD.WIDE R190, R13, 0x4, R190 ;  /* 0x000000040dbe7825 */ /* 0x000fc800078e02be */
[----:B------:R-:W-:-:S04]  /*b540*/  IMAD.WIDE R212, R13, 0x4, R212 ;  /* 0x000000040dd47825 */ /* 0x000fc800078e02d4 */
[C---:B------:R-:W-:Y:S01]  /*b550*/  IMAD.WIDE R186, R13.reuse, 0x4, R186 ;  /* 0x000000040dba7825 */ /* 0x040fe200078e02ba */
[----:B------:R-:W-:Y:S03]  /*b560*/  BAR.SYNC.DEFER_BLOCKING 0x0 ;  /* 0x0000000000007b1d */ /* 0x000fe60000010000 */
[----:B--2---:R-:W-:-:S05]  /*b570*/  IMAD.WIDE R216, R13, 0x4, R216 ;  /* 0x000000040dd87825 */ /* 0x004fca00078e02d8 */
[----:B------:R-:W-:Y:S01]  /*b580*/  @!PT LDS RZ, [RZ] ;  /* 0x00000000fffff984 */ /* 0x000fe20000000800 */
[----:B------:R-:W-:Y:S01]  /*b590*/  @!PT LDS RZ, [RZ] ;  /* 0x00000000fffff984 */ /* 0x000fe20000000800 */
[----:B------:R-:W-:Y:S01]  /*b5a0*/  @!PT LDS RZ, [RZ] ;  /* 0x00000000fffff984 */ /* 0x000fe20000000800 */
[----:B------:R1:W-:Y:S02]  /*b5b0*/  LDGSTS.E [R225+0x68000], desc[UR44][R216.64], P0 ;  /* 0x68000000d8e17fae */ /* 0x0003e4000812186c */
[----:B-1----:R-:W-:-:S04]  /*b5c0*/  SEL R216, R215, RZ, P2 ;  /* 0x000000ffd7d87207 */ /* 0x002fc80001000000 */
[----:B------:R-:W-:Y:S02]  /*b5d0*/  ISETP.NE.U32.AND P0, PT, R216, RZ, PT ;  /* 0x000000ffd800720c */ /* 0x000fe40003f05070 */
[----:B------:R-:W-:Y:S02]  /*b5e0*/  SEL R216, RZ, 0x4, P6 ;  /* 0x00000004ffd87807 */ /* 0x000fe40003000000 */
[----:B------:R-:W-:-:S04]  /*b5f0*/  ISETP.GE.AND P6, PT, R235, UR4, PT ;  /* 0x00000004eb007c0c */ /* 0x000fc8000bfc6270 */
[----:B------:R-:W-:Y:S02]  /*b600*/  SEL R217, RZ, 0x4, P6 ;  /* 0x00000004ffd97807 */ /* 0x000fe40003000000 */
[----:B------:R-:W-:-:S04]  /*b610*/  ISETP.GE.AND P6, PT, R237, UR4, PT ;  /* 0x00000004ed007c0c */ /* 0x000fc8000bfc6270 */
[----:B------:R-:W-:Y:S02]  /*b620*/  SEL R237, RZ, 0x4, P6 ;  /* 0x00000004ffed7807 */ /* 0x000fe40003000000 */
[----:B------:R-:W-:-:S13]  /*b630*/  ISETP.NE.U32.AND P6, PT, R195, RZ, PT ;  /* 0x000000ffc300720c */ /* 0x000fda0003fc5070 */
[----:B------:R-:W-:Y:S04]  /*b640*/  LDGSTS.E [R225+0x68008], desc[UR44][R222.64], P6 ;  /* 0x68008000dee17fae */ /* 0x000fe8000b12186c */
[----:B------:R1:W-:Y:S02]  /*b650*/  LDGSTS.E [R225+0x6c000], desc[UR44][R190.64], P1 ;  /* 0x6c000000bee17fae */ /* 0x0003e4000892186c */
[----:B-1----:R-:W-:-:S04]  /*b660*/  SEL R190, R5, RZ, P2 ;  /* 0x000000ff05be7207 */ /* 0x002fc80001000000 */
[----:B------:R-:W-:Y:S01]  /*b670*/  ISETP.NE.U32.AND P1, PT, R190, RZ, PT ;  /* 0x000000ffbe00720c */ /* 0x000fe20003f25070 */
[----:B------:R-:W-:-:S05]  /*b680*/  VIADD R190, R12, UR7 ;  /* 0x000000070cbe7c36 */ /* 0x000fca0008000000 */
[----:B------:R-:W-:Y:S04]  /*b690*/  LDGSTS.E [R190+0x6c008], desc[UR44][R212.64], P4 ;  /* 0x6c008000d4be7fae */ /* 0x000fe8000a12186c */
[----:B------:R1:W-:Y:S02]  /*b6a0*/  LDGSTS.E [R247+0x68000], desc[UR44][R186.64], P3 ;  /* 0x68000000baf77fae */ /* 0x0003e4000992186c */
[----:B-1----:R-:W-:-:S04]  /*b6b0*/  SEL R186, R217, RZ, P2 ;  /* 0x000000ffd9ba7207 */ /* 0x002fc80001000000 */
[----:B------:R-:W-:Y:S02]  /*b6c0*/  ISETP.NE.U32.AND P3, PT, R186, RZ, PT ;  /* 0x000000ffba00720c */ /* 0x000fe40003f65070 */
[----:B------:R-:W-:Y:S02]  /*b6d0*/  SEL R186, R237, RZ, P2 ;  /* 0x000000ffedba7207 */ /* 0x000fe40001000000 */
[----:B------:R-:W2:Y:S01]  /*b6e0*/  LDL.LU R237, [R1+0x5d8] ;  /* 0x0005d80001ed7983 */ /* 0x000ea20000300800 */
[----:B------:R-:W1:Y:S01]  /*b6f0*/  S2R R235, SR_TID.X ;  /* 0x0000000000eb7919 */ /* 0x000e620000002100 */
[----:B------:R-:W3:Y:S01]  /*b700*/  S2R R215, SR_TID.X ;  /* 0x0000000000d77919 */ /* 0x000ee20000002100 */
[----:B------:R-:W-:Y:S02]  /*b710*/  SEL R223, R209, RZ, P2 ;  /* 0x000000ffd1df7207 */ /* 0x000fe40001000000 */
[----:B------:R-:W4:Y:S01]  /*b720*/  S2R R209, SR_TID.X ;  /* 0x0000000000d17919 */ /* 0x000f220000002100 */
[----:B-1----:R-:W-:-:S04]  /*b730*/  SHF.R.U32.HI R195, RZ, 0x7, R235 ;  /* 0x00000007ffc37819 */ /* 0x002fc800000116eb */
[----:B------:R-:W-:-:S04]  /*b740*/  SGXT.U32 R195, R195, 0x1 ;  /* 0x00000001c3c3781a */ /* 0x000fc80000000000 */
[----:B------:R-:W-:-:S04]  /*b750*/  LOP3.LUT R195, R195, 0xc, RZ, 0xfc, !PT ;  /* 0x0000000cc3c37812 */ /* 0x000fc800078efcff */
[----:B------:R-:W-:Y:S02]  /*b760*/  ISETP.GE.AND P6, PT, R195, UR4, PT ;  /* 0x00000004c3007c0c */ /* 0x000fe4000bfc6270 */
[--C-:B------:R-:W-:Y:S02]  /*b770*/  SHF.R.U32.HI R195, RZ, 0x7, R235.reuse ;  /* 0x00000007ffc37819 */ /* 0x100fe400000116eb */
[----:B------:R-:W-:-:S04]  /*b780*/  SHF.R.U32.HI R235, RZ, 0x7, R235 ;  /* 0x00000007ffeb7819 */ /* 0x000fc800000116eb */
[----:B------:R-:W-:Y:S02]  /*b790*/  SGXT.U32 R235, R235, 0x1 ;  /* 0x00000001ebeb781a */ /* 0x000fe40000000000 */
[----:B------:R-:W-:Y:S02]  /*b7a0*/  SGXT.U32 R195, R195, 0x1 ;  /* 0x00000001c3c3781a */ /* 0x000fe40000000000 */
[----:B------:R-:W-:Y:S02]  /*b7b0*/  LOP3.LUT R235, R235, 0xe, RZ, 0xfc, !PT ;  /* 0x0000000eebeb7812 */ /* 0x000fe400078efcff */
[----:B---3--:R-:W-:Y:S02]  /*b7c0*/  SHF.R.U32.HI R225, RZ, 0x7, R215 ;  /* 0x00000007ffe17819 */ /* 0x008fe400000116d7 */
[----:B------:R-:W-:Y:S02]  /*b7d0*/  SEL R222, RZ, 0x4, P6 ;  /* 0x00000004ffde7807 */ /* 0x000fe40003000000 */
[----:B------:R-:W-:-:S02]  /*b7e0*/  ISETP.GE.AND P6, PT, R235, UR4, PT ;  /* 0x00000004eb007c0c */ /* 0x000fc4000bfc6270 */
[----:B------:R-:W-:Y:S02]  /*b7f0*/  LOP3.LUT R195, R195, 0x2c, RZ, 0xfc, !PT ;  /* 0x0000002cc3c37812 */ /* 0x000fe400078efcff */
[----:B------:R-:W-:Y:S02]  /*b800*/  SGXT.U32 R225, R225, 0x1 ;  /* 0x00000001e1e1781a */ /* 0x000fe40000000000 */
[----:B------:R-:W-:Y:S02]  /*b810*/  SHF.R.U32.HI R5, RZ, 0x7, R215 ;  /* 0x00000007ff057819 */ /* 0x000fe400000116d7 */
[----:B------:R-:W-:Y:S02]  /*b820*/  SEL R235, RZ, 0x4, P6 ;  /* 0x00000004ffeb7807 */ /* 0x000fe40003000000 */
[----:B------:R-:W-:Y:S01]  /*b830*/  ISETP.GE.AND P6, PT, R195, UR4, PT ;  /* 0x00000004c3007c0c */ /* 0x000fe2000bfc6270 */
[----:B------:R-:W1:Y:S01]  /*b840*/  S2R R213, SR_TID.X ;  /* 0x0000000000d57919 */ /* 0x000e620000002100 */
[----:B------:R-:W-:-:S02]  /*b850*/  LOP3.LUT R225, R225, 0x2e, RZ, 0xfc, !PT ;  /* 0x0000002ee1e17812 */ /* 0x000fc400078efcff */
[----:B------:R-:W-:Y:S02]  /*b860*/  SGXT.U32 R5, R5, 0x1 ;  /* 0x000000010505781a */ /* 0x000fe40000000000 */
[----:B------:R-:W-:Y:S02]  /*b870*/  SEL R195, RZ, 0x4, P6 ;  /* 0x00000004ffc37807 */ /* 0x000fe40003000000 */
[----:B------:R-:W-:Y:S02]  /*b880*/  ISETP.GE.AND P6, PT, R225, UR4, PT ;  /* 0x00000004e1007c0c */ /* 0x000fe4000bfc6270 */
[----:B------:R-:W-:Y:S02]  /*b890*/  LOP3.LUT R5, R5, 0x10, RZ, 0xfc, !PT ;  /* 0x0000001005057812 */ /* 0x000fe400078efcff */
[----:B------:R-:W-:Y:S02]  /*b8a0*/  SEL R191, RZ, 0x4, P6 ;  /* 0x00000004ffbf7807 */ /* 0x000fe40003000000 */
[----:B------:R-:W-:-:S02]  /*b8b0*/  ISETP.GE.AND P6, PT, R5, UR4, PT ;  /* 0x0000000405007c0c */ /* 0x000fc4000bfc6270 */
[--C-:B------:R-:W-:Y:S02]  /*b8c0*/  SHF.R.U32.HI R5, RZ, 0x7, R215.reuse ;  /* 0x00000007ff057819 */ /* 0x100fe400000116d7 */
[----:B------:R-:W-:Y:S02]  /*b8d0*/  SHF.R.U32.HI R225, RZ, 0x7, R215 ;  /* 0x00000007ffe17819 */ /* 0x000fe400000116d7 */
[----:B------:R-:W-:Y:S02]  /*b8e0*/  SGXT.U32 R5, R5, 0x1 ;  /* 0x000000010505781a */ /* 0x000fe40000000000 */
[----:B------:R-:W-:Y:S02]  /*b8f0*/  SGXT.U32 R225, R225, 0x1 ;  /* 0x00000001e1e1781a */ /* 0x000fe40000000000 */
[----:B------:R-:W-:Y:S02]  /*b900*/  LOP3.LUT R5, R5, 0x12, RZ, 0xfc, !PT ;  /* 0x0000001205057812 */ /* 0x000fe400078efcff */
[----:B----4-:R-:W-:-:S02]  /*b910*/  SHF.R.U32.HI R209, RZ, 0x7, R209 ;  /* 0x00000007ffd17819 */ /* 0x010fc400000116d1 */
[----:B------:R-:W-:Y:S02]  /*b920*/  SEL R215, RZ, 0x4, P6 ;  /* 0x00000004ffd77807 */ /* 0x000fe40003000000 */
[----:B------:R-:W-:Y:S02]  /*b930*/  ISETP.GE.AND P6, PT, R5, UR4, PT ;  /* 0x0000000405007c0c */ /* 0x000fe4000bfc6270 */
[----:B------:R-:W-:Y:S02]  /*b940*/  LOP3.LUT R225, R225, 0x30, RZ, 0xfc, !PT ;  /* 0x00000030e1e17812 */ /* 0x000fe400078efcff */
[----:B------:R-:W-:Y:S02]  /*b950*/  SGXT.U32 R209, R209, 0x1 ;  /* 0x00000001d1d1781a */ /* 0x000fe40000000000 */
[----:B------:R-:W-:Y:S02]  /*b960*/  SEL R5, RZ, 0x4, P6 ;  /* 0x00000004ff057807 */ /* 0x000fe40003000000 */
[----:B------:R-:W-:-:S02]  /*b970*/  ISETP.GE.AND P6, PT, R225, UR4, PT ;  /* 0x00000004e1007c0c */ /* 0x000fc4000bfc6270 */
[----:B------:R-:W-:Y:S02]  /*b980*/  LOP3.LUT R209, R209, 0x32, RZ, 0xfc, !PT ;  /* 0x00000032d1d17812 */ /* 0x000fe400078efcff */
[----:B------:R-:W-:Y:S02]  /*b990*/  SEL R225, RZ, 0x4, P6 ;  /* 0x00000004ffe17807 */ /* 0x000fe40003000000 */
[----:B------:R-:W-:Y:S02]  /*b9a0*/  ISETP.GE.AND P6, PT, R209, UR4, PT ;  /* 0x00000004d1007c0c */ /* 0x000fe4000bfc6270 */
[--C-:B-1----:R-:W-:Y:S02]  /*b9b0*/  SHF.R.U32.HI R209, RZ, 0x7, R213.reuse ;  /* 0x00000007ffd17819 */ /* 0x102fe400000116d5 */
[----:B------:R-:W-:Y:S02]  /*b9c0*/  SHF.R.U32.HI R213, RZ, 0x7, R213 ;  /* 0x00000007ffd57819 */ /* 0x000fe400000116d5 */
[----:B------:R-:W-:-:S02]  /*b9d0*/  SEL R190, R216, RZ, P2 ;  /* 0x000000ffd8be7207 */ /* 0x000fc40001000000 */
[----:B------:R-:W-:Y:S02]  /*b9e0*/  SGXT.U32 R213, R213, 0x1 ;  /* 0x00000001d5d5781a */ /* 0x000fe40000000000 */
[----:B------:R-:W-:Y:S02]  /*b9f0*/  SGXT.U32 R209, R209, 0x1 ;  /* 0x00000001d1d1781a */ /* 0x000fe40000000000 */
[----:B------:R-:W-:Y:S02]  /*ba00*/  LOP3.LUT R213, R213, 0x14, RZ, 0xfc, !PT ;  /* 0x00000014d5d57812 */ /* 0x000fe400078efcff */
[----:B------:R-:W-:Y:S02]  /*ba10*/  ISETP.NE.U32.AND P4, PT, R190, RZ, PT ;  /* 0x000000ffbe00720c */ /* 0x000fe40003f85070 */
[----:B------:R-:W-:Y:S02]  /*ba20*/  SEL R190, RZ, 0x4, P6 ;  /* 0x00000004ffbe7807 */ /* 0x000fe40003000000 */
[----:B------:R-:W-:-:S02]  /*ba30*/  LOP3.LUT R209, R209, 0x16, RZ, 0xfc, !PT ;  /* 0x00000016d1d17812 */ /* 0x000fc400078efcff */
[----:B------:R-:W-:-:S04]  /*ba40*/  ISETP.GE.AND P6, PT, R213, UR4, PT ;  /* 0x00000004d5007c0c */ /* 0x000fc8000bfc6270 */
[----:B------:R-:W-:Y:S02]  /*ba50*/  SEL R212, RZ, 0x4, P6 ;  /* 0x00000004ffd47807 */ /* 0x000fe40003000000 */
[----:B------:R-:W-:Y:S02]  /*ba60*/  ISETP.GE.AND P6, PT, R209, UR4, PT ;  /* 0x00000004d1007c0c */ /* 0x000fe4000bfc6270 */
[----:B------:R-:W1:Y:S01]  /*ba70*/  S2R R209, SR_TID.X ;  /* 0x0000000000d17919 */ /* 0x000e620000002100 */
[----:B------:R-:W3:Y:S01]  /*ba80*/  S2R R213, SR_TID.X ;  /* 0x0000000000d57919 */ /* 0x000ee20000002100 */
[----:B------:R-:W4:Y:S01]  /*ba90*/  S2R R217, SR_TID.X ;  /* 0x0000000000d97919 */ /* 0x000f220000002100 */
[----:B------:R-:W-:Y:S01]  /*baa0*/  IMAD.WIDE R192, R13, 0x4, R192 ;  /* 0x000000040dc07825 */ /* 0x000fe200078e02c0 */
[----:B------:R-:W-:-:S04]  /*bab0*/  SEL R216, RZ, 0x4, P6 ;  /* 0x00000004ffd87807 */ /* 0x000fc80003000000 */
[----:B------:R1:W-:Y:S02]  /*bac0*/  LDGSTS.E [R247+0x68008], desc[UR44][R192.64], P5 ;  /* 0x68008000c0f77fae */ /* 0x0003e4000a92186c */
[----:B-1----:R-:W-:-:S04]  /*bad0*/  SHF.R.U32.HI R209, RZ, 0x7, R209 ;  /* 0x00000007ffd17819 */ /* 0x002fc800000116d1 */
[----:B------:R-:W-:-:S04]  /*bae0*/  SGXT.U32 R209, R209, 0x1 ;  /* 0x00000001d1d1781a */ /* 0x000fc80000000000 */
[----:B------:R-:W-:Y:S01]  /*baf0*/  LOP3.LUT R209, R209, 0x34, RZ, 0xfc, !PT ;  /* 0x00000034d1d17812 */ /* 0x000fe200078efcff */
[----:B------:R-:W1:Y:S03]  /*bb00*/  S2R R193, SR_TID.X ;  /* 0x0000000000c17919 */ /* 0x000e660000002100 */
[----:B------:R-:W-:Y:S02]  /*bb10*/  ISETP.GE.AND P6, PT, R209, UR4, PT ;  /* 0x00000004d1007c0c */ /* 0x000fe4000bfc6270 */
[--C-:B---3--:R-:W-:Y:S02]  /*bb20*/  SHF.R.U32.HI R209, RZ, 0x7, R213.reuse ;  /* 0x00000007ffd17819 */ /* 0x108fe400000116d5 */
[----:B------:R-:W-:-:S04]  /*bb30*/  SHF.R.U32.HI R213, RZ, 0x7, R213 ;  /* 0x00000007ffd57819 */ /* 0x000fc800000116d5 */
[----:B------:R-:W-:Y:S02]  /*bb40*/  SGXT.U32 R213, R213, 0x1 ;  /* 0x00000001d5d5781a */ /* 0x000fe40000000000 */
[----:B------:R-:W-:Y:S02]  /*bb50*/  SGXT.U32 R209, R209, 0x1 ;  /* 0x00000001d1d1781a */ /* 0x000fe40000000000 */
[----:B------:R-:W-:Y:S02]  /*bb60*/  LOP3.LUT R213, R213, 0x36, RZ, 0xfc, !PT ;  /* 0x00000036d5d57812 */ /* 0x000fe400078efcff */
[----:B------:R-:W-:Y:S02]  /*bb70*/  SHF.R.U32.HI R239, RZ, 0x7, R239 ;  /* 0x00000007ffef7819 */ /* 0x000fe400000116ef */
[----:B------:R-:W-:Y:S02]  /*bb80*/  SEL R187, RZ, 0x4, P6 ;  /* 0x00000004ffbb7807 */ /* 0x000fe40003000000 */
[----:B------:R-:W-:-:S02]  /*bb90*/  ISETP.GE.AND P6, PT, R213, UR4, PT ;  /* 0x00000004d5007c0c */ /* 0x000fc4000bfc6270 */
[----:B------:R-:W-:Y:S02]  /*bba0*/  LOP3.LUT R209, R209, 0x18, RZ, 0xfc, !PT ;  /* 0x00000018d1d17812 */ /* 0x000fe400078efcff */
[----:B------:R-:W-:Y:S02]  /*bbb0*/  SGXT.U32 R239, R239, 0x1 ;  /* 0x00000001efef781a */ /* 0x000fe40000000000 */
[----:B------:R-:W-:Y:S02]  /*bbc0*/  SEL R213, RZ, 0x4, P6 ;  /* 0x00000004ffd57807 */ /* 0x000fe40003000000 */
[----:B------:R-:W-:Y:S02]  /*bbd0*/  ISETP.GE.AND P6, PT, R209, UR4, PT ;  /* 0x00000004d1007c0c */ /* 0x000fe4000bfc6270 */
[----:B------:R-:W-:Y:S02]  /*bbe0*/  LOP3.LUT R239, R239, 0x1a, RZ, 0xfc, !PT ;  /* 0x0000001aefef7812 */ /* 0x000fe400078efcff */
[----:B------:R-:W-:-:S02]  /*bbf0*/  SEL R209, RZ, 0x4, P6 ;  /* 0x00000004ffd17807 */ /* 0x000fc40003000000 */
[----:B------:R-:W-:Y:S02]  /*bc00*/  ISETP.GE.AND P6, PT, R239, UR4, PT ;  /* 0x00000004ef007c0c */ /* 0x000fe4000bfc6270 */
[--C-:B----4-:R-:W-:Y:S02]  /*bc10*/  SHF.R.U32.HI R239, RZ, 0x7, R217.reuse ;  /* 0x00000007ffef7819 */ /* 0x110fe400000116d9 */
[----:B------:R-:W-:-:S04]  /*bc20*/  SHF.R.U32.HI R217, RZ, 0x7, R217 ;  /* 0x00000007ffd97819 */ /* 0x000fc800000116d9 */
[----:B------:R-:W-:Y:S02]  /*bc30*/  SGXT.U32 R217, R217, 0x1 ;  /* 0x00000001d9d9781a */ /* 0x000fe40000000000 */
[----:B------:R-:W-:Y:S02]  /*bc40*/  SGXT.U32 R239, R239, 0x1 ;  /* 0x00000001efef781a */ /* 0x000fe40000000000 */
[----:B------:R-:W-:Y:S02]  /*bc50*/  LOP3.LUT R217, R217, 0x38, RZ, 0xfc, !PT ;  /* 0x00000038d9d97812 */ /* 0x000fe400078efcff */
[----:B------:R-:W-:Y:S02]  /*bc60*/  SEL R192, RZ, 0x4, P6 ;  /* 0x00000004ffc07807 */ /* 0x000fe40003000000 */
[----:B------:R-:W-:Y:S02]  /*bc70*/  ISETP.GE.AND P6, PT, R217, UR4, PT ;  /* 0x00000004d9007c0c */ /* 0x000fe4000bfc6270 */
[----:B------:R-:W-:-:S02]  /*bc80*/  LOP3.LUT R239, R239, 0x3a, RZ, 0xfc, !PT ;  /* 0x0000003aefef7812 */ /* 0x000fc400078efcff */
[----:B------:R-:W-:Y:S02]  /*bc90*/  SEL R217, RZ, 0x4, P6 ;  /* 0x00000004ffd97807 */ /* 0x000fe40003000000 */
[----:B------:R-:W-:-:S04]  /*bca0*/  ISETP.GE.AND P6, PT, R239, UR4, PT ;  /* 0x00000004ef007c0c */ /* 0x000fc8000bfc6270 */
[----:B------:R-:W-:Y:S02]  /*bcb0*/  SEL R239, RZ, 0x4, P6 ;  /* 0x00000004ffef7807 */ /* 0x000fe40003000000 */
[----:B------:R-:W-:Y:S01]  /*bcc0*/  ISETP.NE.U32.AND P5, PT, R186, RZ, PT ;  /* 0x000000ffba00720c */ /* 0x000fe20003fa5070 */
[----:B--2---:R-:W-:-:S05]  /*bcd0*/  IMAD.WIDE R236, R13, 0x4, R236 ;  /* 0x000000040dec7825 */ /* 0x004fca00078e02ec */
[----:B------:R2:W-:Y:S02]  /*bce0*/  LDGSTS.E [R247+0x6c000], desc[UR44][R236.64], P0 ;  /* 0x6c000000ecf77fae */ /* 0x0005e4000812186c */
[----:B--2---:R-:W2:Y:S01]  /*bcf0*/  S2R R236, SR_TID.X ;  /* 0x0000000000ec7919 */ /* 0x004ea20000002100 */
[--C-:B-1----:R-:W-:Y:S02]  /*bd00*/  SHF.R.U32.HI R237, RZ, 0x7, R193.reuse ;  /* 0x00000007ffed7819 */ /* 0x102fe400000116c1 */
[----:B------:R-:W-:-:S04]  /*bd10*/  SHF.R.U32.HI R193, RZ, 0x7, R193 ;  /* 0x00000007ffc17819 */ /* 0x000fc800000116c1 */
[----:B------:R-:W-:Y:S02]  /*bd20*/  SGXT.U32 R193, R193, 0x1 ;  /* 0x00000001c1c1781a */ /* 0x000fe40000000000 */
[----:B------:R-:W-:Y:S02]  /*bd30*/  SGXT.U32 R237, R237, 0x1 ;  /* 0x00000001eded781a */ /* 0x000fe40000000000 */
[----:B------:R-:W-:Y:S02]  /*bd40*/  LOP3.LUT R193, R193, 0x1c, RZ, 0xfc, !PT ;  /* 0x0000001cc1c17812 */ /* 0x000fe400078efcff */
[----:B------:R-:W-:Y:S02]  /*bd50*/  LOP3.LUT R237, R237, 0x1e, RZ, 0xfc, !PT ;  /* 0x0000001eeded7812 */ /* 0x000fe400078efcff */
[----:B------:R-:W-:-:S04]  /*bd60*/  ISETP.GE.AND P6, PT, R193, UR4, PT ;  /* 0x00000004c1007c0c */ /* 0x000fc8000bfc6270 */
[----:B------:R-:W-:Y:S02]  /*bd70*/  SEL R193, RZ, 0x4, P6 ;  /* 0x00000004ffc17807 */ /* 0x000fe40003000000 */
[----:B------:R-:W-:Y:S02]  /*bd80*/  ISETP.GE.AND P6, PT, R237, UR4, PT ;  /* 0x00000004ed007c0c */ /* 0x000fe4000bfc6270 */
[--C-:B--2---:R-:W-:Y:S02]  /*bd90*/  SHF.R.U32.HI R237, RZ, 0x7, R236.reuse ;  /* 0x00000007ffed7819 */ /* 0x104fe400000116ec */
[----:B------:R-:W-:-:S04]  /*bda0*/  SHF.R.U32.HI R236, RZ, 0x7, R236 ;  /* 0x00000007ffec7819 */ /* 0x000fc800000116ec */
[----:B------:R-:W-:Y:S02]  /*bdb0*/  SGXT.U32 R236, R236, 0x1 ;  /* 0x00000001ecec781a */ /* 0x000fe40000000000 */
[----:B------:R-:W-:Y:S02]  /*bdc0*/  SGXT.U32 R237, R237, 0x1 ;  /* 0x00000001eded781a */ /* 0x000fe40000000000 */
[----:B------:R-:W-:Y:S02]  /*bdd0*/  LOP3.LUT R236, R236, 0x3c, RZ, 0xfc, !PT ;  /* 0x0000003cecec7812 */ /* 0x000fe400078efcff */
[----:B------:R-:W-:Y:S02]  /*bde0*/  SEL R186, R222, RZ, P2 ;  /* 0x000000ffdeba7207 */ /* 0x000fe40001000000 */
[----:B------:R-:W-:Y:S02]  /*bdf0*/  SEL R222, RZ, 0x4, P6 ;  /* 0x00000004ffde7807 */ /* 0x000fe40003000000 */
[----:B------:R-:W-:-:S02]  /*be00*/  ISETP.GE.AND P6, PT, R236, UR4, PT ;  /* 0x00000004ec007c0c */ /* 0x000fc4000bfc6270 */
[----:B------:R-:W-:Y:S02]  /*be10*/  LOP3.LUT R237, R237, 0x3e, RZ, 0xfc, !PT ;  /* 0x0000003eeded7812 */ /* 0x000fe400078efcff */
[----:B------:R-:W-:Y:S02]  /*be20*/  SEL R236, RZ, 0x4, P6 ;  /* 0x00000004ffec7807 */ /* 0x000fe40003000000 */
[----:B------:R-:W-:Y:S02]  /*be30*/  ISETP.GE.AND P6, PT, R237, UR4, PT ;  /* 0x00000004ed007c0c */ /* 0x000fe4000bfc6270 */
[----:B------:R-:W-:Y:S02]  /*be40*/  ISETP.NE.U32.AND P0, PT, R186, RZ, PT ;  /* 0x000000ffba00720c */ /* 0x000fe40003f05070 */
[----:B------:R-:W-:Y:S02]  /*be50*/  SEL R237, RZ, 0x4, P6 ;  /* 0x00000004ffed7807 */ /* 0x000fe40003000000 */
[----:B------:R-:W-:-:S02]  /*be60*/  ISETP.NE.U32.AND P6, PT, R223, RZ, PT ;  /* 0x000000ffdf00720c */ /* 0x000fc40003fc5070 */
[----:B------:R-:W-:Y:S02]  /*be70*/  SEL R186, R235, RZ, P2 ;  /* 0x000000ffebba7207 */ /* 0x000fe40001000000 */
[----:B------:R-:W2:Y:S01]  /*be80*/  LDL.LU R235, [R1+0x5d4] ;  /* 0x0005d40001eb7983 */ /* 0x000ea20000300800 */
[----:B------:R-:W-:-:S08]  /*be90*/  IMAD.WIDE R202, R13, 0x4, R202 ;  /* 0x000000040dca7825 */ /* 0x000fd000078e02ca */
[----:B------:R-:W-:Y:S01]  /*bea0*/  LDGSTS.E [R247+0x6c008], desc[UR44][R202.64], P6 ;  /* 0x6c008000caf77fae */ /* 0x000fe2000b12186c */
[----:B------:R-:W-:Y:S02]  /*beb0*/  ISETP.NE.U32.AND P6, PT, R186, RZ, PT ;  /* 0x000000ffba00720c */ /* 0x000fe40003fc5070 */
[----:B------:R-:W-:Y:S02]  /*bec0*/  SEL R186, R195, RZ, P2 ;  /* 0x000000ffc3ba7207 */ /* 0x000fe40001000000 */
[----:B------:R-:W3:Y:S01]  /*bed0*/  LDL.LU R195, [R1+0x5d0] ;  /* 0x0005d00001c37983 */ /* 0x000ee20000300800 */
[----:B------:R-:W-:-:S04]  /*bee0*/  IMAD.WIDE R232, R13, 0x4, R232 ;  /* 0x000000040de87825 */ /* 0x000fc800078e02e8 */
[----:B------:R-:W-:Y:S01]  /*bef0*/  IMAD.WIDE R198, R13, 0x4, R198 ;  /* 0x000000040dc67825 */ /* 0x000fe200078e02c6 */
[----:B------:R-:W-:Y:S01]  /*bf00*/  LDGSTS.E [R249+0x68000], desc[UR44][R232.64], P1 ;  /* 0x68000000e8f97fae */ /* 0x000fe2000892186c */
[----:B------:R-:W-:Y:S02]  /*bf10*/  ISETP.NE.U32.AND P1, PT, R186, RZ, PT ;  /* 0x000000ffba00720c */ /* 0x000fe40003f25070 */
[----:B------:R-:W-:Y:S01]  /*bf20*/  SEL R186, R191, RZ, P2 ;  /* 0x000000ffbfba7207 */ /* 0x000fe20001000000 */
[----:B------:R-:W-:Y:S03]  /*bf30*/  LDGSTS.E [R249+0x68008], desc[UR44][R198.64], P4 ;  /* 0x68008000c6f97fae */ /* 0x000fe6000a12186c */
[----:B------:R-:W-:Y:S02]  /*bf40*/  ISETP.NE.U32.AND P4, PT, R186, RZ, PT ;  /* 0x000000ffba00720c */ /* 0x000fe40003f85070 */
[----:B------:R-:W-:-:S02]  /*bf50*/  SEL R186, R215, RZ, P2 ;  /* 0x000000ffd7ba7207 */ /* 0x000fc40001000000 */
[----:B------:R-:W4:Y:S01]  /*bf60*/  LDL.LU R215, [R1+0x5cc] ;  /* 0x0005cc0001d77983 */ /* 0x000f220000300800 */
[----:B--2---:R-:W-:-:S05]  /*bf70*/  IMAD.WIDE R234, R13, 0x4, R234 ;  /* 0x000000040dea7825 */ /* 0x004fca00078e02ea */
[----:B------:R-:W-:Y:S01]  /*bf80*/  LDGSTS.E [R249+0x6c000], desc[UR44][R234.64], P3 ;  /* 0x6c000000eaf97fae */ /* 0x000fe2000992186c */
[----:B------:R-:W-:Y:S02]  /*bf90*/  ISETP.NE.U32.AND P3, PT, R186, RZ, PT ;  /* 0x000000ffba00720c */ /* 0x000fe40003f65070 */
[----:B------:R-:W-:Y:S02]  /*bfa0*/  SEL R186, R5, RZ, P2 ;  /* 0x000000ff05ba7207 */ /* 0x000fe40001000000 */
[----:B------:R-:W2:Y:S01]  /*bfb0*/  LDL.LU R5, [R1+0x5c8] ;  /* 0x0005c80001057983 */ /* 0x000ea20000300800 */
[----:B---3--:R-:W-:-:S05]  /*bfc0*/  IMAD.WIDE R194, R13, 0x4, R194 ;  /* 0x000000040dc27825 */ /* 0x008fca00078e02c2 */
[----:B------:R-:W-:Y:S01]  /*bfd0*/  LDGSTS.E [R249+0x6c008], desc[UR44][R194.64], P5 ;  /* 0x6c008000c2f97fae */ /* 0x000fe2000a92186c */
[----:B------:R-:W-:Y:S02]  /*bfe0*/  ISETP.NE.U32.AND P5, PT, R186, RZ, PT ;  /* 0x000000ffba00720c */ /* 0x000fe40003fa5070 */
[----:B------:R-:W-:Y:S02]  /*bff0*/  SEL R186, R225, RZ, P2 ;  /* 0x000000ffe1ba7207 */ /* 0x000fe40001000000 */
[----:B------:R-:W3:Y:S01]  /*c000*/  LDL.LU R225, [R1+0x5c4] ;  /* 0x0005c40001e17983 */ /* 0x000ee20000300800 */
[----:B------:R-:W-:-:S05]  /*c010*/  IMAD.WIDE R220, R13, 0x4, R220 ;  /* 0x000000040ddc7825 */ /* 0x000fca00078e02dc */
[----:B------:R-:W-:Y:S01]  /*c020*/  LDGSTS.E [R250+0x68000], desc[UR44][R220.64], P0 ;  /* 0x68000000dcfa7fae */ /* 0x000fe2000812186c */
[----:B----4-:R-:W-:-:S05]  /*c030*/  IMAD.WIDE R214, R13, 0x4, R214 ;  /* 0x000000040dd67825 */ /* 0x010fca00078e02d6 */
[----:B------:R-:W-:Y:S01]  /*c040*/  LDGSTS.E [R250+0x68008], desc[UR44][R214.64], P6 ;  /* 0x68008000d6fa7fae */ /* 0x000fe2000b12186c */
[C---:B------:R-:W-:Y:S01]  /*c050*/  IMAD.WIDE R188, R13.reuse, 0x4, R188 ;  /* 0x000000040dbc7825 */ /* 0x040fe200078e02bc */
[----:B------:R-:W-:Y:S02]  /*c060*/  ISETP.NE.U32.AND P0, PT, R186, RZ, PT ;  /* 0x000000ffba00720c */ /* 0x000fe40003f05070 */
[----:B------:R-:W-:Y:S01]  /*c070*/  SEL R186, R190, RZ, P2 ;  /* 0x000000ffbeba7207 */ /* 0x000fe20001000000 */
[----:B------:R-:W-:-:S03]  /*c080*/  IMAD.WIDE R226, R13, 0x4, R226 ;  /* 0x000000040de27825 */ /* 0x000fc600078e02e2 */
[----:B------:R-:W-:Y:S01]  /*c090*/  ISETP.NE.U32.AND P6, PT, R186, RZ, PT ;  /* 0x000000ffba00720c */ /* 0x000fe20003fc5070 */
[----:B------:R-:W-:-:S04]  /*c0a0*/  IMAD.WIDE R228, R13, 0x4, R228 ;  /* 0x000000040de47825 */ /* 0x000fc800078e02e4 */
[----:B------:R-:W-:-:S04]  /*c0b0*/  IMAD.WIDE R230, R13, 0x4, R230 ;  /* 0x000000040de67825 */ /* 0x000fc800078e02e6 */
[----:B------:R-:W-:-:S04]  /*c0c0*/  IMAD.WIDE R210, R13, 0x4, R210 ;  /* 0x000000040dd27825 */ /* 0x000fc800078e02d2 */
[----:B--2---:R-:W-:-:S05]  /*c0d0*/  IMAD.WIDE R4, R13, 0x4, R4 ;  /* 0x000000040d047825 */ /* 0x004fca00078e0204 */
[----:B------:R1:W-:Y:S04]  /*c0e0*/  LDGSTS.E [R250+0x6c000], desc[UR44][R4.64], P1 ;  /* 0x6c00000004fa7fae */ /* 0x0003e8000892186c */
[----:B------:R2:W-:Y:S01]  /*c0f0*/  LDGSTS.E [R250+0x6c008], desc[UR44][R188.64], P4 ;  /* 0x6c008000bcfa7fae */ /* 0x0005e2000a12186c */
[----:B-1----:R-:W-:-:S04]  /*c100*/  SEL R4, R212, RZ, P2 ;  /* 0x000000ffd4047207 */ /* 0x002fc80001000000 */
[----:B------:R-:W-:Y:S02]  /*c110*/  ISETP.NE.U32.AND P1, PT, R4, RZ, PT ;  /* 0x000000ff0400720c */ /* 0x000fe40003f25070 */
[----:B------:R-:W-:Y:S01]  /*c120*/  SEL R4, R216, RZ, P2 ;  /* 0x000000ffd8047207 */ /* 0x000fe20001000000 */
[----:B---3--:R-:W-:-:S03]  /*c130*/  IMAD.WIDE R224, R13, 0x4, R224 ;  /* 0x000000040de07825 */ /* 0x008fc600078e02e0 */
[----:B------:R-:W-:Y:S02]  /*c140*/  ISETP.NE.U32.AND P4, PT, R4, RZ, PT ;  /* 0x000000ff0400720c */ /* 0x000fe40003f85070 */
[----:B------:R-:W-:Y:S01]  /*c150*/  SEL R4, R187, RZ, P2 ;  /* 0x000000ffbb047207 */ /* 0x000fe20001000000 */
[----:B------:R-:W-:Y:S03]  /*c160*/  LDGSTS.E [R248+0x68000], desc[UR44][R224.64], P3 ;  /* 0x68000000e0f87fae */ /* 0x000fe6000992186c */
[----:B------:R-:W-:Y:S01]  /*c170*/  ISETP.NE.U32.AND P3, PT, R4, RZ, PT ;  /* 0x000000ff0400720c */ /* 0x000fe20003f65070 */
[----:B------:R-:W-:Y:S01]  /*c180*/  LDGSTS.E [R248+0x68008], desc[UR44][R226.64], P5 ;  /* 0x68008000e2f87fae */ /* 0x000fe2000a92186c */
[----:B------:R-:W-:-:S03]  /*c190*/  SEL R4, R213, RZ, P2 ;  /* 0x000000ffd5047207 */ /* 0x000fc60001000000 */
[----:B------:R-:W-:Y:S01]  /*c1a0*/  LDGSTS.E [R248+0x6c000], desc[UR44][R228.64], P0 ;  /* 0x6c000000e4f87fae */ /* 0x000fe2000812186c */
[----:B------:R-:W-:Y:S02]  /*c1b0*/  ISETP.NE.U32.AND P5, PT, R4, RZ, PT ;  /* 0x000000ff0400720c */ /* 0x000fe40003fa5070 */
[----:B------:R-:W-:Y:S01]  /*c1c0*/  SEL R4, R209, RZ, P2 ;  /* 0x000000ffd1047207 */ /* 0x000fe20001000000 */
[----:B------:R-:W-:Y:S03]  /*c1d0*/  LDGSTS.E [R248+0x6c008], desc[UR44][R230.64], P6 ;  /* 0x6c008000e6f87fae */ /* 0x000fe6000b12186c */
[----:B------:R-:W-:Y:S01]  /*c1e0*/  ISETP.NE.U32.AND P0, PT, R4, RZ, PT ;  /* 0x000000ff0400720c */ /* 0x000fe20003f05070 */
[----:B------:R-:W3:Y:S01]  /*c1f0*/  LDL.LU R209, [R1+0x5c0] ;  /* 0x0005c00001d17983 */ /* 0x000ee20000300800 */
[----:B------:R-:W-:-:S03]  /*c200*/  SEL R4, R192, RZ, P2 ;  /* 0x000000ffc0047207 */ /* 0x000fc60001000000 */
[----:B------:R-:W-:Y:S01]  /*c210*/  LDGSTS.E [R251+0x68000], desc[UR44][R210.64], P1 ;  /* 0x68000000d2fb7fae */ /* 0x000fe2000892186c */
[----:B------:R-:W-:Y:S02]  /*c220*/  ISETP.NE.U32.AND P6, PT, R4, RZ, PT ;  /* 0x000000ff0400720c */ /* 0x000fe40003fc5070 */
[----:B------:R-:W-:-:S04]  /*c230*/  SEL R4, R217, RZ, P2 ;  /* 0x000000ffd9047207 */ /* 0x000fc80001000000 */
[----:B------:R-:W-:Y:S02]  /*c240*/  ISETP.NE.U32.AND P1, PT, R4, RZ, PT ;  /* 0x000000ff0400720c */ /* 0x000fe40003f25070 */
[----:B------:R-:W-:Y:S02]  /*c250*/  SEL R4, R239, RZ, P2 ;  /* 0x000000ffef047207 */ /* 0x000fe40001000000 */
[----:B------:R-:W4:Y:S04]  /*c260*/  LDL.LU R239, [R1+0x5bc] ;  /* 0x0005bc0001ef7983 */ /* 0x000f280000300800 */
[----:B------:R-:W2:Y:S04]  /*c270*/  LDL.LU.64 R194, [R1+0x140] ;  /* 0x0001400001c27983 */ /* 0x000ea80000300a00 */
[----:B------:R-:W2:Y:S04]  /*c280*/  LDL.LU.64 R234, [R1+0x138] ;  /* 0x0001380001ea7983 */ /* 0x000ea80000300a00 */
[----:B------:R-:W2:Y:S04]  /*c290*/  LDL.LU.64 R198, [R1+0x128] ;  /* 0x0001280001c67983 */ /* 0x000ea80000300a00 */
[----:B------:R-:W2:Y:S01]  /*c2a0*/  LDL.LU.64 R232, [R1+0x118] ;  /* 0x0001180001e87983 */ /* 0x000ea20000300a00 */
[----:B------:R-:W1:Y:S01]  /*c2b0*/  S2R R223, SR_TID.X ;  /* 0x0000000000df7919 */ /* 0x000e620000002100 */
[----:B------:R-:W-:-:S02]  /*c2c0*/  IMAD.WIDE R206, R13, 0x4, R206 ;  /* 0x000000040dce7825 */ /* 0x000fc400078e02ce */
[----:B------:R-:W2:Y:S02]  /*c2d0*/  LDL.LU.64 R202, [R1+0x108] ;  /* 0x0001080001ca7983 */ /* 0x000ea40000300a00 */
[----:B------:R-:W-:Y:S01]  /*c2e0*/  IMAD.WIDE R204, R13, 0x4, R204 ;  /* 0x000000040dcc7825 */ /* 0x000fe200078e02cc */
[----:B-1----:R-:W-:-:S03]  /*c2f0*/  LOP3.LUT R223, R223, 0x3f, RZ, 0xc0, !PT ;  /* 0x0000003fdfdf7812 */ /* 0x002fc600078ec0ff */
[----:B------:R-:W-:-:S04]  /*c300*/  IMAD.WIDE R240, R13, 0x4, R240 ;  /* 0x000000040df07825 */ /* 0x000fc800078e02f0 */
[----:B------:R-:W-:-:S04]  /*c310*/  IMAD.WIDE R200, R13, 0x4, R200 ;  /* 0x000000040dc87825 */ /* 0x000fc800078e02c8 */
[----:B------:R-:W-:-:S04]  /*c320*/  IMAD.WIDE R242, R13, 0x4, R242 ;  /* 0x000000040df27825 */ /* 0x000fc800078e02f2 */
[----:B------:R-:W-:-:S04]  /*c330*/  IMAD.WIDE R196, R13, 0x4, R196 ;  /* 0x000000040dc47825 */ /* 0x000fc800078e02c4 */
[----:B------:R-:W-:-:S04]  /*c340*/  IMAD.WIDE R218, R13, 0x4, R218 ;  /* 0x000000040dda7825 */ /* 0x000fc800078e02da */
[----:B------:R-:W-:-:S04]  /*c350*/  IMAD.WIDE R244, R13, 0x4, R244 ;  /* 0x000000040df47825 */ /* 0x000fc800078e02f4 */
[----:B---3--:R-:W-:-:S05]  /*c360*/  IMAD.WIDE R208, R13, 0x4, R208 ;  /* 0x000000040dd07825 */ /* 0x008fca00078e02d0 */
[----:B------:R-:W-:Y:S01]  /*c370*/  LDGSTS.E [R251+0x68008], desc[UR44][R208.64], P4 ;  /* 0x68008000d0fb7fae */ /* 0x000fe2000a12186c */
[----:B------:R-:W-:Y:S02]  /*c380*/  ISETP.NE.U32.AND P4, PT, R4, RZ, PT ;  /* 0x000000ff0400720c */ /* 0x000fe40003f85070 */
[----:B------:R-:W-:Y:S01]  /*c390*/  SEL R4, R193, RZ, P2 ;  /* 0x000000ffc1047207 */ /* 0x000fe20001000000 */
[----:B------:R-:W-:Y:S03]  /*c3a0*/  LDGSTS.E [R251+0x6c000], desc[UR44][R206.64], P3 ;  /* 0x6c000000cefb7fae */ /* 0x000fe6000992186c */
[----:B------:R-:W-:Y:S01]  /*c3b0*/  ISETP.NE.U32.AND P3, PT, R4, RZ, PT ;  /* 0x000000ff0400720c */ /* 0x000fe20003f65070 */
[----:B------:R-:W-:Y:S01]  /*c3c0*/  LDGSTS.E [R251+0x6c008], desc[UR44][R204.64], P5 ;  /* 0x6c008000ccfb7fae */ /* 0x000fe2000a92186c */
[----:B----4-:R-:W-:Y:S01]  /*c3d0*/  IMAD.WIDE R238, R13, 0x4, R238 ;  /* 0x000000040dee7825 */ /* 0x010fe200078e02ee */
[----:B------:R-:W-:-:S02]  /*c3e0*/  SEL R4, R222, RZ, P2 ;  /* 0x000000ffde047207 */ /* 0x000fc40001000000 */
[----:B------:R-:W3:Y:S02]  /*c3f0*/  LDL.LU.64 R208, [R1+0xf8] ;  /* 0x0000f80001d07983 */ /* 0x000ee40000300a00 */
[----:B------:R-:W-:Y:S02]  /*c400*/  ISETP.NE.U32.AND P5, PT, R4, RZ, PT ;  /* 0x000000ff0400720c */ /* 0x000fe40003fa5070 */
[----:B------:R-:W-:Y:S01]  /*c410*/  LDGSTS.E [R252+0x68000], desc[UR44][R238.64], P0 ;  /* 0x68000000eefc7fae */ /* 0x000fe2000812186c */
[----:B------:R-:W-:Y:S02]  /*c420*/  ISETP.GE.AND P0, PT, R223, UR4, PT ;  /* 0x00000004df007c0c */ /* 0x000fe4000bf06270 */
[----:B------:R-:W-:Y:S01]  /*c430*/  SEL R4, R236, RZ, P2 ;  /* 0x000000ffec047207 */ /* 0x000fe20001000000 */
[----:B------:R-:W4:Y:S01]  /*c440*/  LDL.LU.64 R210, [R1+0xe8] ;  /* 0x0000e80001d27983 */ /* 0x000f220000300a00 */
[----:B------:R-:W-:Y:S02]  /*c450*/  SEL R5, RZ, 0x4, P0 ;  /* 0x00000004ff057807 */ /* 0x000fe40000000000 */
[----:B------:R-:W-:Y:S01]  /*c460*/  ISETP.NE.U32.AND P0, PT, R4, RZ, PT ;  /* 0x000000ff0400720c */ /* 0x000fe20003f05070 */
[----:B------:R-:W4:Y:S01]  /*c470*/  LDL.LU.64 R216, [R1+0xd8] ;  /* 0x0000d80001d87983 */ /* 0x000f220000300a00 */
[----:B------:R-:W-:-:S02]  /*c480*/  SEL R4, R237, RZ, P2 ;  /* 0x000000ffed047207 */ /* 0x000fc40001000000 */
[----:B------:R-:W-:Y:S01]  /*c490*/  SEL R5, R5, RZ, P2 ;  /* 0x000000ff05057207 */ /* 0x000fe20001000000 */
[----:B--2---:R-:W-:Y:S01]  /*c4a0*/  IMAD.WIDE R186, R13, 0x4, R194 ;  /* 0x000000040dba7825 */ /* 0x004fe200078e02c2 */
[----:B------:R-:W-:Y:S01]  /*c4b0*/  ISETP.NE.U32.AND P2, PT, R4, RZ, PT ;  /* 0x000000ff0400720c */ /* 0x000fe20003f45070 */
[----:B------:R-:W-:Y:S02]  /*c4c0*/  LDGSTS.E [R252+0x68008], desc[UR44][R240.64], P6 ;  /* 0x68008000f0fc7fae */ /* 0x000fe4000b12186c */
[----:B------:R-:W-:Y:S02]  /*c4d0*/  IMAD.SHL.U32 R4, R0, 0x40, RZ ;  /* 0x0000004000047824 */ /* 0x000fe400078e00ff */
[----:B------:R-:W5:Y:S04]  /*c4e0*/  LDL.LU R0, [R1+0x5b8] ;  /* 0x0005b80001007983 */ /* 0x000f680000300800 */
[----:B------:R-:W2:Y:S04]  /*c4f0*/  LDL.LU.64 R248, [R1+0xc8] ;  /* 0x0000c80001f87983 */ /* 0x000ea80000300a00 */
[----:B------:R-:W2:Y:S04]  /*c500*/  LDL.LU.64 R230, [R1+0xb8] ;  /* 0x0000b80001e67983 */ /* 0x000ea80000300a00 */
[----:B------:R-:W2:Y:S04]  /*c510*/  LDL.LU.64 R228, [R1+0xa8] ;  /* 0x0000a80001e47983 */ /* 0x000ea80000300a00 */
[----:B------:R-:W2:Y:S04]  /*c520*/  LDL.LU.64 R212, [R1+0x98] ;  /* 0x0000980001d47983 */ /* 0x000ea80000300a00 */
[----:B------:R-:W2:Y:S04]  /*c530*/  LDL.LU.64 R226, [R1+0x88] ;  /* 0x0000880001e27983 */ /* 0x000ea80000300a00 */
[----:B------:R-:W2:Y:S04]  /*c540*/  LDL.LU.64 R224, [R1+0x78] ;  /* 0x0000780001e07983 */ /* 0x000ea80000300a00 */
[----:B------:R-:W2:Y:S04]  /*c550*/  LDL.LU.64 R214, [R1+0x68] ;  /* 0x0000680001d67983 */ /* 0x000ea80000300a00 */
[----:B------:R-:W2:Y:S01]  /*c560*/  LDL.LU.64 R220, [R1+0x58] ;  /* 0x0000580001dc7983 */ /* 0x000ea20000300a00 */
[----:B------:R-:W-:-:S03]  /*c570*/  IMAD.WIDE R188, R4, 0x4, R234 ;  /* 0x0000000404bc7825 */ /* 0x000fc600078e02ea */
[----:B------:R-:W2:Y:S01]  /*c580*/  LDL.LU.64 R194, [R1+0x48] ;  /* 0x0000480001c27983 */ /* 0x000ea20000300a00 */
[----:B------:R-:W-:-:S03]  /*c590*/  IMAD.WIDE R190, R4, 0x4, R198 ;  /* 0x0000000404be7825 */ /* 0x000fc600078e02c6 */
[----:B------:R-:W2:Y:S04]  /*c5a0*/  LDL.LU.64 R234, [R1+0x38] ;  /* 0x0000380001ea7983 */ /* 0x000ea80000300a00 */
[----:B------:R-:W2:Y:S04]  /*c5b0*/  LDL.LU.64 R198, [R1+0x28] ;  /* 0x0000280001c67983 */ /* 0x000ea80000300a00 */
[----:B------:R-:W-:Y:S04]  /*c5c0*/  LDGSTS.E [R252+0x6c000], desc[UR44][R200.64], P1 ;  /* 0x6c000000c8fc7fae */ /* 0x000fe8000892186c */
[----:B------:R-:W-:Y:S04]  /*c5d0*/  LDGSTS.E [R252+0x6c008], desc[UR44][R242.64], P4 ;  /* 0x6c008000f2fc7fae */ /* 0x000fe8000a12186c */
[----:B------:R-:W-:Y:S04]  /*c5e0*/  LDGSTS.E [R3+0x68000], desc[UR44][R196.64], P3 ;  /* 0x68000000c4037fae */ /* 0x000fe8000992186c */
[----:B------:R-:W-:Y:S04]  /*c5f0*/  LDGSTS.E [R3+0x68008], desc[UR44][R218.64], P5 ;  /* 0x68008000da037fae */ /* 0x000fe8000a92186c */
[----:B------:R-:W-:Y:S04]  /*c600*/  LDGSTS.E [R3+0x6c000], desc[UR44][R244.64], P0 ;  /* 0x6c000000f4037fae */ /* 0x000fe8000812186c */
[----:B------:R1:W-:Y:S01]  /*c610*/  LDGSTS.E [R3+0x6c008], desc[UR44][R186.64], P2 ;  /* 0x6c008000ba037fae */ /* 0x0003e2000912186c */
[----:B------:R-:W-:-:S03]  /*c620*/  ISETP.NE.U32.AND P6, PT, R5, RZ, PT ;  /* 0x000000ff0500720c */ /* 0x000fc60003fc5070 */
[----:B------:R-:W0:Y:S01]  /*c630*/  LDGDEPBAR ;  /* 0x00000000000079af */ /* 0x000e220000000000 */
[----:B-1----:R-:W-:-:S03]  /*c640*/  IMAD.WIDE R186, R4, 0x4, R232 ;  /* 0x0000000404ba7825 */ /* 0x002fc600078e02e8 */
[----:B------:R-:W2:Y:S06]  /*c650*/  LDL.LU.64 R232, [R1+0x18] ;  /* 0x0000180001e87983 */ /* 0x000eac0000300a00 */
[----:B------:R1:W-:Y:S04]  /*c660*/  LDGSTS.E [R246+0x20000], desc[UR44][R188.64], P6 ;  /* 0x20000000bcf67fae */ /* 0x0003e8000b12186c */
[----:B------:R3:W-:Y:S04]  /*c670*/  LDGSTS.E [R246+0x20400], desc[UR44][R190.64], P6 ;  /* 0x20400000bef67fae */ /* 0x0007e8000b12186c */
[----:B------:R4:W-:Y:S01]  /*c680*/  LDGSTS.E [R246+0x20800], desc[UR44][R186.64], P6 ;  /* 0x20800000baf67fae */ /* 0x0009e2000b12186c */
[----:B-1----:R-:W-:-:S03]  /*c690*/  IMAD.WIDE R188, R4, 0x4, R202 ;  /* 0x0000000404bc7825 */ /* 0x002fc600078e02ca */
[----:B------:R-:W2:Y:S04]  /*c6a0*/  LDL.LU.64 R202, [R1+0x8] ;  /* 0x0000080001ca7983 */ /* 0x000ea80000300a00 */
[----:B------:R1:W-:Y:S01]  /*c6b0*/  LDGSTS.E [R246+0x20c00], desc[UR44][R188.64], P6 ;  /* 0x20c00000bcf67fae */ /* 0x0003e2000b12186c */
[----:B---3--:R-:W-:-:S05]  /*c6c0*/  IMAD.WIDE R190, R4, 0x4, R208 ;  /* 0x0000000404be7825 */ /* 0x008fca00078e02d0 */
[----:B------:R2:W-:Y:S01]  /*c6d0*/  LDGSTS.E [R246+0x21000], desc[UR44][R190.64], P6 ;  /* 0x21000000bef67fae */ /* 0x0005e2000b12186c */
[----:B----4-:R-:W-:-:S04]  /*c6e0*/  IMAD.WIDE R186, R4, 0x4, R210 ;  /* 0x0000000404ba7825 */ /* 0x010fc800078e02d2 */
[C---:B-1----:R-:W-:Y:S01]  /*c6f0*/  IMAD.WIDE R188, R4.reuse, 0x4, R216 ;  /* 0x0000000404bc7825 */ /* 0x042fe200078e02d8 */
[----:B------:R1:W-:Y:S04]  /*c700*/  LDGSTS.E [R246+0x21400], desc[UR44][R186.64], P6 ;  /* 0x21400000baf67fae */ /* 0x0003e8000b12186c */
[----:B------:R3:W-:Y:S01]  /*c710*/  LDGSTS.E [R246+0x21800], desc[UR44][R188.64], P6 ;  /* 0x21800000bcf67fae */ /* 0x0007e2000b12186c */
[----:B--2---:R-:W-:-:S04]  /*c720*/  IMAD.WIDE R190, R4, 0x4, R248 ;  /* 0x0000000404be7825 */ /* 0x004fc800078e02f8 */
[C---:B-1----:R-:W-:Y:S01]  /*c730*/  IMAD.WIDE R186, R4.reuse, 0x4, R230 ;  /* 0x0000000404ba7825 */ /* 0x042fe200078e02e6 */
[----:B------:R1:W-:Y:S03]  /*c740*/  LDGSTS.E [R246+0x21c00], desc[UR44][R190.64], P6 ;  /* 0x21c00000bef67fae */ /* 0x0003e6000b12186c */
[C---:B---3--:R-:W-:Y:S01]  /*c750*/  IMAD.WIDE R188, R4.reuse, 0x4, R228 ;  /* 0x0000000404bc7825 */ /* 0x048fe200078e02e4 */
[----:B------:R2:W-:Y:S04]  /*c760*/  LDGSTS.E [R246+0x22000], desc[UR44][R186.64], P6 ;  /* 0x22000000baf67fae */ /* 0x0005e8000b12186c */
[----:B------:R3:W-:Y:S01]  /*c770*/  LDGSTS.E [R246+0x22400], desc[UR44][R188.64], P6 ;  /* 0x22400000bcf67fae */ /* 0x0007e2000b12186c */
[----:B-1----:R-:W-:-:S04]  /*c780*/  IMAD.WIDE R190, R4, 0x4, R212 ;  /* 0x0000000404be7825 */ /* 0x002fc800078e02d4 */
[C---:B--2---:R-:W-:Y:S01]  /*c790*/  IMAD.WIDE R186, R4.reuse, 0x4, R226 ;  /* 0x0000000404ba7825 */ /* 0x044fe200078e02e2 */
[----:B------:R1:W-:Y:S03]  /*c7a0*/  LDGSTS.E [R246+0x22800], desc[UR44][R190.64], P6 ;  /* 0x22800000bef67fae */ /* 0x0003e6000b12186c */
[C---:B---3--:R-:W-:Y:S01]  /*c7b0*/  IMAD.WIDE R188, R4.reuse, 0x4, R224 ;  /* 0x0000000404bc7825 */ /* 0x048fe200078e02e0 */
[----:B------:R2:W-:Y:S04]  /*c7c0*/  LDGSTS.E [R246+0x22c00], desc[UR44][R186.64], P6 ;  /* 0x22c00000baf67fae */ /* 0x0005e8000b12186c */
[----:B------:R-:W-:Y:S01]  /*c7d0*/  LDGSTS.E [R246+0x23000], desc[UR44][R188.64], P6 ;  /* 0x23000000bcf67fae */ /* 0x000fe2000b12186c */
[----:B-1----:R-:W-:-:S04]  /*c7e0*/  IMAD.WIDE R190, R4, 0x4, R214 ;  /* 0x0000000404be7825 */ /* 0x002fc800078e02d6 */
[C---:B--2---:R-:W-:Y:S01]  /*c7f0*/  IMAD.WIDE R186, R4.reuse, 0x4, R220 ;  /* 0x0000000404ba7825 */ /* 0x044fe200078e02dc */
[----:B------:R-:W-:Y:S04]  /*c800*/  LDGSTS.E [R246+0x23400], desc[UR44][R190.64], P6 ;  /* 0x23400000bef67fae */ /* 0x000fe8000b12186c */
[----:B------:R1:W-:Y:S02]  /*c810*/  LDGSTS.E [R246+0x23800], desc[UR44][R186.64], P6 ;  /* 0x23800000baf67fae */ /* 0x0003e4000b12186c */
[C---:B-1----:R-:W-:Y:S02]  /*c820*/  IMAD.WIDE R186, R4.reuse, 0x4, R198 ;  /* 0x0000000404ba7825 */ /* 0x042fe400078e02c6 */
[----:B------:R-:W2:Y:S02]  /*c830*/  LDL.LU.64 R198, [R1+0x130] ;  /* 0x0001300001c67983 */ /* 0x000ea40000300a00 */
[----:B------:R-:W-:-:S05]  /*c840*/  IMAD.WIDE R188, R4, 0x4, R194 ;  /* 0x0000000404bc7825 */ /* 0x000fca00078e02c2 */
[----:B------:R1:W-:Y:S02]  /*c850*/  LDGSTS.E [R246+0x23c00], desc[UR44][R188.64], P6 ;  /* 0x23c00000bcf67fae */ /* 0x0003e4000b12186c */
[C---:B-1----:R-:W-:Y:S02]  /*c860*/  IMAD.WIDE R188, R4.reuse, 0x4, R232 ;  /* 0x0000000404bc7825 */ /* 0x042fe400078e02e8 */
[----:B------:R-:W3:Y:S02]  /*c870*/  LDL.LU.64 R232, [R1+0x120] ;  /* 0x0001200001e87983 */ /* 0x000ee40000300a00 */
[----:B------:R-:W-:-:S05]  /*c880*/  IMAD.WIDE R190, R4, 0x4, R234 ;  /* 0x0000000404be7825 */ /* 0x000fca00078e02ea */
[----:B------:R1:W-:Y:S01]  /*c890*/  LDGSTS.E [R246+0x24000], desc[UR44][R190.64], P6 ;  /* 0x24000000bef67fae */ /* 0x0003e2000b12186c */
[----:B------:R-:W-:-:S03]  /*c8a0*/  IMAD.WIDE R10, R4, 0x4, R10 ;  /* 0x00000004040a7825 */ /* 0x000fc600078e020a */
[----:B------:R-:W-:Y:S04]  /*c8b0*/  LDGSTS.E [R246+0x24400], desc[UR44][R186.64], P6 ;  /* 0x24400000baf67fae */ /* 0x000fe8000b12186c */
[----:B------:R-:W-:Y:S01]  /*c8c0*/  LDGSTS.E [R246+0x24800], desc[UR44][R188.64], P6 ;  /* 0x24800000bcf67fae */ /* 0x000fe2000b12186c */
[----:B-1----:R-:W-:-:S03]  /*c8d0*/  IMAD.WIDE R190, R4, 0x4, R202 ;  /* 0x0000000404be7825 */ /* 0x002fc600078e02ca */
[----:B------:R-:W4:Y:S04]  /*c8e0*/  LDL.LU.64 R202, [R1+0x110] ;  /* 0x0001100001ca7983 */ /* 0x000f280000300a00 */
        /* <DEDUP_REMOVED lines=11> */
[----:B------:R-:W-:Y:S04]  /*c9a0*/  LDGSTS.E [R246+0x24c00], desc[UR44][R190.64], P6 ;  /* 0x24c00000bef67fae */ /* 0x000fe8000b12186c */
[----:B------:R2:W-:Y:S04]  /*c9b0*/  LDGSTS.E [R246+0x25000], desc[UR44][R10.64], P6 ;  /* 0x250000000af67fae */ /* 0x0005e8000b12186c */
[----:B------:R-:W4:Y:S04]  /*c9c0*/  LDL.LU.64 R194, [R1+0x50] ;  /* 0x0000500001c27983 */ /* 0x000f280000300a00 */
[----:B------:R-:W4:Y:S01]  /*c9d0*/  LDL.LU.64 R234, [R1+0x40] ;  /* 0x0000400001ea7983 */ /* 0x000f220000300a00 */
[----:B------:R-:W-:-:S05]  /*c9e0*/  IMAD.WIDE R16, R4, 0x4, R16 ;  /* 0x0000000404107825 */ /* 0x000fca00078e0210 */
[----:B------:R3:W-:Y:S01]  /*c9f0*/  LDGSTS.E [R246+0x25400], desc[UR44][R16.64], P6 ;  /* 0x2540000010f67fae */ /* 0x0007e2000b12186c */
[----:B--2---:R-:W-:-:S03]  /*ca00*/  IMAD.WIDE R10, R4, 0x4, R198 ;  /* 0x00000004040a7825 */ /* 0x004fc600078e02c6 */
[----:B------:R-:W2:Y:S01]  /*ca10*/  LDL.LU.64 R198, [R1+0x30] ;  /* 0x0000300001c67983 */ /* 0x000ea20000300a00 */
[----:B---3--:R-:W-:-:S03]  /*ca20*/  IMAD.WIDE R16, R4, 0x4, R232 ;  /* 0x0000000404107825 */ /* 0x008fc600078e02e8 */
[----:B------:R-:W3:Y:S01]  /*ca30*/  LDL.LU.64 R232, [R1+0x20] ;  /* 0x0000200001e87983 */ /* 0x000ee20000300a00 */
[----:B------:R-:W-:-:S04]  /*ca40*/  IMAD.WIDE R20, R4, 0x4, R20 ;  /* 0x0000000404147825 */ /* 0x000fc800078e0214 */
[C---:B------:R-:W-:Y:S01]  /*ca50*/  IMAD.WIDE R24, R4.reuse, 0x4, R24 ;  /* 0x0000000404187825 */ /* 0x040fe200078e0218 */
[----:B------:R4:W-:Y:S03]  /*ca60*/  LDGSTS.E [R246+0x25800], desc[UR44][R20.64], P6 ;  /* 0x2580000014f67fae */ /* 0x0009e6000b12186c */
[C---:B------:R-:W-:Y:S01]  /*ca70*/  IMAD.WIDE R28, R4.reuse, 0x4, R28 ;  /* 0x00000004041c7825 */ /* 0x040fe200078e021c */
[----:B------:R-:W-:Y:S03]  /*ca80*/  LDGSTS.E [R246+0x25c00], desc[UR44][R24.64], P6 ;  /* 0x25c0000018f67fae */ /* 0x000fe6000b12186c */
        /* <DEDUP_REMOVED lines=78> */
[C---:B----4-:R-:W-:Y:S01]  /*cf70*/  IMAD.WIDE R20, R4.reuse, 0x4, R202 ;  /* 0x0000000404147825 */ /* 0x050fe200078e02ca */
[----:B------:R-:W-:Y:S04]  /*cf80*/  LDGSTS.E [R246+0x37c00], desc[UR44][R184.64], P6 ;  /* 0x37c00000b8f67fae */ /* 0x000fe8000b12186c */
[----:B------:R1:W-:Y:S04]  /*cf90*/  LDGSTS.E [R2+0x20200], desc[UR44][R10.64], P6 ;  /* 0x202000000a027fae */ /* 0x0003e8000b12186c */
[----:B------:R4:W-:Y:S04]  /*cfa0*/  LDGSTS.E [R2+0x20600], desc[UR44][R16.64], P6 ;  /* 0x2060000010027fae */ /* 0x0009e8000b12186c */
[----:B------:R4:W-:Y:S01]  /*cfb0*/  LDGSTS.E [R2+0x20a00], desc[UR44][R20.64], P6 ;  /* 0x20a0000014027fae */ /* 0x0009e2000b12186c */
[----:B-1----:R-:W-:-:S03]  /*cfc0*/  IMAD.WIDE R10, R4, 0x4, R208 ;  /* 0x00000004040a7825 */ /* 0x002fc600078e02d0 */
[----:B------:R-:W3:Y:S01]  /*cfd0*/  LDL.LU.64 R202, [R1+0x10] ;  /* 0x0000100001ca7983 */ /* 0x000ee20000300a00 */
[----:B----4-:R-:W-:-:S03]  /*cfe0*/  IMAD.WIDE R16, R4, 0x4, R210 ;  /* 0x0000000404107825 */ /* 0x010fc600078e02d2 */
[----:B------:R1:W-:Y:S01]  /*cff0*/  LDGSTS.E [R2+0x20e00], desc[UR44][R10.64], P6 ;  /* 0x20e000000a027fae */ /* 0x0003e2000b12186c */
[----:B------:R-:W-:-:S03]  /*d000*/  IMAD.WIDE R20, R4, 0x4, R216 ;  /* 0x0000000404147825 */ /* 0x000fc600078e02d8 */
[----:B------:R4:W-:Y:S04]  /*d010*/  LDGSTS.E [R2+0x21200], desc[UR44][R16.64], P6 ;  /* 0x2120000010027fae */ /* 0x0009e8000b12186c */
[----:B------:R4:W-:Y:S01]  /*d020*/  LDGSTS.E [R2+0x21600], desc[UR44][R20.64], P6 ;  /* 0x2160000014027fae */ /* 0x0009e2000b12186c */
[----:B-1----:R-:W-:-:S04]  /*d030*/  IMAD.WIDE R10, R4, 0x4, R248 ;  /* 0x00000004040a7825 */ /* 0x002fc800078e02f8 */
[C---:B----4-:R-:W-:Y:S01]  /*d040*/  IMAD.WIDE R16, R4.reuse, 0x4, R230 ;  /* 0x0000000404107825 */ /* 0x050fe200078e02e6 */
[----:B------:R1:W-:Y:S03]  /*d050*/  LDGSTS.E [R2+0x21a00], desc[UR44][R10.64], P6 ;  /* 0x21a000000a027fae */ /* 0x0003e6000b12186c */
[C---:B------:R-:W-:Y:S01]  /*d060*/  IMAD.WIDE R20, R4.reuse, 0x4, R228 ;  /* 0x0000000404147825 */ /* 0x040fe200078e02e4 */
        /* <DEDUP_REMOVED lines=13> */
[----:B------:R-:W-:Y:S01]  /*d140*/  LDGSTS.E [R2+0x23a00], desc[UR44][R20.64], P6 ;  /* 0x23a0000014027fae */ /* 0x000fe2000b12186c */
[----:B-1----:R-:W-:-:S05]  /*d150*/  IMAD.WIDE R10, R4, 0x4, R234 ;  /* 0x00000004040a7825 */ /* 0x002fca00078e02ea */
[----:B------:R-:W-:Y:S01]  /*d160*/  LDGSTS.E [R2+0x23e00], desc[UR44][R10.64], P6 ;  /* 0x23e000000a027fae */ /* 0x000fe2000b12186c */
[----:B--2---:R-:W-:-:S05]  /*d170*/  IMAD.WIDE R16, R4, 0x4, R198 ;  /* 0x0000000404107825 */ /* 0x004fca00078e02c6 */
[----:B------:R1:W-:Y:S02]  /*d180*/  LDGSTS.E [R2+0x24200], desc[UR44][R16.64], P6 ;  /* 0x2420000010027fae */ /* 0x0003e4000b12186c */
[C---:B-1----:R-:W-:Y:S02]  /*d190*/  IMAD.WIDE R16, R4.reuse, 0x4, R8 ;  /* 0x0000000404107825 */ /* 0x042fe400078e0208 */
[----:B------:R-:W5:Y:S04]  /*d1a0*/  LDL.LU.64 R8, [R1+0x5b0] ;  /* 0x0005b00001087983 */ /* 0x000f680000300a00 */
[----:B------:R1:W-:Y:S04]  /*d1b0*/  STL [R1], RZ ;  /* 0x000000ff01007387 */ /* 0x0003e80000100800 */
[----:B------:R1:W-:Y:S04]  /*d1c0*/  STL [R1+0x4], RZ ;  /* 0x000004ff01007387 */ /* 0x0003e80000100800 */
        /* <DEDUP_REMOVED lines=121> */
[----:B------:R1:W-:Y:S01]  /*d960*/  STL [R1+0x1ec], RZ ;  /* 0x0001ecff01007387 */ /* 0x0003e20000100800 */
[----:B---3--:R-:W-:-:S03]  /*d970*/  IMAD.WIDE R20, R4, 0x4, R232 ;  /* 0x0000000404147825 */ /* 0x008fc600078e02e8 */
[----:B------:R1:W-:Y:S04]  /*d980*/  STL [R1+0x1f0], RZ ;  /* 0x0001f0ff01007387 */ /* 0x0003e80000100800 */
[----:B------:R1:W-:Y:S04]  /*d990*/  STL [R1+0x1f4], RZ ;  /* 0x0001f4ff01007387 */ /* 0x0003e80000100800 */
[----:B------:R1:W-:Y:S04]  /*d9a0*/  STL [R1+0x1f8], RZ ;  /* 0x0001f8ff01007387 */ /* 0x0003e80000100800 */
[----:B------:R1:W-:Y:S04]  /*d9b0*/  STL [R1+0x1fc], RZ ;  /* 0x0001fcff01007387 */ /* 0x0003e80000100800 */
[----:B------:R-:W2:Y:S01]  /*d9c0*/  LDL R233, [R1+0x200] ;  /* 0x0002000001e97983 */ /* 0x000ea20000100800 */
[----:B------:R-:W-:-:S03]  /*d9d0*/  IMAD.WIDE R10, R4, 0x4, R202 ;  /* 0x00000004040a7825 */ /* 0x000fc600078e02ca */
[----:B------:R-:W-:Y:S01]  /*d9e0*/  LDGSTS.E [R2+0x24600], desc[UR44][R20.64], P6 ;  /* 0x2460000014027fae */ /* 0x000fe2000b12186c */
        /* <DEDUP_REMOVED lines=11> */
[----:B------:R3:W-:Y:S01]  /*daa0*/  LDGSTS.E [R2+0x25e00], desc[UR44][R26.64], P6 ;  /* 0x25e000001a027fae */ /* 0x0007e2000b12186c */
        /* <DEDUP_REMOVED lines=75> */
[----:B------:R1:W-:Y:S04]  /*df60*/  LDGSTS.E [R2+0x37600], desc[UR44][R178.64], P6 ;  /* 0x37600000b2027fae */ /* 0x0003e8000b12186c */
[----:B------:R1:W-:Y:S04]  /*df70*/  LDGSTS.E [R2+0x37a00], desc[UR44][R182.64], P6 ;  /* 0x37a00000b6027fae */ /* 0x0003e8000b12186c */
[----:B------:R1:W-:Y:S01]  /*df80*/  LDGSTS.E [R2+0x37e00], desc[UR44][R6.64], P6 ;  /* 0x37e0000006027fae */ /* 0x0003e2000b12186c */
[----:B------:R-:W-:-:S03]  /*df90*/  CS2R R24, SRZ ;  /* 0x0000000000187805 */ /* 0x000fc6000001ff00 */
[----:B------:R-:W0:Y:S01]  /*dfa0*/  LDGDEPBAR ;  /* 0x00000000000079af */ /* 0x000e220000000000 */
[----:B---3--:R-:W-:Y:S02]  /*dfb0*/  CS2R R26, SRZ ;  /* 0x00000000001a7805 */ /* 0x008fe4000001ff00 */
[----:B------:R-:W-:Y:S02]  /*dfc0*/  CS2R R28, SRZ ;  /* 0x00000000001c7805 */ /* 0x000fe4000001ff00 */
[----:B----4-:R-:W-:Y:S02]  /*dfd0*/  CS2R R30, SRZ ;  /* 0x00000000001e7805 */ /* 0x010fe4000001ff00 */
[----:B------:R-:W-:Y:S02]  /*dfe0*/  CS2R R32, SRZ ;  /* 0x0000000000207805 */ /* 0x000fe4000001ff00 */
[----:B-1----:R-:W-:Y:S02]  /*dff0*/  CS2R R34, SRZ ;  /* 0x0000000000227805 */ /* 0x002fe4000001ff00 */
[----:B------:R-:W-:-:S02]  /*e000*/  CS2R R36, SRZ ;  /* 0x0000000000247805 */ /* 0x000fc4000001ff00 */
[----:B------:R-:W-:Y:S02]  /*e010*/  CS2R R38, SRZ ;  /* 0x0000000000267805 */ /* 0x000fe4000001ff00 */
[----:B------:R-:W-:Y:S02]  /*e020*/  CS2R R40, SRZ ;  /* 0x0000000000287805 */ /* 0x000fe4000001ff00 */
[----:B------:R-:W-:Y:S02]  /*e030*/  CS2R R42, SRZ ;  /* 0x00000000002a7805 */ /* 0x000fe4000001ff00 */
[----:B------:R-:W-:Y:S02]  /*e040*/  CS2R R44, SRZ ;  /* 0x00000000002c7805 */ /* 0x000fe4000001ff00 */
[----:B------:R-:W-:Y:S02]  /*e050*/  CS2R R46, SRZ ;  /* 0x00000000002e7805 */ /* 0x000fe4000001ff00 */
        /* <DEDUP_REMOVED lines=52> */
[----:B--2---:R-:W-:-:S13]  /*e3a0*/  ISETP.GE.AND P0, PT, R233, 0x40, PT ;  /* 0x00000040e900780c */ /* 0x004fda0003f06270 */
[----:B------:R-:W-:Y:S05]  /*e3b0*/  @!P0 BRA `(.L_x_0) ;  /* 0x000000d400108947 */ /* 0x000fea0003800000 */
[----:B------:R-:W2:Y:S01]  /*e3c0*/  LDL.LU R202, [R1+0x3d0] ;  /* 0x0003d00001ca7983 */ /* 0x000ea20000300800 */
[----:B------:R-:W-:Y:S01]  /*e3d0*/  IMAD.SHL.U32 R123, R4, 0x8, RZ ;  /* 0x00000008047b7824 */ /* 0x000fe200078e00ff */
[----:B------:R-:W-:Y:S01]  /*e3e0*/  ULDC.64 UR4, c[0x0][0x218] ;  /* 0x0000860000047ab9 */ /* 0x000fe20000000a00 */
[----:B------:R-:W-:Y:S01]  /*e3f0*/  ULDC UR6, c[0x0][0x238] ;  /* 0x00008e0000067ab9 */ /* 0x000fe20000000800 */
[----:B------:R-:W3:Y:S01]  /*e400*/  LDL.LU R203, [R1+0x204] ;  /* 0x0002040001cb7983 */ /* 0x000ee20000300800 */
[----:B------:R-:W-:Y:S01]  /*e410*/  ULDC UR12, c[0x0][0x238] ;  /* 0x00008e00000c7ab9 */ /* 0x000fe20000000800 */
[----:B------:R-:W-:Y:S01]  /*e420*/  ULDC UR13, c[0x0][0x238] ;  /* 0x00008e00000d7ab9 */ /* 0x000fe20000000800 */
[----:B------:R-:W-:Y:S01]  /*e430*/  ULDC UR14, c[0x0][0x238] ;  /* 0x00008e00000e7ab9 */ /* 0x000fe20000000800 */
[----:B------:R-:W4:Y:S01]  /*e440*/  LDL.LU R223, [R1+0x210] ;  /* 0x0002100001df7983 */ /* 0x000f220000300800 */
        /* <DEDUP_REMOVED lines=12> */
[----:B------:R-:W-:-:S03]  /*e510*/  ULDC UR24, c[0x0][0x238] ;  /* 0x00008e0000187ab9 */ /* 0x000fc60000000800 */
[----:B------:R-:W4:Y:S04]  /*e520*/  LDL.LU R198, [R1+0x220] ;  /* 0x0002200001c67983 */ /* 0x000f280000300800 */
[----:B------:R-:W4:Y:S04]  /*e530*/  LDL.LU R199, [R1+0x224] ;  /* 0x0002240001c77983 */ /* 0x000f280000300800 */
[----:B------:R-:W4:Y:S04]  /*e540*/  LDL.LU R232, [R1+0x228] ;  /* 0x0002280001e87983 */ /* 0x000f280000300800 */
[----:B------:R-:W-:Y:S04]  /*e550*/  STL [R1+0x5c0], R13 ;  /* 0x0005c00d01007387 */ /* 0x000fe80000100800 */
[----:B------:R1:W-:Y:S04]  /*e560*/  STL [R1+0x5b4], R12 ;  /* 0x0005b40c01007387 */ /* 0x0003e80000100800 */
[----:B-----5:R-:W-:Y:S04]  /*e570*/  STL [R1+0x5b0], R8 ;  /* 0x0005b00801007387 */ /* 0x020fe80000100800 */
[----:B------:R4:W-:Y:S01]  /*e580*/  STL [R1+0x5ac], R0 ;  /* 0x0005ac0001007387 */ /* 0x0009e20000100800 */
[----:B--2---:R-:W-:-:S02]  /*e590*/  SHF.R.S32.HI R2, RZ, 0x1f, R202 ;  /* 0x0000001fff027819 */ /* 0x004fc400000114ca */
[----:B---3--:R-:W-:Y:S02]  /*e5a0*/  SHF.R.S32.HI R3, RZ, 0x1f, R203 ;  /* 0x0000001fff037819 */ /* 0x008fe400000114cb */
[----:B-1----:R-:W-:Y:S02]  /*e5b0*/  SHF.L.U64.HI R12, R202, 0x2, R2 ;  /* 0x00000002ca0c7819 */ /* 0x002fe40000010202 */
[----:B----4-:R-:W-:Y:S02]  /*e5c0*/  SHF.R.S32.HI R5, RZ, 0x1f, R223 ;  /* 0x0000001fff057819 */ /* 0x010fe400000114df */
[----:B------:R-:W-:Y:S01]  /*e5d0*/  SHF.L.U64.HI R2, R203, 0x2, R3 ;  /* 0x00000002cb027819 */ /* 0x000fe20000010203 */
[----:B------:R-:W-:Y:S01]  /*e5e0*/  STL [R1+0x5bc], R12 ;  /* 0x0005bc0c01007387 */ /* 0x000fe20000100800 */
[----:B------:R-:W-:-:S03]  /*e5f0*/  SHF.L.U64.HI R0, R223, 0x2, R5 ;  /* 0x00000002df007819 */ /* 0x000fc60000010205 */
[----:B------:R-:W2:Y:S04]  /*e600*/  LDL.LU R247, [R1+0x258] ;  /* 0x0002580001f77983 */ /* 0x000ea80000300800 */
[----:B------:R1:W-:Y:S04]  /*e610*/  STL [R1+0x47c], R2 ;  /* 0x00047c0201007387 */ /* 0x0003e80000100800 */
[----:B------:R-:W3:Y:S04]  /*e620*/  LDL.LU R202, [R1+0x250] ;  /* 0x0002500001ca7983 */ /* 0x000ee80000300800 */
[----:B------:R4:W-:Y:S04]  /*e630*/  STL [R1+0x478], R0 ;  /* 0x0004780001007387 */ /* 0x0009e80000100800 */
[----:B------:R-:W3:Y:S04]  /*e640*/  LDL.LU R203, [R1+0x22c] ;  /* 0x00022c0001cb7983 */ /* 0x000ee80000300800 */
[----:B------:R-:W3:Y:S01]  /*e650*/  LDL.LU R223, [R1+0x230] ;  /* 0x0002300001df7983 */ /* 0x000ee20000300800 */
[----:B-1----:R-:W-:-:S02]  /*e660*/  SHF.R.S32.HI R2, RZ, 0x1f, R195 ;  /* 0x0000001fff027819 */ /* 0x002fc400000114c3 */
[----:B------:R-:W-:Y:S02]  /*e670*/  SHF.R.S32.HI R6, RZ, 0x1f, R198 ;  /* 0x0000001fff067819 */ /* 0x000fe400000114c6 */
[----:B----4-:R-:W-:Y:S02]  /*e680*/  SHF.L.U64.HI R0, R195, 0x2, R2 ;  /* 0x00000002c3007819 */ /* 0x010fe40000010202 */
[----:B------:R-:W-:Y:S02]  /*e690*/  SHF.R.S32.HI R3, RZ, 0x1f, R234 ;  /* 0x0000001fff037819 */ /* 0x000fe400000114ea */
[----:B------:R-:W-:Y:S01]  /*e6a0*/  SHF.R.S32.HI R5, RZ, 0x1f, R235 ;  /* 0x0000001fff057819 */ /* 0x000fe200000114eb */
[----:B------:R1:W-:Y:S01]  /*e6b0*/  STL [R1+0x474], R0 ;  /* 0x0004740001007387 */ /* 0x0003e20000100800 */
[----:B------:R-:W-:Y:S02]  /*e6c0*/  SHF.L.U64.HI R3, R234, 0x2, R3 ;  /* 0x00000002ea037819 */ /* 0x000fe40000010203 */
[----:B------:R-:W-:-:S02]  /*e6d0*/  SHF.L.U64.HI R2, R235, 0x2, R5 ;  /* 0x00000002eb027819 */ /* 0x000fc40000010205 */
[----:B------:R-:W-:Y:S01]  /*e6e0*/  SHF.R.S32.HI R5, RZ, 0x1f, R232 ;  /* 0x0000001fff057819 */ /* 0x000fe200000114e8 */
[----:B------:R4:W-:Y:S01]  /*e6f0*/  STL [R1+0x470], R3 ;  /* 0x0004700301007387 */ /* 0x0009e20000100800 */
[----:B-1----:R-:W-:-:S03]  /*e700*/  SHF.L.U64.HI R0, R198, 0x2, R6 ;  /* 0x00000002c6007819 */ /* 0x002fc60000010206 */
[----:B------:R1:W-:Y:S01]  /*e710*/  STL [R1+0x46c], R2 ;  /* 0x00046c0201007387 */ /* 0x0003e20000100800 */
[----:B------:R-:W1:Y:S01]  /*e720*/  S2R R198, SR_TID.X ;  /* 0x0000000000c67919 */ /* 0x000e620000002100 */
[----:B----4-:R-:W-:Y:S02]  /*e730*/  SHF.R.S32.HI R3, RZ, 0x1f, R233 ;  /* 0x0000001fff037819 */ /* 0x010fe400000114e9 */
[----:B------:R4:W-:Y:S02]  /*e740*/  STL [R1+0x468], R0 ;  /* 0x0004680001007387 */ /* 0x0009e40000100800 */
[----:B------:R-:W-:Y:S02]  /*e750*/  LEA.HI R9, R3, R233, RZ, 0x6 ;  /* 0x000000e903097211 */ /* 0x000fe400078f30ff */
[----:B-1----:R-:W-:-:S04]  /*e760*/  SHF.R.S32.HI R2, RZ, 0x1f, R199 ;  /* 0x0000001fff027819 */ /* 0x002fc800000114c7 */
[----:B----4-:R-:W-:Y:S02]  /*e770*/  SHF.L.U64.HI R0, R199, 0x2, R2 ;  /* 0x00000002c7007819 */ /* 0x010fe40000010202 */
[----:B------:R-:W-:-:S05]  /*e780*/  SHF.L.U64.HI R2, R232, 0x2, R5 ;  /* 0x00000002e8027819 */ /* 0x000fca0000010205 */
[----:B------:R-:W-:Y:S01]  /*e790*/  STL [R1+0x5b8], R2 ;  /* 0x0005b80201007387 */ /* 0x000fe20000100800 */
[----:B------:R-:W-:-:S03]  /*e7a0*/  SHF.R.S32.HI R3, RZ, 0x1f, R4 ;  /* 0x0000001fff037819 */ /* 0x000fc60000011404 */
[----:B------:R1:W-:Y:S04]  /*e7b0*/  STL [R1+0x464], R0 ;  /* 0x0004640001007387 */ /* 0x0003e80000100800 */
[----:B------:R-:W4:Y:S01]  /*e7c0*/  LDL.LU R234, [R1+0x234] ;  /* 0x0002340001ea7983 */ /* 0x000f220000300800 */
[----:B------:R-:W-:-:S03]  /*e7d0*/  SHF.R.U32.HI R6, RZ, 0x5, R198 ;  /* 0x00000005ff067819 */ /* 0x000fc600000116c6 */
[----:B------:R-:W4:Y:S04]  /*e7e0*/  LDL.LU R235, [R1+0x238] ;  /* 0x0002380001eb7983 */ /* 0x000f280000300800 */
[----:B------:R-:W4:Y:S01]  /*e7f0*/  LDL.LU R232, [R1+0x23c] ;  /* 0x00023c0001e87983 */ /* 0x000f220000300800 */
[----:B------:R-:W-:-:S03]  /*e800*/  SHF.L.U64.HI R124, R4, 0x3, R3 ;  /* 0x00000003047c7819 */ /* 0x000fc60000010203 */
[----:B------:R-:W4:Y:S04]  /*e810*/  LDL.LU R233, [R1+0x240] ;  /* 0x0002400001e97983 */ /* 0x000f280000300800 */
[----:B------:R-:W4:Y:S04]  /*e820*/  LDL.LU R194, [R1+0x244] ;  /* 0x0002440001c27983 */ /* 0x000f280000300800 */
[----:B------:R-:W4:Y:S04]  /*e830*/  LDL.LU R195, [R1+0x248] ;  /* 0x0002480001c37983 */ /* 0x000f280000300800 */
[----:B------:R-:W4:Y:S04]  /*e840*/  LDL.LU R198, [R1+0x24c] ;  /* 0x00024c0001c67983 */ /* 0x000f280000300800 */
[----:B------:R-:W4:Y:S04]  /*e850*/  LDL.LU R199, [R1+0x254] ;  /* 0x0002540001c77983 */ /* 0x000f280000300800 */
[----:B------:R-:W-:Y:S04]  /*e860*/  STL [R1+0x5c4], R9 ;  /* 0x0005c40901007387 */ /* 0x000fe80000100800 */
[----:B------:R-:W-:Y:S04]  /*e870*/  STL [R1+0x5cc], R4 ;  /* 0x0005cc0401007387 */ /* 0x000fe80000100800 */
[----:B------:R-:W-:Y:S01]  /*e880*/  STL [R1+0x5c8], R3 ;  /* 0x0005c80301007387 */ /* 0x000fe20000100800 */
[----:B--2---:R-:W-:-:S02]  /*e890*/  SHF.R.S32.HI R5, RZ, 0x1f, R247 ;  /* 0x0000001fff057819 */ /* 0x004fc400000114f7 */
[CC--:B------:R-:W-:Y:S02]  /*e8a0*/  LEA R8, P3, R247.reuse, R123.reuse, 0x2 ;  /* 0x0000007bf7087211 */ /* 0x0c0fe400078610ff */
[----:B---3--:R-:W-:Y:S02]  /*e8b0*/  SHF.R.S32.HI R15, RZ, 0x1f, R202 ;  /* 0x0000001fff0f7819 */ /* 0x008fe400000114ca */
[-C--:B------:R-:W-:Y:S01]  /*e8c0*/  LEA R16, P0, R202, R123.reuse, 0x2 ;  /* 0x0000007bca107211 */ /* 0x080fe200078010ff */
[----:B------:R-:W-:Y:S01]  /*e8d0*/  STL [R1+0x5d0], R8 ;  /* 0x0005d00801007387 */ /* 0x000fe20000100800 */
[----:B-1----:R-:W-:Y:S02]  /*e8e0*/  LEA.HI.X R0, R247, R124, R5, 0x2, P3 ;  /* 0x0000007cf7007211 */ /* 0x002fe400018f1405 */
[----:B------:R-:W-:Y:S02]  /*e8f0*/  SHF.R.S32.HI R17, RZ, 0x1f, R203 ;  /* 0x0000001fff117819 */ /* 0x000fe400000114cb */
[----:B------:R-:W-:-:S02]  /*e900*/  LEA R18, P1, R203, R123, 0x2 ;  /* 0x0000007bcb127211 */ /* 0x000fc400078210ff */
[----:B------:R-:W-:Y:S01]  /*e910*/  LEA R20, P2, R223, R123, 0x2 ;  /* 0x0000007bdf147211 */ /* 0x000fe200078410ff */
[----:B------:R-:W-:Y:S01]  /*e920*/  STL [R1+0x5d8], R16 ;  /* 0x0005d81001007387 */ /* 0x000fe20000100800 */
[-C--:B------:R-:W-:Y:S02]  /*e930*/  LEA.HI.X R15, R202, R124.reuse, R15, 0x2, P0 ;  /* 0x0000007cca0f7211 */ /* 0x080fe400000f140f */
[----:B------:R-:W-:Y:S01]  /*e940*/  LEA.HI.X R17, R203, R124, R17, 0x2, P1 ;  /* 0x0000007ccb117211 */ /* 0x000fe200008f1411 */
[----:B------:R-:W-:Y:S04]  /*e950*/  STL [R1+0x5dc], R18 ;  /* 0x0005dc1201007387 */ /* 0x000fe80000100800 */
[----:B------:R-:W-:Y:S04]  /*e960*/  STL [R1+0x5e0], R20 ;  /* 0x0005e01401007387 */ /* 0x000fe80000100800 */
[----:B------:R-:W-:Y:S04]  /*e970*/  STL [R1+0x5d4], R0 ;  /* 0x0005d40001007387 */ /* 0x000fe80000100800 */
[----:B------:R-:W-:Y:S04]  /*e980*/  STL [R1+0x5e4], R15 ;  /* 0x0005e40f01007387 */ /* 0x000fe80000100800 */
[----:B------:R1:W-:Y:S04]  /*e990*/  STL [R1+0x5e8], R17 ;  /* 0x0005e81101007387 */ /* 0x0003e80000100800 */
[----:B------:R-:W2:Y:S01]  /*e9a0*/  LDL.LU R247, [R1+0x25c] ;  /* 0x00025c0001f77983 */ /* 0x000ea20000300800 */
[----:B------:R-:W-:-:S03]  /*e9b0*/  SHF.R.S32.HI R19, RZ, 0x1f, R223 ;  /* 0x0000001fff137819 */ /* 0x000fc600000114df */
[----:B------:R-:W3:Y:S01]  /*e9c0*/  LDL.LU R202, [R1+0x260] ;  /* 0x0002600001ca7983 */ /* 0x000ee20000300800 */
[----:B------:R-:W-:-:S03]  /*e9d0*/  LEA.HI.X R19, R223, R124, R19, 0x2, P2 ;  /* 0x0000007cdf137211 */ /* 0x000fc600010f1413 */
[----:B------:R-:W3:Y:S04]  /*e9e0*/  LDL.LU R203, [R1+0x264] ;  /* 0x0002640001cb7983 */ /* 0x000ee80000300800 */
[----:B------:R-:W3:Y:S01]  /*e9f0*/  LDL.LU R223, [R1+0x268] ;  /* 0x0002680001df7983 */ /* 0x000ee20000300800 */
[----:B----4-:R-:W-:Y:S02]  /*ea00*/  SHF.R.S32.HI R21, RZ, 0x1f, R234 ;  /* 0x0000001fff157819 */ /* 0x010fe400000114ea */
[-C--:B------:R-:W-:Y:S02]  /*ea10*/  LEA R22, P0, R234, R123.reuse, 0x2 ;  /* 0x0000007bea167211 */ /* 0x080fe400078010ff */
[----:B------:R-:W-:Y:S02]  /*ea20*/  SHF.R.S32.HI R23, RZ, 0x1f, R235 ;  /* 0x0000001fff177819 */ /* 0x000fe400000114eb */
[----:B------:R-:W-:-:S02]  /*ea30*/  LEA R152, P1, R235, R123, 0x2 ;  /* 0x0000007beb987211 */ /* 0x000fc400078210ff */
[----:B------:R-:W-:Y:S02]  /*ea40*/  SHF.R.S32.HI R153, RZ, 0x1f, R232 ;  /* 0x0000001fff997819 */ /* 0x000fe400000114e8 */
[-C--:B------:R-:W-:Y:S02]  /*ea50*/  LEA R154, P2, R232, R123.reuse, 0x2 ;  /* 0x0000007be89a7211 */ /* 0x080fe400078410ff */
[----:B------:R-:W-:Y:S02]  /*ea60*/  SHF.R.S32.HI R155, RZ, 0x1f, R233 ;  /* 0x0000001fff9b7819 */ /* 0x000fe400000114e9 */
[----:B------:R-:W-:Y:S02]  /*ea70*/  LEA R156, P3, R233, R123, 0x2 ;  /* 0x0000007be99c7211 */ /* 0x000fe400078610ff */
[-C--:B------:R-:W-:Y:S02]  /*ea80*/  LEA.HI.X R21, R234, R124.reuse, R21, 0x2, P0 ;  /* 0x0000007cea157211 */ /* 0x080fe400000f1415 */
[-C--:B------:R-:W-:Y:S01]  /*ea90*/  LEA.HI.X R23, R235, R124.reuse, R23, 0x2, P1 ;  /* 0x0000007ceb177211 */ /* 0x080fe200008f1417 */
[----:B------:R-:W4:Y:S01]  /*eaa0*/  LDL.LU R234, [R1+0x26c] ;  /* 0x00026c0001ea7983 */ /* 0x000f220000300800 */
[----:B------:R-:W-:-:S02]  /*eab0*/  LEA.HI.X R153, R232, R124, R153, 0x2, P2 ;  /* 0x0000007ce8997211 */ /* 0x000fc400010f1499 */
[----:B------:R-:W-:Y:S01]  /*eac0*/  LEA.HI.X R155, R233, R124, R155, 0x2, P3 ;  /* 0x0000007ce99b7211 */ /* 0x000fe200018f149b */
[----:B------:R-:W4:Y:S01]  /*ead0*/  LDL.LU R235, [R1+0x270] ;  /* 0x0002700001eb7983 */ /* 0x000f220000300800 */
[----:B------:R-:W-:Y:S02]  /*eae0*/  SHF.R.S32.HI R157, RZ, 0x1f, R194 ;  /* 0x0000001fff9d7819 */ /* 0x000fe400000114c2 */
[----:B------:R-:W-:Y:S01]  /*eaf0*/  LEA R158, P0, R194, R123, 0x2 ;  /* 0x0000007bc29e7211 */ /* 0x000fe200078010ff */
[----:B------:R-:W4:Y:S01]  /*eb00*/  LDL.LU R232, [R1+0x274] ;  /* 0x0002740001e87983 */ /* 0x000f220000300800 */
[----:B------:R-:W-:-:S03]  /*eb10*/  SHF.R.S32.HI R159, RZ, 0x1f, R195 ;  /* 0x0000001fff9f7819 */ /* 0x000fc600000114c3 */
[----:B------:R-:W4:Y:S01]  /*eb20*/  LDL.LU R233, [R1+0x278] ;  /* 0x0002780001e97983 */ /* 0x000f220000300800 */
[-C--:B------:R-:W-:Y:S02]  /*eb30*/  LEA R160, P1, R195, R123.reuse, 0x2 ;  /* 0x0000007bc3a07211 */ /* 0x080fe400078210ff */
[----:B------:R-:W-:Y:S02]  /*eb40*/  SHF.R.S32.HI R161, RZ, 0x1f, R198 ;  /* 0x0000001fffa17819 */ /* 0x000fe400000114c6 */
[-C--:B------:R-:W-:Y:S02]  /*eb50*/  LEA R162, P2, R198, R123.reuse, 0x2 ;  /* 0x0000007bc6a27211 */ /* 0x080fe400078410ff */
[----:B------:R-:W-:Y:S02]  /*eb60*/  SHF.R.S32.HI R163, RZ, 0x1f, R199 ;  /* 0x0000001fffa37819 */ /* 0x000fe400000114c7 */
[----:B------:R-:W-:Y:S02]  /*eb70*/  LEA R164, P3, R199, R123, 0x2 ;  /* 0x0000007bc7a47211 */ /* 0x000fe400078610ff */
[----:B------:R-:W-:-:S02]  /*eb80*/  LEA.HI.X R157, R194, R124, R157, 0x2, P0 ;  /* 0x0000007cc29d7211 */ /* 0x000fc400000f149d */
[----:B------:R-:W4:Y:S01]  /*eb90*/  LDL.LU R194, [R1+0x27c] ;  /* 0x00027c0001c27983 */ /* 0x000f220000300800 */
[-C--:B------:R-:W-:Y:S02]  /*eba0*/  LEA.HI.X R159, R195, R124.reuse, R159, 0x2, P1 ;  /* 0x0000007cc39f7211 */ /* 0x080fe400008f149f */
[-C--:B------:R-:W-:Y:S01]  /*ebb0*/  LEA.HI.X R161, R198, R124.reuse, R161, 0x2, P2 ;  /* 0x0000007cc6a17211 */ /* 0x080fe200010f14a1 */
[----:B------:R-:W4:Y:S01]  /*ebc0*/  LDL.LU R195, [R1+0x280] ;  /* 0x0002800001c37983 */ /* 0x000f220000300800 */
[----:B------:R-:W-:-:S03]  /*ebd0*/  LEA.HI.X R163, R199, R124, R163, 0x2, P3 ;  /* 0x0000007cc7a37211 */ /* 0x000fc600018f14a3 */
[----:B------:R-:W4:Y:S04]  /*ebe0*/  LDL.LU R198, [R1+0x284] ;  /* 0x0002840001c67983 */ /* 0x000f280000300800 */
[----:B------:R-:W4:Y:S01]  /*ebf0*/  LDL.LU R199, [R1+0x288] ;  /* 0x0002880001c77983 */ /* 0x000f220000300800 */
[----:B--2---:R-:W-:Y:S02]  /*ec00*/  SHF.R.S32.HI R165, RZ, 0x1f, R247 ;  /* 0x0000001fffa57819 */ /* 0x004fe400000114f7 */
[----:B------:R-:W-:-:S04]  /*ec10*/  LEA R166, P0, R247, R123, 0x2 ;  /* 0x0000007bf7a67211 */ /* 0x000fc800078010ff */
[----:B------:R-:W-:Y:S02]  /*ec20*/  LEA.HI.X R165, R247, R124, R165, 0x2, P0 ;  /* 0x0000007cf7a57211 */ /* 0x000fe400000f14a5 */
[----:B------:R-:W2:Y:S01]  /*ec30*/  LDL.LU R247, [R1+0x28c] ;  /* 0x00028c0001f77983 */ /* 0x000ea20000300800 */
[----:B---3--:R-:W-:Y:S02]  /*ec40*/  SHF.R.S32.HI R167, RZ, 0x1f, R202 ;  /* 0x0000001fffa77819 */ /* 0x008fe400000114ca */
[-C--:B------:R-:W-:Y:S02]  /*ec50*/  LEA R168, P1, R202, R123.reuse, 0x2 ;  /* 0x0000007bcaa87211 */ /* 0x080fe400078210ff */
[----:B------:R-:W-:Y:S02]  /*ec60*/  SHF.R.S32.HI R169, RZ, 0x1f, R203 ;  /* 0x0000001fffa97819 */ /* 0x000fe400000114cb */
[----:B------:R-:W-:Y:S02]  /*ec70*/  LEA R170, P2, R203, R123, 0x2 ;  /* 0x0000007bcbaa7211 */ /* 0x000fe400078410ff */
[----:B------:R-:W-:-:S02]  /*ec80*/  SHF.R.S32.HI R171, RZ, 0x1f, R223 ;  /* 0x0000001fffab7819 */ /* 0x000fc400000114df */
[----:B------:R-:W-:Y:S02]  /*ec90*/  LEA R172, P3, R223, R123, 0x2 ;  /* 0x0000007bdfac7211 */ /* 0x000fe400078610ff */
[-C--:B------:R-:W-:Y:S02]  /*eca0*/  LEA.HI.X R167, R202, R124.reuse, R167, 0x2, P1 ;  /* 0x0000007ccaa77211 */ /* 0x080fe400008f14a7 */
[-C--:B------:R-:W-:Y:S01]  /*ecb0*/  LEA.HI.X R169, R203, R124.reuse, R169, 0x2, P2 ;  /* 0x0000007ccba97211 */ /* 0x080fe200010f14a9 */
        /* <DEDUP_REMOVED lines=18> */
[----:B------:R-:W-:-:S03]  /*ede0*/  SHF.R.S32.HI R181, RZ, 0x1f, R194 ;  /* 0x0000001fffb57819 */ /* 0x000fc600000114c2 */
[----:B------:R-:W4:Y:S01]  /*edf0*/  LDL.LU R232, [R1+0x2a4] ;  /* 0x0002a40001e87983 */ /* 0x000f220000300800 */
[----:B------:R-:W-:-:S03]  /*ee00*/  LEA R182, P0, R194, R123, 0x2 ;  /* 0x0000007bc2b67211 */ /* 0x000fc600078010ff */
[----:B------:R-:W4:Y:S01]  /*ee10*/  LDL.LU R233, [R1+0x2a8] ;  /* 0x0002a80001e97983 */ /* 0x000f220000300800 */
[----:B------:R-:W-:-:S03]  /*ee20*/  LEA.HI.X R181, R194, R124, R181, 0x2, P0 ;  /* 0x0000007cc2b57211 */ /* 0x000fc600000f14b5 */
[----:B------:R-:W4:Y:S04]  /*ee30*/  LDL.LU R250, [R1+0x2ac] ;  /* 0x0002ac0001fa7983 */ /* 0x000f280000300800 */
[----:B------:R-:W4:Y:S04]  /*ee40*/  LDL.LU R214, [R1+0x2b0] ;  /* 0x0002b00001d67983 */ /* 0x000f280000300800 */
[----:B------:R-:W4:Y:S04]  /*ee50*/  LDL.LU R215, [R1+0x2b4] ;  /* 0x0002b40001d77983 */ /* 0x000f280000300800 */
[----:B------:R-:W4:Y:S04]  /*ee60*/  LDL.LU R220, [R1+0x2b8] ;  /* 0x0002b80001dc7983 */ /* 0x000f280000300800 */
[----:B------:R-:W4:Y:S04]  /*ee70*/  LDL.LU R221, [R1+0x2bc] ;  /* 0x0002bc0001dd7983 */ /* 0x000f280000300800 */
[----:B------:R-:W4:Y:S01]  /*ee80*/  LDL.LU R249, [R1+0x2c0] ;  /* 0x0002c00001f97983 */ /* 0x000f220000300800 */
[----:B--2---:R-:W-:-:S02]  /*ee90*/  SHF.R.S32.HI R189, RZ, 0x1f, R247 ;  /* 0x0000001fffbd7819 */ /* 0x004fc400000114f7 */
[----:B------:R-:W-:-:S04]  /*eea0*/  LEA R190, P0, R247, R123, 0x2 ;  /* 0x0000007bf7be7211 */ /* 0x000fc800078010ff */
[----:B------:R-:W-:Y:S02]  /*eeb0*/  LEA.HI.X R189, R247, R124, R189, 0x2, P0 ;  /* 0x0000007cf7bd7211 */ /* 0x000fe400000f14bd */
[----:B------:R-:W2:Y:S01]  /*eec0*/  LDL.LU R247, [R1+0x2c4] ;  /* 0x0002c40001f77983 */ /* 0x000ea20000300800 */
[----:B------:R-:W-:Y:S02]  /*eed0*/  SHF.R.S32.HI R183, RZ, 0x1f, R195 ;  /* 0x0000001fffb77819 */ /* 0x000fe400000114c3 */
[-C--:B------:R-:W-:Y:S02]  /*eee0*/  LEA R184, P1, R195, R123.reuse, 0x2 ;  /* 0x0000007bc3b87211 */ /* 0x080fe400078210ff */
[----:B------:R-:W-:Y:S02]  /*eef0*/  SHF.R.S32.HI R185, RZ, 0x1f, R198 ;  /* 0x0000001fffb97819 */ /* 0x000fe400000114c6 */
[----:B------:R-:W-:Y:S02]  /*ef00*/  SHF.R.S32.HI R187, RZ, 0x1f, R199 ;  /* 0x0000001fffbb7819 */ /* 0x000fe400000114c7 */
[----:B------:R-:W-:-:S02]  /*ef10*/  LEA R186, P2, R198, R123, 0x2 ;  /* 0x0000007bc6ba7211 */ /* 0x000fc400078410ff */
[-C--:B------:R-:W-:Y:S02]  /*ef20*/  LEA R188, P3, R199, R123.reuse, 0x2 ;  /* 0x0000007bc7bc7211 */ /* 0x080fe400078610ff */
[-C--:B------:R-:W-:Y:S02]  /*ef30*/  LEA.HI.X R183, R195, R124.reuse, R183, 0x2, P1 ;  /* 0x0000007cc3b77211 */ /* 0x080fe400008f14b7 */
[-C--:B------:R-:W-:Y:S02]  /*ef40*/  LEA.HI.X R185, R198, R124.reuse, R185, 0x2, P2 ;  /* 0x0000007cc6b97211 */ /* 0x080fe400010f14b9 */
[----:B------:R-:W-:Y:S02]  /*ef50*/  LEA.HI.X R187, R199, R124, R187, 0x2, P3 ;  /* 0x0000007cc7bb7211 */ /* 0x000fe400018f14bb */
[----:B---3--:R-:W-:Y:S02]  /*ef60*/  SHF.R.S32.HI R191, RZ, 0x1f, R202 ;  /* 0x0000001fffbf7819 */ /* 0x008fe400000114ca */
[----:B------:R-:W-:-:S02]  /*ef70*/  LEA R192, P1, R202, R123, 0x2 ;  /* 0x0000007bcac07211 */ /* 0x000fc400078210ff */
[----:B------:R-:W-:Y:S02]  /*ef80*/  SHF.R.S32.HI R193, RZ, 0x1f, R203 ;  /* 0x0000001fffc17819 */ /* 0x000fe400000114cb */
[----:B------:R-:W-:Y:S02]  /*ef90*/  SHF.R.S32.HI R195, RZ, 0x1f, R223 ;  /* 0x0000001fffc37819 */ /* 0x000fe400000114df */
[-C--:B------:R-:W-:Y:S02]  /*efa0*/  LEA R194, P2, R203, R123.reuse, 0x2 ;  /* 0x0000007bcbc27211 */ /* 0x080fe400078410ff */
[----:B------:R-:W-:Y:S02]  /*efb0*/  LEA R196, P3, R223, R123, 0x2 ;  /* 0x0000007bdfc47211 */ /* 0x000fe400078610ff */
[-C--:B------:R-:W-:Y:S02]  /*efc0*/  LEA.HI.X R191, R202, R124.reuse, R191, 0x2, P1 ;  /* 0x0000007ccabf7211 */ /* 0x080fe400008f14bf */
[----:B------:R-:W-:-:S02]  /*efd0*/  LEA.HI.X R193, R203, R124, R193, 0x2, P2 ;  /* 0x0000007ccbc17211 */ /* 0x000fc400010f14c1 */
[----:B------:R-:W-:Y:S02]  /*efe0*/  LEA.HI.X R195, R223, R124, R195, 0x2, P3 ;  /* 0x0000007cdfc37211 */ /* 0x000fe400018f14c3 */
[----:B------:R-:W3:Y:S01]  /*eff0*/  LDL.LU R223, [R1+0x2c8] ;  /* 0x0002c80001df7983 */ /* 0x000ee20000300800 */
[----:B----4-:R-:W-:Y:S02]  /*f000*/  SHF.R.S32.HI R197, RZ, 0x1f, R234 ;  /* 0x0000001fffc57819 */ /* 0x010fe400000114ea */
[-C--:B------:R-:W-:Y:S02]  /*f010*/  LEA R198, P0, R234, R123.reuse, 0x2 ;  /* 0x0000007beac67211 */ /* 0x080fe400078010ff */
[----:B------:R-:W-:Y:S02]  /*f020*/  SHF.R.S32.HI R199, RZ, 0x1f, R235 ;  /* 0x0000001fffc77819 */ /* 0x000fe400000114eb */
[----:B------:R-:W-:Y:S02]  /*f030*/  LEA R200, P1, R235, R123, 0x2 ;  /* 0x0000007bebc87211 */ /* 0x000fe400078210ff */
[----:B------:R-:W-:-:S02]  /*f040*/  SHF.R.S32.HI R201, RZ, 0x1f, R232 ;  /* 0x0000001fffc97819 */ /* 0x000fc400000114e8 */
        /* <DEDUP_REMOVED lines=10> */
[----:B------:R-:W-:Y:S01]  /*f0f0*/  SHF.R.S32.HI R209, RZ, 0x1f, R215 ;  /* 0x0000001fffd17819 */ /* 0x000fe200000114d7 */
[----:B------:R-:W4:Y:S01]  /*f100*/  LDL.LU R232, [R1+0x2d4] ;  /* 0x0002d40001e87983 */ /* 0x000f220000300800 */
[-C--:B------:R-:W-:Y:S02]  /*f110*/  LEA R208, P1, R214, R123.reuse, 0x2 ;  /* 0x0000007bd6d07211 */ /* 0x080fe400078210ff */
[----:B------:R-:W-:Y:S01]  /*f120*/  LEA R210, P2, R215, R123, 0x2 ;  /* 0x0000007bd7d27211 */ /* 0x000fe200078410ff */
[----:B------:R-:W4:Y:S01]  /*f130*/  LDL.LU R233, [R1+0x2d8] ;  /* 0x0002d80001e97983 */ /* 0x000f220000300800 */
[----:B------:R-:W-:-:S02]  /*f140*/  SHF.R.S32.HI R205, RZ, 0x1f, R250 ;  /* 0x0000001fffcd7819 */ /* 0x000fc400000114fa */
[-C--:B------:R-:W-:Y:S01]  /*f150*/  LEA R206, P0, R250, R123.reuse, 0x2 ;  /* 0x0000007bface7211 */ /* 0x080fe200078010ff */
[----:B------:R-:W4:Y:S01]  /*f160*/  LDL.LU R237, [R1+0x2dc] ;  /* 0x0002dc0001ed7983 */ /* 0x000f220000300800 */
[-C--:B------:R-:W-:Y:S02]  /*f170*/  LEA.HI.X R207, R214, R124.reuse, R207, 0x2, P1 ;  /* 0x0000007cd6cf7211 */ /* 0x080fe400008f14cf */
[-C--:B------:R-:W-:Y:S01]  /*f180*/  LEA.HI.X R209, R215, R124.reuse, R209, 0x2, P2 ;  /* 0x0000007cd7d17211 */ /* 0x080fe200010f14d1 */
[----:B------:R-:W4:Y:S01]  /*f190*/  LDL.LU R238, [R1+0x2e0] ;  /* 0x0002e00001ee7983 */ /* 0x000f220000300800 */
[----:B------:R-:W-:Y:S02]  /*f1a0*/  SHF.R.S32.HI R215, RZ, 0x1f, R249 ;  /* 0x0000001fffd77819 */ /* 0x000fe400000114f9 */
[----:B------:R-:W-:Y:S01]  /*f1b0*/  LEA R216, P1, R249, R123, 0x2 ;  /* 0x0000007bf9d87211 */ /* 0x000fe200078210ff */
[----:B------:R-:W4:Y:S01]  /*f1c0*/  LDL.LU R239, [R1+0x2e4] ;  /* 0x0002e40001ef7983 */ /* 0x000f220000300800 */
[----:B------:R-:W-:-:S03]  /*f1d0*/  LEA.HI.X R205, R250, R124, R205, 0x2, P0 ;  /* 0x0000007cfacd7211 */ /* 0x000fc600000f14cd */
[----:B------:R-:W4:Y:S01]  /*f1e0*/  LDL.LU R251, [R1+0x2e8] ;  /* 0x0002e80001fb7983 */ /* 0x000f220000300800 */
[----:B------:R-:W-:-:S03]  /*f1f0*/  LEA.HI.X R215, R249, R124, R215, 0x2, P1 ;  /* 0x0000007cf9d77211 */ /* 0x000fc600008f14d7 */
[----:B------:R-:W4:Y:S04]  /*f200*/  LDL.LU R248, [R1+0x2ec] ;  /* 0x0002ec0001f87983 */ /* 0x000f280000300800 */
[----:B------:R-:W4:Y:S04]  /*f210*/  LDL.LU R250, [R1+0x2f0] ;  /* 0x0002f00001fa7983 */ /* 0x000f280000300800 */
[----:B------:R-:W4:Y:S01]  /*f220*/  LDL.LU R249, [R1+0x2f4] ;  /* 0x0002f40001f97983 */ /* 0x000f220000300800 */
[----:B--2---:R-:W-:Y:S02]  /*f230*/  SHF.R.S32.HI R217, RZ, 0x1f, R247 ;  /* 0x0000001fffd97819 */ /* 0x004fe400000114f7 */
[----:B------:R-:W-:-:S04]  /*f240*/  LEA R218, P2, R247, R123, 0x2 ;  /* 0x0000007bf7da7211 */ /* 0x000fc800078410ff */
[----:B------:R-:W-:Y:S02]  /*f250*/  LEA.HI.X R217, R247, R124, R217, 0x2, P2 ;  /* 0x0000007cf7d97211 */ /* 0x000fe400010f14d9 */
[----:B------:R-:W2:Y:S04]  /*f260*/  LDL.LU R247, [R1+0x2f8] ;  /* 0x0002f80001f77983 */ /* 0x000ea80000300800 */
        /* <DEDUP_REMOVED lines=9> */
[----:B------:R-:W2:Y:S01]  /*f300*/  LDL.LU R148, [R1+0x320] ;  /* 0x0003200001947983 */ /* 0x000ea20000300800 */
[----:B------:R-:W-:-:S02]  /*f310*/  SHF.R.S32.HI R211, RZ, 0x1f, R220 ;  /* 0x0000001fffd37819 */ /* 0x000fc400000114dc */
[CC--:B------:R-:W-:Y:S01]  /*f320*/  LEA R212, P3, R220.reuse, R123.reuse, 0x2 ;  /* 0x0000007bdcd47211 */ /* 0x0c0fe200078610ff */
[----:B------:R-:W2:Y:S01]  /*f330*/  LDL.LU R14, [R1+0x324] ;  /* 0x00032400010e7983 */ /* 0x000ea20000300800 */
[----:B------:R-:W-:Y:S02]  /*f340*/  SHF.R.S32.HI R213, RZ, 0x1f, R221 ;  /* 0x0000001fffd57819 */ /* 0x000fe400000114dd */
[----:B------:R-:W-:Y:S01]  /*f350*/  LEA.HI.X R211, R220, R124, R211, 0x2, P3 ;  /* 0x0000007cdcd37211 */ /* 0x000fe200018f14d3 */
[----:B------:R-:W2:Y:S01]  /*f360*/  LDL.LU R10, [R1+0x328] ;  /* 0x00032800010a7983 */ /* 0x000ea20000300800 */
[----:B---3--:R-:W-:Y:S02]  /*f370*/  SHF.R.S32.HI R219, RZ, 0x1f, R223 ;  /* 0x0000001fffdb7819 */ /* 0x008fe400000114df */
[-C--:B------:R-:W-:Y:S02]  /*f380*/  LEA R214, P0, R221, R123.reuse, 0x2 ;  /* 0x0000007bddd67211 */ /* 0x080fe400078010ff */
[----:B------:R-:W-:-:S02]  /*f390*/  LEA R220, P3, R223, R123, 0x2 ;  /* 0x0000007bdfdc7211 */ /* 0x000fc400078610ff */
[-C--:B------:R-:W-:Y:S02]  /*f3a0*/  LEA.HI.X R213, R221, R124.reuse, R213, 0x2, P0 ;  /* 0x0000007cddd57211 */ /* 0x080fe400000f14d5 */
[----:B------:R-:W-:Y:S02]  /*f3b0*/  LEA.HI.X R219, R223, R124, R219, 0x2, P3 ;  /* 0x0000007cdfdb7211 */ /* 0x000fe400018f14db */
        /* <DEDUP_REMOVED lines=9> */
[----:B------:R-:W-:-:S02]  /*f450*/  LEA.HI.X R223, R235, R124, R223, 0x2, P1 ;  /* 0x0000007cebdf7211 */ /* 0x000fc400008f14df */
[-C--:B------:R-:W-:Y:S02]  /*f460*/  LEA.HI.X R225, R232, R124.reuse, R225, 0x2, P2 ;  /* 0x0000007ce8e17211 */ /* 0x080fe400010f14e1 */
[----:B------:R-:W-:Y:S02]  /*f470*/  LEA.HI.X R227, R233, R124, R227, 0x2, P3 ;  /* 0x0000007ce9e37211 */ /* 0x000fe400018f14e3 */
[----:B------:R-:W-:Y:S02]  /*f480*/  SHF.R.S32.HI R229, RZ, 0x1f, R237 ;  /* 0x0000001fffe57819 */ /* 0x000fe400000114ed */
[----:B------:R-:W-:Y:S02]  /*f490*/  SHF.R.S32.HI R231, RZ, 0x1f, R238 ;  /* 0x0000001fffe77819 */ /* 0x000fe400000114ee */
[-C--:B------:R-:W-:Y:S02]  /*f4a0*/  LEA R230, P0, R237, R123.reuse, 0x2 ;  /* 0x0000007bede67211 */ /* 0x080fe400078010ff */
[----:B------:R-:W-:-:S02]  /*f4b0*/  LEA R232, P1, R238, R123, 0x2 ;  /* 0x0000007beee87211 */ /* 0x000fc400078210ff */
[----:B------:R-:W-:Y:S02]  /*f4c0*/  SHF.R.S32.HI R233, RZ, 0x1f, R239 ;  /* 0x0000001fffe97819 */ /* 0x000fe400000114ef */
[----:B------:R-:W-:Y:S02]  /*f4d0*/  SHF.R.S32.HI R235, RZ, 0x1f, R251 ;  /* 0x0000001fffeb7819 */ /* 0x000fe400000114fb */
[-C--:B------:R-:W-:Y:S02]  /*f4e0*/  LEA R234, P2, R239, R123.reuse, 0x2 ;  /* 0x0000007befea7211 */ /* 0x080fe400078410ff */
[----:B------:R-:W-:Y:S02]  /*f4f0*/  LEA R236, P3, R251, R123, 0x2 ;  /* 0x0000007bfbec7211 */ /* 0x000fe400078610ff */
[-C--:B------:R-:W-:Y:S02]  /*f500*/  LEA.HI.X R229, R237, R124.reuse, R229, 0x2, P0 ;  /* 0x0000007cede57211 */ /* 0x080fe400000f14e5 */
[----:B------:R-:W-:-:S02]  /*f510*/  LEA.HI.X R231, R238, R124, R231, 0x2, P1 ;  /* 0x0000007ceee77211 */ /* 0x000fc400008f14e7 */
[-C--:B------:R-:W-:Y:S02]  /*f520*/  LEA.HI.X R233, R239, R124.reuse, R233, 0x2, P2 ;  /* 0x0000007cefe97211 */ /* 0x080fe400010f14e9 */
[----:B------:R-:W-:Y:S02]  /*f530*/  LEA.HI.X R235, R251, R124, R235, 0x2, P3 ;  /* 0x0000007cfbeb7211 */ /* 0x000fe400018f14eb */
[----:B------:R-:W-:Y:S02]  /*f540*/  SHF.R.S32.HI R237, RZ, 0x1f, R248 ;  /* 0x0000001fffed7819 */ /* 0x000fe400000114f8 */
[-C--:B------:R-:W-:Y:S02]  /*f550*/  LEA R238, P0, R248, R123.reuse, 0x2 ;  /* 0x0000007bf8ee7211 */ /* 0x080fe400078010ff */
[----:B------:R-:W-:Y:S02]  /*f560*/  SHF.R.S32.HI R239, RZ, 0x1f, R250 ;  /* 0x0000001fffef7819 */ /* 0x000fe400000114fa */
[----:B------:R-:W-:-:S02]  /*f570*/  LEA R240, P1, R250, R123, 0x2 ;  /* 0x0000007bfaf07211 */ /* 0x000fc400078210ff */
[----:B------:R-:W-:Y:S02]  /*f580*/  SHF.R.S32.HI R241, RZ, 0x1f, R249 ;  /* 0x0000001ffff17819 */ /* 0x000fe400000114f9 */
[C---:B------:R-:W-:Y:S02]  /*f590*/  LEA R242, P2, R249.reuse, R123, 0x2 ;  /* 0x0000007bf9f27211 */ /* 0x040fe400078410ff */
[-C--:B------:R-:W-:Y:S02]  /*f5a0*/  LEA.HI.X R237, R248, R124.reuse, R237, 0x2, P0 ;  /* 0x0000007cf8ed7211 */ /* 0x080fe400000f14ed */
[-C--:B------:R-:W-:Y:S02]  /*f5b0*/  LEA.HI.X R239, R250, R124.reuse, R239, 0x2, P1 ;  /* 0x0000007cfaef7211 */ /* 0x080fe400008f14ef */
[----:B------:R-:W-:Y:S02]  /*f5c0*/  LEA.HI.X R241, R249, R124, R241, 0x2, P2 ;  /* 0x0000007cf9f17211 */ /* 0x000fe400010f14f1 */
[----:B--2---:R-:W-:-:S02]  /*f5d0*/  SHF.R.S32.HI R243, RZ, 0x1f, R247 ;  /* 0x0000001ffff37819 */ /* 0x004fc400000114f7 */
[CC--:B------:R-:W-:Y:S02]  /*f5e0*/  LEA R244, P3, R247.reuse, R123.reuse, 0x2 ;  /* 0x0000007bf7f47211 */ /* 0x0c0fe400078610ff */
[----:B------:R-:W-:Y:S02]  /*f5f0*/  SHF.R.S32.HI R245, RZ, 0x1f, R144 ;  /* 0x0000001ffff57819 */ /* 0x000fe40000011490 */
[----:B------:R-:W-:Y:S02]  /*f600*/  LEA.HI.X R243, R247, R124, R243, 0x2, P3 ;  /* 0x0000007cf7f37211 */ /* 0x000fe400018f14f3 */
[-C--:B------:R-:W-:Y:S02]  /*f610*/  LEA R246, P0, R144, R123.reuse, 0x2 ;  /* 0x0000007b90f67211 */ /* 0x080fe400078010ff */
[----:B------:R-:W-:Y:S02]  /*f620*/  SHF.R.S32.HI R247, RZ, 0x1f, R146 ;  /* 0x0000001ffff77819 */ /* 0x000fe40000011492 */
[----:B------:R-:W-:-:S02]  /*f630*/  LEA R248, P1, R146, R123, 0x2 ;  /* 0x0000007b92f87211 */ /* 0x000fc400078210ff */
[----:B------:R-:W-:Y:S02]  /*f640*/  SHF.R.S32.HI R249, RZ, 0x1f, R149 ;  /* 0x0000001ffff97819 */ /* 0x000fe40000011495 */
[CC--:B------:R-:W-:Y:S02]  /*f650*/  LEA R250, P2, R149.reuse, R123.reuse, 0x2 ;  /* 0x0000007b95fa7211 */ /* 0x0c0fe400078410ff */
[----:B------:R-:W-:Y:S02]  /*f660*/  SHF.R.S32.HI R251, RZ, 0x1f, R150 ;  /* 0x0000001ffffb7819 */ /* 0x000fe40000011496 */
[----:B------:R-:W-:Y:S02]  /*f670*/  LEA R252, P3, R150, R123, 0x2 ;  /* 0x0000007b96fc7211 */ /* 0x000fe400078610ff */
[-C--:B------:R-:W-:Y:S02]  /*f680*/  LEA.HI.X R245, R144, R124.reuse, R245, 0x2, P0 ;  /* 0x0000007c90f57211 */ /* 0x080fe400000f14f5 */
[-C--:B------:R-:W-:Y:S01]  /*f690*/  LEA.HI.X R247, R146, R124.reuse, R247, 0x2, P1 ;  /* 0x0000007c92f77211 */ /* 0x080fe200008f14f7 */
[----:B------:R-:W2:Y:S01]  /*f6a0*/  LDL.LU R144, [R1+0x32c] ;  /* 0x00032c0001907983 */ /* 0x000ea20000300800 */
[----:B------:R-:W-:-:S02]  /*f6b0*/  LEA.HI.X R249, R149, R124, R249, 0x2, P2 ;  /* 0x0000007c95f97211 */ /* 0x000fc400010f14f9 */
[----:B------:R-:W-:Y:S01]  /*f6c0*/  LEA.HI.X R251, R150, R124, R251, 0x2, P3 ;  /* 0x0000007c96fb7211 */ /* 0x000fe200018f14fb */
[----:B------:R-:W3:Y:S04]  /*f6d0*/  LDL.LU R146, [R1+0x330] ;  /* 0x0003300001927983 */ /* 0x000ee80000300800 */
[----:B------:R-:W4:Y:S04]  /*f6e0*/  LDL.LU R149, [R1+0x334] ;  /* 0x0003340001957983 */ /* 0x000f280000300800 */
[----:B------:R-:W4:Y:S01]  /*f6f0*/  LDL.LU R150, [R1+0x338] ;  /* 0x0003380001967983 */ /* 0x000f220000300800 */
[----:B------:R-:W-:-:S02]  /*f700*/  SHF.R.S32.HI R115, RZ, 0x1f, R147 ;  /* 0x0000001fff737819 */ /* 0x000fc40000011493 */
[-C--:B------:R-:W-:Y:S02]  /*f710*/  LEA R122, P0, R147, R123.reuse, 0x2 ;  /* 0x0000007b937a7211 */ /* 0x080fe400078010ff */
[----:B------:R-:W-:Y:S02]  /*f720*/  SHF.R.S32.HI R113, RZ, 0x1f, R151 ;  /* 0x0000001fff717819 */ /* 0x000fe40000011497 */
[-C--:B------:R-:W-:Y:S02]  /*f730*/  LEA R121, P1, R151, R123.reuse, 0x2 ;  /* 0x0000007b97797211 */ /* 0x080fe400078210ff */
[----:B------:R-:W-:Y:S02]  /*f740*/  SHF.R.S32.HI R111, RZ, 0x1f, R7 ;  /* 0x0000001fff6f7819 */ /* 0x000fe40000011407 */
[----:B------:R-:W-:Y:S02]  /*f750*/  LEA R120, P2, R7, R123, 0x2 ;  /* 0x0000007b07787211 */ /* 0x000fe400078410ff */
[----:B------:R-:W-:-:S02]  /*f760*/  SHF.R.S32.HI R109, RZ, 0x1f, R11 ;  /* 0x0000001fff6d7819 */ /* 0x000fc4000001140b */
[----:B------:R-:W-:Y:S02]  /*f770*/  LEA R119, P3, R11, R123, 0x2 ;  /* 0x0000007b0b777211 */ /* 0x000fe400078610ff */
[-C--:B------:R-:W-:Y:S02]  /*f780*/  LEA.HI.X R115, R147, R124.reuse, R115, 0x2, P0 ;  /* 0x0000007c93737211 */ /* 0x080fe400000f1473 */
[-C--:B------:R-:W-:Y:S01]  /*f790*/  LEA.HI.X R113, R151, R124.reuse, R113, 0x2, P1 ;  /* 0x0000007c97717211 */ /* 0x080fe200008f1471 */
[----:B------:R-:W4:Y:S01]  /*f7a0*/  LDL.LU R147, [R1+0x33c] ;  /* 0x00033c0001937983 */ /* 0x000f220000300800 */
[-C--:B------:R-:W-:Y:S02]  /*f7b0*/  LEA.HI.X R111, R7, R124.reuse, R111, 0x2, P2 ;  /* 0x0000007c076f7211 */ /* 0x080fe400010f146f */
[----:B------:R-:W-:Y:S01]  /*f7c0*/  LEA.HI.X R109, R11, R124, R109, 0x2, P3 ;  /* 0x0000007c0b6d7211 */ /* 0x000fe200018f146d */
[----:B------:R-:W4:Y:S01]  /*f7d0*/  LDL.LU R151, [R1+0x340] ;  /* 0x0003400001977983 */ /* 0x000f220000300800 */
[----:B------:R-:W-:-:S03]  /*f7e0*/  SHF.R.S32.HI R107, RZ, 0x1f, R145 ;  /* 0x0000001fff6b7819 */ /* 0x000fc60000011491 */
[----:B------:R-:W4:Y:S01]  /*f7f0*/  LDL.LU R7, [R1+0x344] ;  /* 0x0003440001077983 */ /* 0x000f220000300800 */
[----:B------:R-:W-:-:S03]  /*f800*/  LEA R118, P0, R145, R123, 0x2 ;  /* 0x0000007b91767211 */ /* 0x000fc600078010ff */
[----:B------:R-:W4:Y:S01]  /*f810*/  LDL.LU R11, [R1+0x348] ;  /* 0x00034800010b7983 */ /* 0x000f220000300800 */
[----:B------:R-:W-:Y:S02]  /*f820*/  SHF.R.S32.HI R105, RZ, 0x1f, R148 ;  /* 0x0000001fff697819 */ /* 0x000fe40000011494 */
[C---:B------:R-:W-:Y:S02]  /*f830*/  LEA R117, P1, R148.reuse, R123, 0x2 ;  /* 0x0000007b94757211 */ /* 0x040fe400078210ff */
[-C--:B------:R-:W-:Y:S02]  /*f840*/  LEA.HI.X R107, R145, R124.reuse, R107, 0x2, P0 ;  /* 0x0000007c916b7211 */ /* 0x080fe400000f146b */
[----:B------:R-:W-:Y:S01]  /*f850*/  LEA.HI.X R105, R148, R124, R105, 0x2, P1 ;  /* 0x0000007c94697211 */ /* 0x000fe200008f1469 */
[----:B------:R-:W4:Y:S04]  /*f860*/  LDL.LU R145, [R1+0x34c] ;  /* 0x00034c0001917983 */ /* 0x000f280000300800 */
[----:B------:R-:W4:Y:S01]  /*f870*/  LDL.LU R148, [R1+0x350] ;  /* 0x0003500001947983 */ /* 0x000f220000300800 */
[----:B------:R-:W-:-:S02]  /*f880*/  SHF.R.S32.HI R103, RZ, 0x1f, R14 ;  /* 0x0000001fff677819 */ /* 0x000fc4000001140e */
[-C--:B------:R-:W-:Y:S02]  /*f890*/  LEA R116, P2, R14, R123.reuse, 0x2 ;  /* 0x0000007b0e747211 */ /* 0x080fe400078410ff */
[----:B------:R-:W-:Y:S02]  /*f8a0*/  SHF.R.S32.HI R101, RZ, 0x1f, R10 ;  /* 0x0000001fff657819 */ /* 0x000fe4000001140a */
[----:B------:R-:W-:Y:S02]  /*f8b0*/  LEA R114, P3, R10, R123, 0x2 ;  /* 0x0000007b0a727211 */ /* 0x000fe400078610ff */
[-C--:B------:R-:W-:Y:S02]  /*f8c0*/  LEA.HI.X R103, R14, R124.reuse, R103, 0x2, P2 ;  /* 0x0000007c0e677211 */ /* 0x080fe400010f1467 */
[----:B------:R-:W-:Y:S01]  /*f8d0*/  LEA.HI.X R101, R10, R124, R101, 0x2, P3 ;  /* 0x0000007c0a657211 */ /* 0x000fe200018f1465 */
[----:B------:R-:W4:Y:S04]  /*f8e0*/  LDL.LU R14, [R1+0x354] ;  /* 0x00035400010e7983 */ /* 0x000f280000300800 */
[----:B------:R-:W4:Y:S01]  /*f8f0*/  LDL.LU R10, [R1+0x358] ;  /* 0x00035800010a7983 */ /* 0x000f220000300800 */
[----:B--2---:R-:W-:-:S02]  /*f900*/  SHF.R.S32.HI R99, RZ, 0x1f, R144 ;  /* 0x0000001fff637819 */ /* 0x004fc40000011490 */
[-C--:B------:R-:W-:Y:S02]  /*f910*/  LEA R112, P0, R144, R123.reuse, 0x2 ;  /* 0x0000007b90707211 */ /* 0x080fe400078010ff */
[----:B---3--:R-:W-:Y:S02]  /*f920*/  SHF.R.S32.HI R97, RZ, 0x1f, R146 ;  /* 0x0000001fff617819 */ /* 0x008fe40000011492 */
[-C--:B------:R-:W-:Y:S02]  /*f930*/  LEA R110, P1, R146, R123.reuse, 0x2 ;  /* 0x0000007b926e7211 */ /* 0x080fe400078210ff */
[----:B----4-:R-:W-:Y:S02]  /*f940*/  SHF.R.S32.HI R95, RZ, 0x1f, R149 ;  /* 0x0000001fff5f7819 */ /* 0x010fe40000011495 */
[----:B------:R-:W-:Y:S02]  /*f950*/  LEA R108, P2, R149, R123, 0x2 ;  /* 0x0000007b956c7211 */ /* 0x000fe400078410ff */
[----:B------:R-:W-:-:S02]  /*f960*/  SHF.R.S32.HI R93, RZ, 0x1f, R150 ;  /* 0x0000001fff5d7819 */ /* 0x000fc40000011496 */
[----:B------:R-:W-:Y:S02]  /*f970*/  LEA R106, P3, R150, R123, 0x2 ;  /* 0x0000007b966a7211 */ /* 0x000fe400078610ff */
[-C--:B------:R-:W-:Y:S02]  /*f980*/  LEA.HI.X R99, R144, R124.reuse, R99, 0x2, P0 ;  /* 0x0000007c90637211 */ /* 0x080fe400000f1463 */
[-C--:B------:R-:W-:Y:S01]  /*f990*/  LEA.HI.X R97, R146, R124.reuse, R97, 0x2, P1 ;  /* 0x0000007c92617211 */ /* 0x080fe200008f1461 */
[----:B------:R-:W2:Y:S01]  /*f9a0*/  LDL.LU R144, [R1+0x35c] ;  /* 0x00035c0001907983 */ /* 0x000ea20000300800 */
[-C--:B------:R-:W-:Y:S02]  /*f9b0*/  LEA.HI.X R95, R149, R124.reuse, R95, 0x2, P2 ;  /* 0x0000007c955f7211 */ /* 0x080fe400010f145f */
        /* <DEDUP_REMOVED lines=99> */
[----:B------:R-:W2:Y:S01]  /*fff0*/  LDL.LU R150, [R1+0x3c8] ;  /* 0x0003c80001967983 */ /* 0x000ea20000300800 */
        /* <DEDUP_REMOVED lines=13> */
[----:B------:R-:W2:Y:S01]  /*100d0*/  LDL.LU R151, [R1+0x3d4] ;  /* 0x0003d40001977983 */ /* 0x000ea20000300800 */
[----:B------:R-:W-:-:S03]  /*100e0*/  SHF.R.S32.HI R35, RZ, 0x1f, R145 ;  /* 0x0000001fff237819 */ /* 0x000fc60000011491 */
[----:B------:R-:W2:Y:S01]  /*100f0*/  LDL.LU R7, [R1+0x3d8] ;  /* 0x0003d80001077983 */ /* 0x000ea20000300800 */
[----:B------:R-:W-:-:S03]  /*10100*/  LEA R48, P0, R145, R123, 0x2 ;  /* 0x0000007b91307211 */ /* 0x000fc600078010ff */
[----:B------:R-:W2:Y:S01]  /*10110*/  LDL.LU R11, [R1+0x3dc] ;  /* 0x0003dc00010b7983 */ /* 0x000ea20000300800 */
[----:B------:R-:W-:Y:S02]  /*10120*/  SHF.R.S32.HI R33, RZ, 0x1f, R148 ;  /* 0x0000001fff217819 */ /* 0x000fe40000011494 */
[C---:B------:R-:W-:Y:S01]  /*10130*/  LEA R46, P1, R148.reuse, R123, 0x2 ;  /* 0x0000007b942e7211 */ /* 0x040fe200078210ff */
[----:B------:R-:W2:Y:S01]  /*10140*/  LDL.LU R141, [R1+0x3e0] ;  /* 0x0003e000018d7983 */ /* 0x000ea20000300800 */
[-C--:B------:R-:W-:Y:S02]  /*10150*/  LEA.HI.X R35, R145, R124.reuse, R35, 0x2, P0 ;  /* 0x0000007c91237211 */ /* 0x080fe400000f1423 */
[----:B------:R-:W-:Y:S01]  /*10160*/  LEA.HI.X R33, R148, R124, R33, 0x2, P1 ;  /* 0x0000007c94217211 */ /* 0x000fe200008f1421 */
[----:B------:R-:W2:Y:S04]  /*10170*/  LDL.LU R142, [R1+0x3e4] ;  /* 0x0003e400018e7983 */ /* 0x000ea80000300800 */
[----:B------:R-:W2:Y:S04]  /*10180*/  LDL.LU R145, [R1+0x3e8] ;  /* 0x0003e80001917983 */ /* 0x000ea80000300800 */
[----:B------:R-:W2:Y:S01]  /*10190*/  LDL.LU R148, [R1+0x3ec] ;  /* 0x0003ec0001947983 */ /* 0x000ea20000300800 */
[----:B------:R-:W-:-:S02]  /*101a0*/  SHF.R.S32.HI R31, RZ, 0x1f, R14 ;  /* 0x0000001fff1f7819 */ /* 0x000fc4000001140e */
[-C--:B------:R-:W-:Y:S02]  /*101b0*/  LEA R44, P2, R14, R123.reuse, 0x2 ;  /* 0x0000007b0e2c7211 */ /* 0x080fe400078410ff */
[----:B------:R-:W-:Y:S02]  /*101c0*/  SHF.R.S32.HI R29, RZ, 0x1f, R10 ;  /* 0x0000001fff1d7819 */ /* 0x000fe4000001140a */
[----:B------:R-:W-:Y:S02]  /*101d0*/  LEA R42, P3, R10, R123, 0x2 ;  /* 0x0000007b0a2a7211 */ /* 0x000fe400078610ff */
[-C--:B------:R-:W-:Y:S02]  /*101e0*/  LEA.HI.X R31, R14, R124.reuse, R31, 0x2, P2 ;  /* 0x0000007c0e1f7211 */ /* 0x080fe400010f141f */
[----:B------:R-:W-:Y:S02]  /*101f0*/  LEA.HI.X R29, R10, R124, R29, 0x2, P3 ;  /* 0x0000007c0a1d7211 */ /* 0x000fe400018f141d */
[----:B---3--:R-:W-:-:S02]  /*10200*/  SHF.R.S32.HI R25, RZ, 0x1f, R146 ;  /* 0x0000001fff197819 */ /* 0x008fc40000011492 */
[-C--:B------:R-:W-:Y:S02]  /*10210*/  LEA R38, P1, R146, R123.reuse, 0x2 ;  /* 0x0000007b92267211 */ /* 0x080fe400078210ff */
[----:B----4-:R-:W-:Y:S02]  /*10220*/  SHF.R.S32.HI R14, RZ, 0x1f, R149 ;  /* 0x0000001fff0e7819 */ /* 0x010fe40000011495 */
[-C--:B------:R-:W-:Y:S02]  /*10230*/  LEA R36, P2, R149, R123.reuse, 0x2 ;  /* 0x0000007b95247211 */ /* 0x080fe400078410ff */
[----:B--2---:R-:W-:Y:S02]  /*10240*/  SHF.R.S32.HI R10, RZ, 0x1f, R150 ;  /* 0x0000001fff0a7819 */ /* 0x004fe40000011496 */
[----:B------:R-:W-:Y:S02]  /*10250*/  LEA R34, P3, R150, R123, 0x2 ;  /* 0x0000007b96227211 */ /* 0x000fe400078610ff */
[----:B------:R-:W-:-:S02]  /*10260*/  LEA.HI.X R25, R146, R124, R25, 0x2, P1 ;  /* 0x0000007c92197211 */ /* 0x000fc400008f1419 */
[-C--:B------:R-:W-:Y:S01]  /*10270*/  LEA.HI.X R14, R149, R124.reuse, R14, 0x2, P2 ;  /* 0x0000007c950e7211 */ /* 0x080fe200010f140e */
[----:B------:R-:W2:Y:S01]  /*10280*/  LDL.LU R146, [R1+0x3f0] ;  /* 0x0003f00001927983 */ /* 0x000ea20000300800 */
[----:B------:R-:W-:-:S03]  /*10290*/  LEA.HI.X R10, R150, R124, R10, 0x2, P3 ;  /* 0x0000007c960a7211 */ /* 0x000fc600018f140a */
[----:B------:R-:W3:Y:S04]  /*102a0*/  LDL.LU R149, [R1+0x3f4] ;  /* 0x0003f40001957983 */ /* 0x000ee80000300800 */
[----:B------:R-:W4:Y:S04]  /*102b0*/  LDL.LU R150, [R1+0x3f8] ;  /* 0x0003f80001967983 */ /* 0x000f280000300800 */
[----:B------:R-:W2:Y:S01]  /*102c0*/  LDL.LU R143, [R1+0x3fc] ;  /* 0x0003fc00018f7983 */ /* 0x000ea20000300800 */
[----:B------:R-:W-:Y:S02]  /*102d0*/  SHF.R.S32.HI R27, RZ, 0x1f, R144 ;  /* 0x0000001fff1b7819 */ /* 0x000fe40000011490 */
[----:B------:R-:W-:Y:S01]  /*102e0*/  LEA R40, P0, R144, R123, 0x2 ;  /* 0x0000007b90287211 */ /* 0x000fe200078010ff */
[----:B------:R-:W4:Y:S01]  /*102f0*/  LDL.LU R140, [R1+0x400] ;  /* 0x00040000018c7983 */ /* 0x000f220000300800 */
[----:B------:R-:W-:-:S02]  /*10300*/  R2UR UR43, R6 ;  /* 0x00000000062b72ca */ /* 0x000fc400000e0000 */
[----:B------:R-:W-:Y:S02]  /*10310*/  LEA.HI.X R27, R144, R124, R27, 0x2, P0 ;  /* 0x0000007c901b7211 */ /* 0x000fe400000f141b */
[----:B------:R-:W-:Y:S01]  /*10320*/  SHF.R.S32.HI R6, RZ, 0x1f, R147 ;  /* 0x0000001fff067819 */ /* 0x000fe20000011493 */
[----:B------:R-:W4:Y:S01]  /*10330*/  LDL.LU R144, [R1+0x404] ;  /* 0x0004040001907983 */ /* 0x000f220000300800 */
[-C--:B------:R-:W-:Y:S02]  /*10340*/  LEA R32, P0, R147, R123.reuse, 0x2 ;  /* 0x0000007b93207211 */ /* 0x080fe400078010ff */
[----:B------:R-:W-:Y:S02]  /*10350*/  SHF.R.S32.HI R131, RZ, 0x1f, R151 ;  /* 0x0000001fff837819 */ /* 0x000fe40000011497 */
[----:B------:R-:W-:Y:S02]  /*10360*/  SHF.R.S32.HI R137, RZ, 0x1f, R11 ;  /* 0x0000001fff897819 */ /* 0x000fe4000001140b */
[----:B------:R-:W-:-:S02]  /*10370*/  LEA R30, P1, R151, R123, 0x2 ;  /* 0x0000007b971e7211 */ /* 0x000fc400078210ff */
[-C--:B------:R-:W-:Y:S02]  /*10380*/  LEA R26, P3, R11, R123.reuse, 0x2 ;  /* 0x0000007b0b1a7211 */ /* 0x080fe400078610ff */
[----:B------:R-:W-:Y:S02]  /*10390*/  SHF.R.S32.HI R134, RZ, 0x1f, R7 ;  /* 0x0000001fff867819 */ /* 0x000fe40000011407 */
[----:B------:R-:W-:Y:S02]  /*103a0*/  LEA R28, P2, R7, R123, 0x2 ;  /* 0x0000007b071c7211 */ /* 0x000fe400078410ff */
[-C--:B------:R-:W-:Y:S02]  /*103b0*/  LEA.HI.X R6, R147, R124.reuse, R6, 0x2, P0 ;  /* 0x0000007c93067211 */ /* 0x080fe400000f1406 */
[-C--:B------:R-:W-:Y:S01]  /*103c0*/  LEA.HI.X R131, R151, R124.reuse, R131, 0x2, P1 ;  /* 0x0000007c97837211 */ /* 0x080fe200008f1483 */
[----:B------:R-:W4:Y:S01]  /*103d0*/  LDL.LU R147, [R1+0x408] ;  /* 0x0004080001937983 */ /* 0x000f220000300800 */
[----:B------:R-:W-:-:S02]  /*103e0*/  LEA.HI.X R137, R11, R124, R137, 0x2, P3 ;  /* 0x0000007c0b897211 */ /* 0x000fc400018f1489 */
[----:B------:R-:W-:Y:S01]  /*103f0*/  SHF.R.S32.HI R125, RZ, 0x1f, R141 ;  /* 0x0000001fff7d7819 */ /* 0x000fe2000001148d */
[----:B------:R-:W4:Y:S01]  /*10400*/  LDL.LU R151, [R1+0x40c] ;  /* 0x00040c0001977983 */ /* 0x000f220000300800 */
[-C--:B------:R-:W-:Y:S02]  /*10410*/  LEA R24, P0, R141, R123.reuse, 0x2 ;  /* 0x0000007b8d187211 */ /* 0x080fe400078010ff */
[----:B------:R-:W-:Y:S01]  /*10420*/  LEA.HI.X R134, R7, R124, R134, 0x2, P2 ;  /* 0x0000007c07867211 */ /* 0x000fe200010f1486 */
[----:B------:R-:W4:Y:S01]  /*10430*/  LDL.LU R2, [R1+0x410] ;  /* 0x0004100001027983 */ /* 0x000f220000300800 */
[----:B------:R-:W-:Y:S02]  /*10440*/  SHF.R.S32.HI R126, RZ, 0x1f, R142 ;  /* 0x0000001fff7e7819 */ /* 0x000fe4000001148e */
[----:B------:R-:W-:Y:S01]  /*10450*/  LEA R11, P1, R142, R123, 0x2 ;  /* 0x0000007b8e0b7211 */ /* 0x000fe200078210ff */
[----:B------:R-:W4:Y:S01]  /*10460*/  LDL.LU R12, [R1+0x414] ;  /* 0x00041400010c7983 */ /* 0x000f220000300800 */
[----:B------:R-:W-:-:S02]  /*10470*/  SHF.R.S32.HI R127, RZ, 0x1f, R145 ;  /* 0x0000001fff7f7819 */ /* 0x000fc40000011491 */
[-C--:B------:R-:W-:Y:S01]  /*10480*/  LEA R7, P2, R145, R123.reuse, 0x2 ;  /* 0x0000007b91077211 */ /* 0x080fe200078410ff */
[----:B------:R-:W4:Y:S01]  /*10490*/  LDL.LU R13, [R1+0x418] ;  /* 0x00041800010d7983 */ /* 0x000f220000300800 */
[----:B------:R-:W-:Y:S02]  /*104a0*/  SHF.R.S32.HI R128, RZ, 0x1f, R148 ;  /* 0x0000001fff807819 */ /* 0x000fe40000011494 */
[----:B------:R-:W-:Y:S02]  /*104b0*/  LEA R5, P3, R148, R123, 0x2 ;  /* 0x0000007b94057211 */ /* 0x000fe400078610ff */
[-C--:B------:R-:W-:Y:S02]  /*104c0*/  LEA.HI.X R138, R141, R124.reuse, R125, 0x2, P0 ;  /* 0x0000007c8d8a7211 */ /* 0x080fe400000f147d */
[-C--:B------:R-:W-:Y:S02]  /*104d0*/  LEA.HI.X R141, R142, R124.reuse, R126, 0x2, P1 ;  /* 0x0000007c8e8d7211 */ /* 0x080fe400008f147e */
[----:B------:R-:W-:-:S02]  /*104e0*/  LEA.HI.X R142, R145, R124, R127, 0x2, P2 ;  /* 0x0000007c918e7211 */ /* 0x000fc400010f147f */
[----:B------:R-:W-:Y:S02]  /*104f0*/  LEA.HI.X R145, R148, R124, R128, 0x2, P3 ;  /* 0x0000007c94917211 */ /* 0x000fe400018f1480 */
[----:B------:R-:W4:Y:S04]  /*10500*/  LDL.LU R148, [R1+0x41c] ;  /* 0x00041c0001947983 */ /* 0x000f280000300800 */
[----:B-1----:R-:W4:Y:S04]  /*10510*/  LDL.LU R17, [R1+0x420] ;  /* 0x0004200001117983 */ /* 0x002f280000300800 */
[----:B------:R-:W4:Y:S04]  /*10520*/  LDL.LU R15, [R1+0x424] ;  /* 0x00042400010f7983 */ /* 0x000f280000300800 */
[----:B------:R-:W4:Y:S04]  /*10530*/  LDL.LU R20, [R1+0x428] ;  /* 0x0004280001147983 */ /* 0x000f280000300800 */
[----:B------:R-:W4:Y:S01]  /*10540*/  LDL.LU R18, [R1+0x42c] ;  /* 0x00042c0001127983 */ /* 0x000f220000300800 */
[----:B--2---:R-:W-:-:S02]  /*10550*/  SHF.R.S32.HI R128, RZ, 0x1f, R143 ;  /* 0x0000001fff807819 */ /* 0x004fc4000001148f */
[----:B------:R-:W-:-:S04]  /*10560*/  LEA R135, P3, R143, R123, 0x2 ;  /* 0x0000007b8f877211 */ /* 0x000fc800078610ff */
[----:B------:R-:W-:-:S05]  /*10570*/  LEA.HI.X R0, R143, R124, R128, 0x2, P3 ;  /* 0x0000007c8f007211 */ /* 0x000fca00018f1480 */
[----:B------:R1:W-:Y:S04]  /*10580*/  STL [R1], R0 ;  /* 0x0000000001007387 */ /* 0x0003e80000100800 */
[----:B------:R-:W2:Y:S01]  /*10590*/  LDL.LU R16, [R1+0x208] ;  /* 0x0002080001107983 */ /* 0x000ea20000300800 */
[----:B------:R-:W-:Y:S02]  /*105a0*/  SHF.R.S32.HI R125, RZ, 0x1f, R146 ;  /* 0x0000001fff7d7819 */ /* 0x000fe40000011492 */
[C---:B------:R-:W-:Y:S02]  /*105b0*/  LEA R129, P0, R146.reuse, R123, 0x2 ;  /* 0x0000007b92817211 */ /* 0x040fe400078010ff */
[----:B---3--:R-:W-:Y:S02]  /*105c0*/  SHF.R.S32.HI R126, RZ, 0x1f, R149 ;  /* 0x0000001fff7e7819 */ /* 0x008fe40000011495 */
[----:B------:R-:W-:-:S02]  /*105d0*/  LEA.HI.X R146, R146, R124, R125, 0x2, P0 ;  /* 0x0000007c92927211 */ /* 0x000fc400000f147d */
[----:B----4-:R-:W-:Y:S02]  /*105e0*/  SHF.R.S32.HI R125, RZ, 0x1f, R140 ;  /* 0x0000001fff7d7819 */ /* 0x010fe4000001148c */
[-C--:B------:R-:W-:Y:S02]  /*105f0*/  LEA R133, P0, R140, R123.reuse, 0x2 ;  /* 0x0000007b8c857211 */ /* 0x080fe400078010ff */
[----:B------:R-:W-:Y:S02]  /*10600*/  SHF.R.S32.HI R127, RZ, 0x1f, R150 ;  /* 0x0000001fff7f7819 */ /* 0x000fe40000011496 */
[-C--:B------:R-:W-:Y:S02]  /*10610*/  LEA R130, P1, R149, R123.reuse, 0x2 ;  /* 0x0000007b95827211 */ /* 0x080fe400078210ff */
[----:B------:R-:W-:Y:S02]  /*10620*/  LEA R132, P2, R150, R123, 0x2 ;  /* 0x0000007b96847211 */ /* 0x000fe400078410ff */
[----:B-1----:R-:W-:-:S02]  /*10630*/  LEA.HI.X R0, R140, R124, R125, 0x2, P0 ;  /* 0x0000007c8c007211 */ /* 0x002fc400000f147d */
[-C--:B------:R-:W-:Y:S02]  /*10640*/  LEA.HI.X R149, R149, R124.reuse, R126, 0x2, P1 ;  /* 0x0000007c95957211 */ /* 0x080fe400008f147e */
[----:B------:R-:W-:Y:S02]  /*10650*/  LEA.HI.X R150, R150, R124, R127, 0x2, P2 ;  /* 0x0000007c96967211 */ /* 0x000fe400010f147f */
[----:B------:R-:W-:Y:S02]  /*10660*/  SHF.R.S32.HI R126, RZ, 0x1f, R144 ;  /* 0x0000001fff7e7819 */ /* 0x000fe40000011490 */
[----:B------:R-:W-:Y:S02]  /*10670*/  SHF.R.S32.HI R127, RZ, 0x1f, R147 ;  /* 0x0000001fff7f7819 */ /* 0x000fe40000011493 */
[-C--:B------:R-:W-:Y:S02]  /*10680*/  LEA R136, P1, R144, R123.reuse, 0x2 ;  /* 0x0000007b90887211 */ /* 0x080fe400078210ff */
[----:B------:R-:W-:-:S02]  /*10690*/  LEA R139, P2, R147, R123, 0x2 ;  /* 0x0000007b938b7211 */ /* 0x000fc400078410ff */
[----:B------:R-:W-:Y:S02]  /*106a0*/  SHF.R.S32.HI R128, RZ, 0x1f, R151 ;  /* 0x0000001fff807819 */ /* 0x000fe40000011497 */
[C---:B------:R-:W-:Y:S01]  /*106b0*/  LEA R143, P3, R151.reuse, R123, 0x2 ;  /* 0x0000007b978f7211 */ /* 0x040fe200078610ff */
[----:B------:R1:W-:Y:S01]  /*106c0*/  STL [R1+0x4], R0 ;  /* 0x0000040001007387 */ /* 0x0003e20000100800 */
[-C--:B------:R-:W-:Y:S02]  /*106d0*/  LEA.HI.X R3, R144, R124.reuse, R126, 0x2, P1 ;  /* 0x0000007c90037211 */ /* 0x080fe400008f147e */
[----:B------:R-:W-:Y:S02]  /*106e0*/  LEA.HI.X R8, R151, R124, R128, 0x2, P3 ;  /* 0x0000007c97087211 */ /* 0x000fe400018f1480 */
[----:B------:R-:W-:Y:S02]  /*106f0*/  SHF.R.S32.HI R125, RZ, 0x1f, R2 ;  /* 0x0000001fff7d7819 */ /* 0x000fe40000011402 */
[----:B------:R-:W-:-:S02]  /*10700*/  SHF.R.S32.HI R126, RZ, 0x1f, R12 ;  /* 0x0000001fff7e7819 */ /* 0x000fc4000001140c */
[----:B-1----:R-:W-:Y:S02]  /*10710*/  LEA.HI.X R0, R147, R124, R127, 0x2, P2 ;  /* 0x0000007c93007211 */ /* 0x002fe400010f147f */
[----:B------:R-:W-:Y:S02]  /*10720*/  SHF.R.S32.HI R127, RZ, 0x1f, R13 ;  /* 0x0000001fff7f7819 */ /* 0x000fe4000001140d */
[-C--:B------:R-:W-:Y:S02]  /*10730*/  LEA R147, P2, R13, R123.reuse, 0x2 ;  /* 0x0000007b0d937211 */ /* 0x080fe400078410ff */
[----:B------:R-:W-:Y:S02]  /*10740*/  SHF.R.S32.HI R128, RZ, 0x1f, R148 ;  /* 0x0000001fff807819 */ /* 0x000fe40000011494 */
[-C--:B------:R-:W-:Y:S02]  /*10750*/  LEA R140, P0, R2, R123.reuse, 0x2 ;  /* 0x0000007b028c7211 */ /* 0x080fe400078010ff */
[----:B------:R-:W-:-:S02]  /*10760*/  LEA R144, P1, R12, R123, 0x2 ;  /* 0x0000007b0c907211 */ /* 0x000fc400078210ff */
[-C--:B------:R-:W-:Y:S01]  /*10770*/  LEA R151, P3, R148, R123.reuse, 0x2 ;  /* 0x0000007b94977211 */ /* 0x080fe200078610ff */
[----:B------:R1:W-:Y:S01]  /*10780*/  STL [R1+0x8], R3 ;  /* 0x0000080301007387 */ /* 0x0003e20000100800 */
[-C--:B------:R-:W-:Y:S02]  /*10790*/  LEA.HI.X R9, R13, R124.reuse, R127, 0x2, P2 ;  /* 0x0000007c0d097211 */ /* 0x080fe400010f147f */
[-C--:B------:R-:W-:Y:S02]  /*107a0*/  LEA.HI.X R4, R2, R124.reuse, R125, 0x2, P0 ;  /* 0x0000007c02047211 */ /* 0x080fe400000f147d */
[----:B------:R-:W-:Y:S02]  /*107b0*/  LEA.HI.X R13, R148, R124, R128, 0x2, P3 ;  /* 0x0000007c940d7211 */ /* 0x000fe400018f1480 */
[-C--:B------:R-:W-:Y:S02]  /*107c0*/  LEA R148, P0, R17, R123.reuse, 0x2 ;  /* 0x0000007b11947211 */ /* 0x080fe400078010ff */
[----:B------:R-:W-:-:S02]  /*107d0*/  LEA R2, P2, R20, R123, 0x2 ;  /* 0x0000007b14027211 */ /* 0x000fc400078410ff */
[----:B-1----:R-:W-:Y:S02]  /*107e0*/  LEA.HI.X R3, R12, R124, R126, 0x2, P1 ;  /* 0x0000007c0c037211 */ /* 0x002fe400008f147e */
[----:B------:R-:W-:Y:S02]  /*107f0*/  LEA R12, P1, R15, R123, 0x2 ;  /* 0x0000007b0f0c7211 */ /* 0x000fe400078210ff */
[----:B------:R-:W-:Y:S02]  /*10800*/  SHF.R.S32.HI R125, RZ, 0x1f, R17 ;  /* 0x0000001fff7d7819 */ /* 0x000fe40000011411 */
[----:B------:R-:W-:Y:S02]  /*10810*/  SHF.R.S32.HI R126, RZ, 0x1f, R15 ;  /* 0x0000001fff7e7819 */ /* 0x000fe4000001140f */
[----:B------:R-:W-:Y:S02]  /*10820*/  SHF.R.S32.HI R127, RZ, 0x1f, R20 ;  /* 0x0000001fff7f7819 */ /* 0x000fe40000011414 */
[----:B------:R-:W-:-:S02]  /*10830*/  SHF.R.S32.HI R128, RZ, 0x1f, R18 ;  /* 0x0000001fff807819 */ /* 0x000fc40000011412 */
[----:B------:R-:W-:Y:S02]  /*10840*/  LEA R123, P3, R18, R123, 0x2 ;  /* 0x0000007b127b7211 */ /* 0x000fe400078610ff */
[-C--:B------:R-:W-:Y:S02]  /*10850*/  LEA.HI.X R125, R17, R124.reuse, R125, 0x2, P0 ;  /* 0x0000007c117d7211 */ /* 0x080fe400000f147d */
[-C--:B------:R-:W-:Y:S01]  /*10860*/  LEA.HI.X R126, R15, R124.reuse, R126, 0x2, P1 ;  /* 0x0000007c0f7e7211 */ /* 0x080fe200008f147e */
[----:B------:R-:W3:Y:S01]  /*10870*/  LDL.LU R17, [R1+0x5e8] ;  /* 0x0005e80001117983 */ /* 0x000ee20000300800 */
[-C--:B------:R-:W-:Y:S02]  /*10880*/  LEA.HI.X R127, R20, R124.reuse, R127, 0x2, P2 ;  /* 0x0000007c147f7211 */ /* 0x080fe400010f147f */
[----:B------:R-:W-:Y:S01]  /*10890*/  LEA.HI.X R128, R18, R124, R128, 0x2, P3 ;  /* 0x0000007c12807211 */ /* 0x000fe200018f1480 */
[----:B------:R-:W4:Y:S01]  /*108a0*/  LDL.LU R15, [R1+0x5e4] ;  /* 0x0005e400010f7983 */ /* 0x000f220000300800 */
[----:B------:R-:W1:Y:S03]  /*108b0*/  S2R R124, SR_TID.X ;  /* 0x00000000007c7919 */ /* 0x000e660000002100 */
[----:B------:R-:W3:Y:S04]  /*108c0*/  LDL.LU R20, [R1+0x5e0] ;  /* 0x0005e00001147983 */ /* 0x000ee80000300800 */
[----:B------:R-:W4:Y:S01]  /*108d0*/  LDL.LU R18, [R1+0x5dc] ;  /* 0x0005dc0001127983 */ /* 0x000f220000300800 */
[----:B-1----:R-:W-:-:S04]  /*108e0*/  SHF.R.U32.HI R124, RZ, 0x7, R124 ;  /* 0x00000007ff7c7819 */ /* 0x002fc8000001167c */
[----:B------:R-:W-:-:S04]  /*108f0*/  SGXT.U32 R124, R124, 0x1 ;  /* 0x000000017c7c781a */ /* 0x000fc80000000000 */
[----:B------:R-:W-:-:S05]  /*10900*/  LOP3.LUT R124, R124, 0x3e, RZ, 0xfc, !PT ;  /* 0x0000003e7c7c7812 */ /* 0x000fca00078efcff */
[----:B--2---:R-:W-:Y:S02]  /*10910*/  IMAD R124, R124, R16, RZ ;  /* 0x000000107c7c7224 */ /* 0x004fe400078e02ff */
[----:B------:R-:W2:Y:S01]  /*10920*/  LDL.LU R16, [R1+0x5d8] ;  /* 0x0005d80001107983 */ /* 0x000ea20000300800 */
[----:B------:R-:W-:Y:S02]  /*10930*/  IADD3 R22, P0, R22, UR10, RZ ;  /* 0x0000000a16167c10 */ /* 0x000fe4000ff1e0ff */
[----:B------:R-:W-:Y:S02]  /*10940*/  IADD3 R152, P1, R152, UR10, RZ ;  /* 0x0000000a98987c10 */ /* 0x000fe4000ff3e0ff */
[----:B------:R-:W-:Y:S02]  /*10950*/  IADD3 R156, P3, R156, UR10, RZ ;  /* 0x0000000a9c9c7c10 */ /* 0x000fe4000ff7e0ff */
[----:B------:R-:W-:Y:S02]  /*10960*/  IADD3 R154, P2, R154, UR10, RZ ;  /* 0x0000000a9a9a7c10 */ /* 0x000fe4000ff5e0ff */
[----:B------:R-:W-:-:S02]  /*10970*/  IADD3.X R21, R21, UR11, RZ, P0, !PT ;  /* 0x0000000b15157c10 */ /* 0x000fc400087fe4ff */
[----:B------:R-:W-:Y:S02]  /*10980*/  IADD3 R164, P0, R164, UR10, RZ ;  /* 0x0000000aa4a47c10 */ /* 0x000fe4000ff1e0ff */
[----:B------:R-:W-:Y:S02]  /*10990*/  IADD3.X R23, R23, UR11, RZ, P1, !PT ;  /* 0x0000000b17177c10 */ /* 0x000fe40008ffe4ff */
[----:B------:R-:W-:Y:S02]  /*109a0*/  IADD3.X R155, R155, UR11, RZ, P3, !PT ;  /* 0x0000000b9b9b7c10 */ /* 0x000fe40009ffe4ff */
[----:B------:R-:W-:Y:S02]  /*109b0*/  IADD3 R166, P1, R166, UR10, RZ ;  /* 0x0000000aa6a67c10 */ /* 0x000fe4000ff3e0ff */
[----:B------:R-:W-:Y:S02]  /*109c0*/  IADD3.X R153, R153, UR11, RZ, P2, !PT ;  /* 0x0000000b99997c10 */ /* 0x000fe400097fe4ff */
[----:B------:R-:W-:-:S02]  /*109d0*/  IADD3 R170, P3, R170, UR10, RZ ;  /* 0x0000000aaaaa7c10 */ /* 0x000fc4000ff7e0ff */
[----:B------:R-:W-:Y:S02]  /*109e0*/  IADD3 R168, P2, R168, UR10, RZ ;  /* 0x0000000aa8a87c10 */ /* 0x000fe4000ff5e0ff */
[----:B------:R-:W-:Y:S02]  /*109f0*/  IADD3.X R163, R163, UR11, RZ, P0, !PT ;  /* 0x0000000ba3a37c10 */ /* 0x000fe400087fe4ff */
[----:B------:R-:W-:Y:S02]  /*10a00*/  IADD3 R178, P0, R178, UR10, RZ ;  /* 0x0000000ab2b27c10 */ /* 0x000fe4000ff1e0ff */
[----:B------:R-:W-:Y:S02]  /*10a10*/  IADD3.X R165, R165, UR11, RZ, P1, !PT ;  /* 0x0000000ba5a57c10 */ /* 0x000fe40008ffe4ff */
[----:B------:R-:W-:Y:S02]  /*10a20*/  IADD3.X R169, R169, UR11, RZ, P3, !PT ;  /* 0x0000000ba9a97c10 */ /* 0x000fe40009ffe4ff */
[----:B------:R-:W-:-:S02]  /*10a30*/  IADD3 R180, P1, R180, UR10, RZ ;  /* 0x0000000ab4b47c10 */ /* 0x000fc4000ff3e0ff */
[----:B------:R-:W-:Y:S02]  /*10a40*/  IADD3.X R167, R167, UR11, RZ, P2, !PT ;  /* 0x0000000ba7a77c10 */ /* 0x000fe400097fe4ff */
[----:B------:R-:W-:Y:S02]  /*10a50*/  IADD3 R184, P3, R184, UR10, RZ ;  /* 0x0000000ab8b87c10 */ /* 0x000fe4000ff7e0ff */
[----:B------:R-:W-:Y:S02]  /*10a60*/  IADD3 R182, P2, R182, UR10, RZ ;  /* 0x0000000ab6b67c10 */ /* 0x000fe4000ff5e0ff */
[----:B------:R-:W-:Y:S02]  /*10a70*/  IADD3.X R177, R177, UR11, RZ, P0, !PT ;  /* 0x0000000bb1b17c10 */ /* 0x000fe400087fe4ff */
[----:B------:R-:W-:Y:S02]  /*10a80*/  IADD3 R192, P0, R192, UR10, RZ ;  /* 0x0000000ac0c07c10 */ /* 0x000fe4000ff1e0ff */
[----:B------:R-:W-:-:S02]  /*10a90*/  IADD3.X R179, R179, UR11, RZ, P1, !PT ;  /* 0x0000000bb3b37c10 */ /* 0x000fc40008ffe4ff */
[----:B------:R-:W-:Y:S02]  /*10aa0*/  IADD3.X R183, R183, UR11, RZ, P3, !PT ;  /* 0x0000000bb7b77c10 */ /* 0x000fe40009ffe4ff */
[----:B------:R-:W-:Y:S02]  /*10ab0*/  IADD3 R194, P1, R194, UR10, RZ ;  /* 0x0000000ac2c27c10 */ /* 0x000fe4000ff3e0ff */
[----:B------:R-:W-:Y:S02]  /*10ac0*/  IADD3.X R181, R181, UR11, RZ, P2, !PT ;  /* 0x0000000bb5b57c10 */ /* 0x000fe400097fe4ff */
        /* <DEDUP_REMOVED lines=10> */
[----:B---3--:R-:W-:Y:S02]  /*10b70*/  IADD3 R20, P6, R20, UR10, RZ ;  /* 0x0000000a14147c10 */ /* 0x008fe4000ffde0ff */
[----:B----4-:R-:W-:Y:S02]  /*10b80*/  IADD3 R18, P5, R18, UR10, RZ ;  /* 0x0000000a12127c10 */ /* 0x010fe4000ffbe0ff */
[----:B------:R-:W-:Y:S02]  /*10b90*/  IADD3.X R19, R19, UR11, RZ, P6, !PT ;  /* 0x0000000b13137c10 */ /* 0x000fe4000b7fe4ff */
[----:B------:R-:W-:Y:S02]  /*10ba0*/  IADD3.X R17, R17, UR11, RZ, P5, !PT ;  /* 0x0000000b11117c10 */ /* 0x000fe4000affe4ff */
[----:B------:R-:W-:-:S02]  /*10bb0*/  IADD3 R160, P5, R160, UR10, RZ ;  /* 0x0000000aa0a07c10 */ /* 0x000fc4000ffbe0ff */
[----:B------:R-:W-:Y:S02]  /*10bc0*/  IADD3 R162, P6, R162, UR10, RZ ;  /* 0x0000000aa2a27c10 */ /* 0x000fe4000ffde0ff */
[----:B------:R-:W-:Y:S02]  /*10bd0*/  IADD3.X R159, R159, UR11, RZ, P5, !PT ;  /* 0x0000000b9f9f7c10 */ /* 0x000fe4000affe4ff */
[----:B------:R-:W-:Y:S02]  /*10be0*/  IADD3 R174, P5, R174, UR10, RZ ;  /* 0x0000000aaeae7c10 */ /* 0x000fe4000ffbe0ff */
[----:B------:R-:W-:Y:S02]  /*10bf0*/  IADD3.X R161, R161, UR11, RZ, P6, !PT ;  /* 0x0000000ba1a17c10 */ /* 0x000fe4000b7fe4ff */
[----:B------:R-:W-:Y:S02]  /*10c00*/  IADD3 R176, P6, R176, UR10, RZ ;  /* 0x0000000ab0b07c10 */ /* 0x000fe4000ffde0ff */
[----:B------:R-:W-:-:S02]  /*10c10*/  IADD3.X R173, R173, UR11, RZ, P5, !PT ;  /* 0x0000000badad7c10 */ /* 0x000fc4000affe4ff */
        /* <DEDUP_REMOVED lines=33> */
[----:B------:R-:W-:Y:S01]  /*10e30*/  IADD3.X R231, R231, UR11, RZ, P6, !PT ;  /* 0x0000000be7e77c10 */ /* 0x000fe2000b7fe4ff */
[----:B------:R1:W-:Y:S01]  /*10e40*/  STL [R1+0x480], R124 ;  /* 0x0004807c01007387 */ /* 0x0003e20000100800 */
[----:B------:R-:W-:Y:S02]  /*10e50*/  IADD3 R246, P6, R246, UR10, RZ ;  /* 0x0000000af6f67c10 */ /* 0x000fe4000ffde0ff */
[----:B------:R-:W-:-:S02]  /*10e60*/  IADD3.X R233, R233, UR11, RZ, P0, !PT ;  /* 0x0000000be9e97c10 */ /* 0x000fc400087fe4ff */
[----:B------:R-:W-:Y:S02]  /*10e70*/  IADD3 R248, P0, R248, UR10, RZ ;  /* 0x0000000af8f87c10 */ /* 0x000fe4000ff1e0ff */
[----:B------:R-:W-:Y:S02]  /*10e80*/  IADD3.X R235, R235, UR11, RZ, P1, !PT ;  /* 0x0000000bebeb7c10 */ /* 0x000fe40008ffe4ff */
[----:B------:R-:W-:Y:S02]  /*10e90*/  IADD3.X R239, R239, UR11, RZ, P3, !PT ;  /* 0x0000000befef7c10 */ /* 0x000fe40009ffe4ff */
[----:B------:R-:W-:Y:S02]  /*10ea0*/  IADD3 R250, P1, R250, UR10, RZ ;  /* 0x0000000afafa7c10 */ /* 0x000fe4000ff3e0ff */
[----:B------:R-:W-:Y:S02]  /*10eb0*/  IADD3.X R237, R237, UR11, RZ, P2, !PT ;  /* 0x0000000beded7c10 */ /* 0x000fe400097fe4ff */
[----:B-1----:R-:W-:-:S02]  /*10ec0*/  IADD3 R124, P3, R122, UR10, RZ ;  /* 0x0000000a7a7c7c10 */ /* 0x002fc4000ff7e0ff */
[----:B------:R-:W-:Y:S02]  /*10ed0*/  IADD3 R252, P2, R252, UR10, RZ ;  /* 0x0000000afcfc7c10 */ /* 0x000fe4000ff5e0ff */
[----:B------:R-:W-:Y:S02]  /*10ee0*/  IADD3.X R243, R243, UR11, RZ, P5, !PT ;  /* 0x0000000bf3f37c10 */ /* 0x000fe4000affe4ff */
[----:B------:R-:W-:Y:S02]  /*10ef0*/  IADD3.X R245, R245, UR11, RZ, P6, !PT ;  /* 0x0000000bf5f57c10 */ /* 0x000fe4000b7fe4ff */
[----:B------:R-:W-:Y:S01]  /*10f00*/  IADD3.X R247, R247, UR11, RZ, P0, !PT ;  /* 0x0000000bf7f77c10 */ /* 0x000fe200087fe4ff */
[----:B------:R-:W-:Y:S01]  /*10f10*/  STL [R1+0x204], R124 ;  /* 0x0002047c01007387 */ /* 0x000fe20000100800 */
[----:B------:R-:W-:Y:S02]  /*10f20*/  IADD3.X R249, R249, UR11, RZ, P1, !PT ;  /* 0x0000000bf9f97c10 */ /* 0x000fe40008ffe4ff */
[----:B------:R-:W-:-:S02]  /*10f30*/  IADD3.X R251, R251, UR11, RZ, P2, !PT ;  /* 0x0000000bfbfb7c10 */ /* 0x000fc400097fe4ff */
[----:B--2---:R-:W-:-:S04]  /*10f40*/  IADD3 R16, P4, R16, UR10, RZ ;  /* 0x0000000a10107c10 */ /* 0x004fc8000ff9e0ff */
[----:B------:R-:W-:Y:S02]  /*10f50*/  IADD3.X R15, R15, UR11, RZ, P4, !PT ;  /* 0x0000000b0f0f7c10 */ /* 0x000fe4000a7fe4ff */
[----:B------:R-:W-:-:S04]  /*10f60*/  IADD3 R158, P4, R158, UR10, RZ ;  /* 0x0000000a9e9e7c10 */ /* 0x000fc8000ff9e0ff */
        /* <DEDUP_REMOVED lines=13> */
[----:B------:R-:W-:Y:S02]  /*11040*/  IADD3 R122, P4, R121, UR10, RZ ;  /* 0x0000000a797a7c10 */ /* 0x000fe4000ff9e0ff */
[----:B------:R-:W-:Y:S02]  /*11050*/  IADD3 R121, P5, R120, UR10, RZ ;  /* 0x0000000a78797c10 */ /* 0x000fe4000ffbe0ff */
[----:B------:R-:W-:Y:S02]  /*11060*/  IADD3 R120, P6, R119, UR10, RZ ;  /* 0x0000000a77787c10 */ /* 0x000fe4000ffde0ff */
[----:B------:R-:W-:Y:S01]  /*11070*/  IADD3 R119, P0, R118, UR10, RZ ;  /* 0x0000000a76777c10 */ /* 0x000fe2000ff1e0ff */
[----:B------:R-:W-:Y:S01]  /*11080*/  STL [R1+0x20c], R122 ;  /* 0x00020c7a01007387 */ /* 0x000fe20000100800 */
[----:B------:R-:W-:-:S02]  /*11090*/  IADD3 R118, P1, R117, UR10, RZ ;  /* 0x0000000a75767c10 */ /* 0x000fc4000ff3e0ff */
[----:B------:R-:W-:Y:S01]  /*110a0*/  IADD3 R117, P2, R116, UR10, RZ ;  /* 0x0000000a74757c10 */ /* 0x000fe2000ff5e0ff */
[----:B------:R-:W-:Y:S01]  /*110b0*/  STL [R1+0x214], R121 ;  /* 0x0002147901007387 */ /* 0x000fe20000100800 */
[----:B------:R-:W-:Y:S02]  /*110c0*/  IADD3.X R116, R115, UR11, RZ, P3, !PT ;  /* 0x0000000b73747c10 */ /* 0x000fe40009ffe4ff */
[----:B------:R-:W-:Y:S01]  /*110d0*/  IADD3 R115, P3, R114, UR10, RZ ;  /* 0x0000000a72737c10 */ /* 0x000fe2000ff7e0ff */
[----:B------:R1:W-:Y:S01]  /*110e0*/  STL [R1+0x21c], R120 ;  /* 0x00021c7801007387 */ /* 0x0003e20000100800 */
[----:B------:R-:W-:Y:S02]  /*110f0*/  IADD3.X R114, R113, UR11, RZ, P4, !PT ;  /* 0x0000000b71727c10 */ /* 0x000fe4000a7fe4ff */
[----:B------:R-:W-:Y:S01]  /*11100*/  IADD3 R113, P4, R112, UR10, RZ ;  /* 0x0000000a70717c10 */ /* 0x000fe2000ff9e0ff */
[----:B------:R-:W-:Y:S01]  /*11110*/  STL [R1+0x224], R119 ;  /* 0x0002247701007387 */ /* 0x000fe20000100800 */
[----:B------:R-:W-:-:S03]  /*11120*/  IADD3.X R112, R111, UR11, RZ, P5, !PT ;  /* 0x0000000b6f707c10 */ /* 0x000fc6000affe4ff */
[----:B------:R-:W-:Y:S01]  /*11130*/  STL [R1+0x22c], R118 ;  /* 0x00022c7601007387 */ /* 0x000fe20000100800 */
[----:B------:R-:W-:-:S03]  /*11140*/  IADD3 R111, P5, R110, UR10, RZ ;  /* 0x0000000a6e6f7c10 */ /* 0x000fc6000ffbe0ff */
        /* <DEDUP_REMOVED lines=170> */
[----:B------:R-:W-:Y:S04]  /*11bf0*/  STL [R1+0x350], R32 ;  /* 0x0003502001007387 */ /* 0x000fe80000100800 */
[----:B------:R-:W-:Y:S04]  /*11c00*/  STL [R1+0x38c], R31 ;  /* 0x00038c1f01007387 */ /* 0x000fe80000100800 */
[----:B------:R-:W-:Y:S01]  /*11c10*/  STL [R1+0x358], R30 ;  /* 0x0003581e01007387 */ /* 0x000fe20000100800 */
[----:B------:R-:W-:-:S03]  /*11c20*/  IADD3 R25, P6, R24, UR10, RZ ;  /* 0x0000000a18197c10 */ /* 0x000fc6000ffde0ff */
[----:B------:R-:W-:Y:S04]  /*11c30*/  STL [R1+0x394], R29 ;  /* 0x0003941d01007387 */ /* 0x000fe80000100800 */
[----:B------:R-:W-:Y:S04]  /*11c40*/  STL [R1+0x360], R28 ;  /* 0x0003601c01007387 */ /* 0x000fe80000100800 */
[----:B-1----:R-:W2:Y:S04]  /*11c50*/  LDL.LU R120, [R1] ;  /* 0x0000000001787983 */ /* 0x002ea80000300800 */
[----:B------:R-:W-:Y:S04]  /*11c60*/  STL [R1+0x39c], R27 ;  /* 0x00039c1b01007387 */ /* 0x000fe80000100800 */
[----:B------:R-:W-:Y:S04]  /*11c70*/  STL [R1+0x368], R26 ;  /* 0x0003681a01007387 */ /* 0x000fe80000100800 */
[----:B------:R-:W3:Y:S04]  /*11c80*/  LDL.LU R121, [R1+0x4] ;  /* 0x0000040001797983 */ /* 0x000ee80000300800 */
[----:B------:R-:W-:Y:S04]  /*11c90*/  STL [R1+0x3a4], R25 ;  /* 0x0003a41901007387 */ /* 0x000fe80000100800 */
[----:B------:R-:W4:Y:S01]  /*11ca0*/  LDL.LU R122, [R1+0x8] ;  /* 0x00000800017a7983 */ /* 0x000f220000300800 */
[----:B------:R-:W-:-:S02]  /*11cb0*/  IADD3.X R24, R14, UR11, RZ, P0, !PT ;  /* 0x0000000b0e187c10 */ /* 0x000fc400087fe4ff */
[----:B------:R-:W-:Y:S02]  /*11cc0*/  IADD3 R14, P0, R11, UR10, RZ ;  /* 0x0000000a0b0e7c10 */ /* 0x000fe4000ff1e0ff */
[----:B------:R-:W-:Y:S02]  /*11cd0*/  IADD3.X R11, R10, UR11, RZ, P1, !PT ;  /* 0x0000000b0a0b7c10 */ /* 0x000fe40008ffe4ff */
[----:B------:R-:W-:Y:S01]  /*11ce0*/  IADD3 R10, P1, R7, UR10, RZ ;  /* 0x0000000a070a7c10 */ /* 0x000fe2000ff3e0ff */
[----:B------:R-:W-:Y:S01]  /*11cf0*/  STL [R1+0x370], R24 ;  /* 0x0003701801007387 */ /* 0x000fe20000100800 */
[----:B------:R-:W-:Y:S02]  /*11d00*/  IADD3.X R7, R6, UR11, RZ, P2, !PT ;  /* 0x0000000b06077c10 */ /* 0x000fe400097fe4ff */
[----:B------:R-:W-:Y:S01]  /*11d10*/  IADD3 R5, P2, R5, UR10, RZ ;  /* 0x0000000a05057c10 */ /* 0x000fe2000ff5e0ff */
[----:B------:R-:W-:Y:S01]  /*11d20*/  STL [R1+0x3ac], R14 ;  /* 0x0003ac0e01007387 */ /* 0x000fe20000100800 */
[----:B------:R-:W-:-:S03]  /*11d30*/  IADD3.X R6, R131, UR11, RZ, P3, !PT ;  /* 0x0000000b83067c10 */ /* 0x000fc60009ffe4ff */
[----:B------:R-:W-:Y:S04]  /*11d40*/  STL [R1+0x378], R11 ;  /* 0x0003780b01007387 */ /* 0x000fe80000100800 */
[----:B------:R-:W-:Y:S04]  /*11d50*/  STL [R1+0x3b4], R10 ;  /* 0x0003b40a01007387 */ /* 0x000fe80000100800 */
[----:B------:R1:W-:Y:S04]  /*11d60*/  STL [R1+0x380], R7 ;  /* 0x0003800701007387 */ /* 0x0003e80000100800 */
[----:B------:R1:W-:Y:S02]  /*11d70*/  STL [R1+0x3bc], R5 ;  /* 0x0003bc0501007387 */ /* 0x0003e40000100800 */
[----:B-1----:R-:W-:-:S02]  /*11d80*/  IADD3 R7, P3, R129, UR10, RZ ;  /* 0x0000000a81077c10 */ /* 0x002fc4000ff7e0ff */
[----:B------:R1:W-:Y:S01]  /*11d90*/  STL [R1+0x388], R6 ;  /* 0x0003880601007387 */ /* 0x0003e20000100800 */
[----:B------:R-:W-:-:S03]  /*11da0*/  IADD3.X R5, R134, UR11, RZ, P4, !PT ;  /* 0x0000000b86057c10 */ /* 0x000fc6000a7fe4ff */
[----:B------:R1:W-:Y:S04]  /*11db0*/  STL [R1+0x3c4], R7 ;  /* 0x0003c40701007387 */ /* 0x0003e80000100800 */
[----:B------:R1:W-:Y:S02]  /*11dc0*/  STL [R1+0x390], R5 ;  /* 0x0003900501007387 */ /* 0x0003e40000100800 */
[----:B-1----:R-:W-:Y:S02]  /*11dd0*/  IADD3 R6, P4, R130, UR10, RZ ;  /* 0x0000000a82067c10 */ /* 0x002fe4000ff9e0ff */
[----:B------:R-:W-:-:S03]  /*11de0*/  IADD3.X R7, R137, UR11, RZ, P5, !PT ;  /* 0x0000000b89077c10 */ /* 0x000fc6000affe4ff */
[----:B------:R1:W-:Y:S01]  /*11df0*/  STL [R1+0x3cc], R6 ;  /* 0x0003cc0601007387 */ /* 0x0003e20000100800 */
[----:B------:R-:W-:-:S03]  /*11e00*/  IADD3 R5, P5, R132, UR10, RZ ;  /* 0x0000000a84057c10 */ /* 0x000fc6000ffbe0ff */
[----:B------:R-:W-:Y:S04]  /*11e10*/  STL [R1+0x398], R7 ;  /* 0x0003980701007387 */ /* 0x000fe80000100800 */
[----:B------:R-:W4:Y:S01]  /*11e20*/  LDL.LU R124, [R1+0x430] ;  /* 0x00043000017c7983 */ /* 0x000f220000300800 */
[----:B-1----:R-:W-:-:S03]  /*11e30*/  IADD3.X R6, R138, UR11, RZ, P6, !PT ;  /* 0x0000000b8a067c10 */ /* 0x002fc6000b7fe4ff */
[----:B------:R1:W-:Y:S04]  /*11e40*/  STL [R1+0x3d4], R5 ;  /* 0x0003d40501007387 */ /* 0x0003e80000100800 */
[----:B------:R1:W-:Y:S02]  /*11e50*/  STL [R1+0x3a0], R6 ;  /* 0x0003a00601007387 */ /* 0x0003e40000100800 */
[----:B-1----:R-:W-:Y:S02]  /*11e60*/  IADD3 R5, P6, R135, UR10, RZ ;  /* 0x0000000a87057c10 */ /* 0x002fe4000ffde0ff */
[----:B------:R-:W-:-:S03]  /*11e70*/  IADD3.X R6, R141, UR11, RZ, P0, !PT ;  /* 0x0000000b8d067c10 */ /* 0x000fc600087fe4ff */
[----:B------:R1:W-:Y:S01]  /*11e80*/  STL [R1+0x3dc], R5 ;  /* 0x0003dc0501007387 */ /* 0x0003e20000100800 */
[----:B------:R-:W-:-:S03]  /*11e90*/  IADD3 R7, P0, R133, UR10, RZ ;  /* 0x0000000a85077c10 */ /* 0x000fc6000ff1e0ff */
[----:B------:R1:W-:Y:S02]  /*11ea0*/  STL [R1+0x3a8], R6 ;  /* 0x0003a80601007387 */ /* 0x0003e40000100800 */
[----:B-1----:R-:W-:Y:S02]  /*11eb0*/  IADD3.X R5, R142, UR11, RZ, P1, !PT ;  /* 0x0000000b8e057c10 */ /* 0x002fe40008ffe4ff */
[----:B------:R1:W-:Y:S01]  /*11ec0*/  STL [R1+0x3e4], R7 ;  /* 0x0003e40701007387 */ /* 0x0003e20000100800 */
[----:B------:R-:W-:-:S03]  /*11ed0*/  IADD3 R6, P1, R136, UR10, RZ ;  /* 0x0000000a88067c10 */ /* 0x000fc6000ff3e0ff */
[----:B------:R1:W-:Y:S02]  /*11ee0*/  STL [R1+0x3b0], R5 ;  /* 0x0003b00501007387 */ /* 0x0003e40000100800 */
[----:B-1----:R-:W-:Y:S02]  /*11ef0*/  IADD3.X R7, R145, UR11, RZ, P2, !PT ;  /* 0x0000000b91077c10 */ /* 0x002fe400097fe4ff */
[----:B------:R1:W-:Y:S01]  /*11f00*/  STL [R1+0x3ec], R6 ;  /* 0x0003ec0601007387 */ /* 0x0003e20000100800 */
[----:B------:R-:W-:-:S03]  /*11f10*/  IADD3 R5, P2, R139, UR10, RZ ;  /* 0x0000000a8b057c10 */ /* 0x000fc6000ff5e0ff */
[----:B------:R1:W-:Y:S04]  /*11f20*/  STL [R1+0x3b8], R7 ;  /* 0x0003b80701007387 */ /* 0x0003e80000100800 */
[----:B------:R1:W-:Y:S02]  /*11f30*/  STL [R1+0x3f4], R5 ;  /* 0x0003f40501007387 */ /* 0x0003e40000100800 */
[----:B-1----:R-:W-:Y:S02]  /*11f40*/  IADD3.X R6, R146, UR11, RZ, P3, !PT ;  /* 0x0000000b92067c10 */ /* 0x002fe40009ffe4ff */
[----:B------:R-:W-:-:S03]  /*11f50*/  IADD3 R7, P3, R143, UR10, RZ ;  /* 0x0000000a8f077c10 */ /* 0x000fc6000ff7e0ff */
        /* <DEDUP_REMOVED lines=8> */
[----:B------:R1:W-:Y:S04]  /*11fe0*/  STL [R1+0x3d0], R7 ;  /* 0x0003d00701007387 */ /* 0x0003e80000100800 */
[----:B------:R3:W-:Y:S01]  /*11ff0*/  STL [R1+0x40c], R5 ;  /* 0x00040c0501007387 */ /* 0x0007e20000100800 */
[----:B--2---:R-:W-:Y:S02]  /*12000*/  IADD3.X R6, R120, UR11, RZ, P6, !PT ;  /* 0x0000000b78067c10 */ /* 0x004fe4000b7fe4ff */
[----:B-1----:R-:W-:-:S03]  /*12010*/  IADD3 R7, P6, R147, UR10, RZ ;  /* 0x0000000a93077c10 */ /* 0x002fc6000ffde0ff */
[----:B------:R1:W-:Y:S04]  /*12020*/  STL [R1+0x3d8], R6 ;  /* 0x0003d80601007387 */ /* 0x0003e80000100800 */
[----:B------:R4:W-:Y:S01]  /*12030*/  STL [R1+0x414], R7 ;  /* 0x0004140701007387 */ /* 0x0009e20000100800 */
[----:B---3--:R-:W-:Y:S02]  /*12040*/  IADD3.X R5, R121, UR11, RZ, P0, !PT ;  /* 0x0000000b79057c10 */ /* 0x008fe400087fe4ff */
[----:B-1----:R-:W-:-:S03]  /*12050*/  IADD3 R6, P0, R151, UR10, RZ ;  /* 0x0000000a97067c10 */ /* 0x002fc6000ff1e0ff */
[----:B------:R1:W-:Y:S01]  /*12060*/  STL [R1+0x3e0], R5 ;  /* 0x0003e00501007387 */ /* 0x0003e20000100800 */
[----:B----4-:R-:W-:-:S03]  /*12070*/  IADD3.X R7, R122, UR11, RZ, P1, !PT ;  /* 0x0000000b7a077c10 */ /* 0x010fc60008ffe4ff */
[----:B------:R2:W-:Y:S01]  /*12080*/  STL [R1+0x41c], R6 ;  /* 0x00041c0601007387 */ /* 0x0005e20000100800 */
[----:B-1----:R-:W-:-:S03]  /*12090*/  IADD3 R5, P1, R148, UR10, RZ ;  /* 0x0000000a94057c10 */ /* 0x002fc6000ff3e0ff */
[----:B------:R-:W-:Y:S01]  /*120a0*/  STL [R1+0x3e8], R7 ;  /* 0x0003e80701007387 */ /* 0x000fe20000100800 */
[----:B--2---:R-:W-:-:S03]  /*120b0*/  IADD3.X R6, R0, UR11, RZ, P2, !PT ;  /* 0x0000000b00067c10 */ /* 0x004fc600097fe4ff */
[----:B------:R-:W2:Y:S04]  /*120c0*/  LDL.LU R0, [R1+0x5d4] ;  /* 0x0005d40001007983 */ /* 0x000ea80000300800 */
[----:B------:R1:W-:Y:S02]  /*120d0*/  STL [R1+0x424], R5 ;  /* 0x0004240501007387 */ /* 0x0003e40000100800 */
[----:B-1----:R-:W-:Y:S02]  /*120e0*/  IADD3.X R5, R8, UR11, RZ, P3, !PT ;  /* 0x0000000b08057c10 */ /* 0x002fe40009ffe4ff */
[----:B------:R-:W3:Y:S04]  /*120f0*/  LDL.LU R8, [R1+0x5d0] ;  /* 0x0005d00001087983 */ /* 0x000ee80000300800 */
[----:B------:R1:W-:Y:S02]  /*12100*/  STL [R1+0x3f0], R6 ;  /* 0x0003f00601007387 */ /* 0x0003e40000100800 */
[----:B-1----:R-:W-:-:S02]  /*12110*/  IADD3.X R6, R4, UR11, RZ, P4, !PT ;  /* 0x0000000b04067c10 */ /* 0x002fc4000a7fe4ff */
[----:B------:R-:W4:Y:S04]  /*12120*/  LDL.LU R4, [R1+0x5cc] ;  /* 0x0005cc0001047983 */ /* 0x000f280000300800 */
[----:B------:R1:W-:Y:S02]  /*12130*/  STL [R1+0x3f8], R5 ;  /* 0x0003f80501007387 */ /* 0x0003e40000100800 */
[----:B-1----:R-:W-:Y:S02]  /*12140*/  IADD3.X R5, R3, UR11, RZ, P5, !PT ;  /* 0x0000000b03057c10 */ /* 0x002fe4000affe4ff */
[----:B------:R-:W4:Y:S04]  /*12150*/  LDL.LU R3, [R1+0x5c8] ;  /* 0x0005c80001037983 */ /* 0x000f280000300800 */
[----:B------:R1:W-:Y:S02]  /*12160*/  STL [R1+0x400], R6 ;  /* 0x0004000601007387 */ /* 0x0003e40000100800 */
[----:B-1----:R-:W-:-:S02]  /*12170*/  IADD3.X R6, R9, UR11, RZ, P6, !PT ;  /* 0x0000000b09067c10 */ /* 0x002fc4000b7fe4ff */
[----:B------:R-:W2:Y:S04]  /*12180*/  LDL.LU R9, [R1+0x5c4] ;  /* 0x0005c40001097983 */ /* 0x000ea80000300800 */
[----:B------:R1:W-:Y:S02]  /*12190*/  STL [R1+0x408], R5 ;  /* 0x0004080501007387 */ /* 0x0003e40000100800 */
[----:B-1----:R-:W-:Y:S01]  /*121a0*/  IADD3.X R5, R13, UR11, RZ, P0, !PT ;  /* 0x0000000b0d057c10 */ /* 0x002fe200087fe4ff */
[----:B------:R-:W-:Y:S01]  /*121b0*/  ULDC.64 UR10, c[0x0][0x218] ;  /* 0x00008600000a7ab9 */ /* 0x000fe20000000a00 */
[----:B------:R-:W3:Y:S04]  /*121c0*/  LDL.LU R13, [R1+0x5c0] ;  /* 0x0005c000010d7983 */ /* 0x000ee80000300800 */
[----:B------:R1:W-:Y:S02]  /*121d0*/  STL [R1+0x410], R6 ;  /* 0x0004100601007387 */ /* 0x0003e40000100800 */
[----:B-1----:R-:W-:-:S02]  /*121e0*/  IADD3 R6, P0, R12, UR4, RZ ;  /* 0x000000040c067c10 */ /* 0x002fc4000ff1e0ff */
[----:B------:R-:W4:Y:S04]  /*121f0*/  LDL.LU R12, [R1+0x5bc] ;  /* 0x0005bc00010c7983 */ /* 0x000f280000300800 */
[----:B------:R1:W-:Y:S04]  /*12200*/  STL [R1+0x418], R5 ;  /* 0x0004180501007387 */ /* 0x0003e80000100800 */
[----:B------:R1:W-:Y:S02]  /*12210*/  STL [R1+0x42c], R6 ;  /* 0x00042c0601007387 */ /* 0x0003e40000100800 */
[----:B-1----:R-:W-:Y:S01]  /*12220*/  IADD3.X R5, R125, UR5, RZ, P1, !PT ;  /* 0x000000057d057c10 */ /* 0x002fe20008ffe4ff */
[----:B------:R-:W-:Y:S01]  /*12230*/  ULDC.64 UR4, c[0x0][0x218] ;  /* 0x0000860000047ab9 */ /* 0x000fe20000000a00 */
[----:B------:R-:W-:-:S02]  /*12240*/  IADD3 R7, P1, R2, UR10, RZ ;  /* 0x0000000a02077c10 */ /* 0x000fc4000ff3e0ff */
[----:B------:R1:W5:Y:S01]  /*12250*/  LDL.LU R2, [R1+0x5b8] ;  /* 0x0005b80001027983 */ /* 0x0003620000300800 */
[----:B------:R-:W-:Y:S01]  /*12260*/  IADD3.X R6, R126, UR11, RZ, P0, !PT ;  /* 0x0000000b7e067c10 */ /* 0x000fe200087fe4ff */
[----:B------:R-:W-:Y:S02]  /*12270*/  ULDC.64 UR10, c[0x0][0x218] ;  /* 0x00008600000a7ab9 */ /* 0x000fe40000000a00 */
[----:B------:R3:W-:Y:S01]  /*12280*/  STL [R1+0x420], R5 ;  /* 0x0004200501007387 */ /* 0x0007e20000100800 */
[----:B------:R-:W-:Y:S01]  /*12290*/  IADD3 R10, P0, R123, UR4, RZ ;  /* 0x000000047b0a7c10 */ /* 0x000fe2000ff1e0ff */
[----:B------:R-:W-:Y:S02]  /*122a0*/  ULDC UR4, c[0x0][0x21c] ;  /* 0x0000870000047ab9 */ /* 0x000fe40000000800 */
[----:B------:R1:W-:Y:S04]  /*122b0*/  STL [R1+0x434], R7 ;  /* 0x0004340701007387 */ /* 0x0003e80000100800 */
[----:B------:R4:W-:Y:S01]  /*122c0*/  STL [R1+0x428], R6 ;  /* 0x0004280601007387 */ /* 0x0009e20000100800 */
[----:B---3--:R-:W-:-:S02]  /*122d0*/  LEA R5, P2, R13, R124, 0x3 ;  /* 0x0000007c0d057211 */ /* 0x008fc400078418ff */
[----:B-1----:R-:W-:-:S04]  /*122e0*/  SHF.R.S32.HI R7, RZ, 0x1f, R13 ;  /* 0x0000001fff077819 */ /* 0x002fc8000001140d */
[----:B----4-:R-:W-:Y:S02]  /*122f0*/  LEA.HI.X R6, R13, R12, R7, 0x3, P2 ;  /* 0x0000000c0d067211 */ /* 0x010fe400010f1c07 */
[----:B------:R1:W5:Y:S04]  /*12300*/  LDL.LU R12, [R1+0x5b4] ;  /* 0x0005b400010c7983 */ /* 0x0003680000300800 */
[----:B------:R3:W-:Y:S02]  /*12310*/  STL [R1+0x43c], R10 ;  /* 0x00043c0a01007387 */ /* 0x0007e40000100800 */
[----:B---3--:R-:W-:Y:S01]  /*12320*/  IADD3.X R10, R127, UR5, RZ, P1, !PT ;  /* 0x000000057f0a7c10 */ /* 0x008fe20008ffe4ff */
[----:B------:R-:W-:Y:S01]  /*12330*/  ULDC UR5, c[0x0][0x238] ;  /* 0x00008e0000057ab9 */ /* 0x000fe20000000800 */
[----:B------:R-:W-:Y:S01]  /*12340*/  IADD3 R11, P1, R8, UR10, RZ ;  /* 0x0000000a080b7c10 */ /* 0x000fe2000ff3e0ff */
[----:B------:R-:W-:Y:S01]  /*12350*/  ULDC UR10, c[0x0][0x238] ;  /* 0x00008e00000a7ab9 */ /* 0x000fe20000000800 */
[----:B------:R1:W5:Y:S04]  /*12360*/  LDL.LU R8, [R1+0x5b0] ;  /* 0x0005b00001087983 */ /* 0x0003680000300800 */
[----:B------:R3:W-:Y:S04]  /*12370*/  STL [R1+0x430], R10 ;  /* 0x0004300a01007387 */ /* 0x0007e80000100800 */
[----:B------:R-:W4:Y:S01]  /*12380*/  LDL R145, [R1+0x490] ;  /* 0x0004900001917983 */ /* 0x000f220000100800 */
[----:B---3--:R-:W-:-:S03]  /*12390*/  IADD3.X R10, R128, UR11, RZ, P0, !PT ;  /* 0x0000000b800a7c10 */ /* 0x008fc600087fe4ff */
[----:B------:R-:W-:Y:S01]  /*123a0*/  STL [R1+0x440], R11 ;  /* 0x0004400b01007387 */ /* 0x000fe20000100800 */
[----:B------:R-:W-:Y:S01]  /*123b0*/  SHF.L.U64.HI R7, R13, 0x2, R7 ;  /* 0x000000020d077819 */ /* 0x000fe20000010207 */
[----:B------:R-:W-:Y:S02]  /*123c0*/  ULDC UR11, c[0x0][0x238] ;  /* 0x00008e00000b7ab9 */ /* 0x000fe40000000800 */
[----:B------:R-:W3:Y:S04]  /*123d0*/  LDL R142, [R1+0x484] ;  /* 0x00048400018e7983 */ /* 0x000ee80000100800 */
[----:B------:R4:W-:Y:S04]  /*123e0*/  STL [R1+0x438], R10 ;  /* 0x0004380a01007387 */ /* 0x0009e80000100800 */
[----:B------:R-:W2:Y:S04]  /*123f0*/  LDL R141, [R1+0x488] ;  /* 0x00048800018d7983 */ /* 0x000ea80000100800 */
[----:B------:R-:W2:Y:S04]  /*12400*/  LDL R138, [R1+0x48c] ;  /* 0x00048c00018a7983 */ /* 0x000ea80000100800 */
[----:B------:R-:W2:Y:S04]  /*12410*/  LDL R137, [R1+0x494] ;  /* 0x0004940001897983 */ /* 0x000ea80000100800 */
[----:B------:R-:W-:Y:S04]  /*12420*/  STL [R1], RZ ;  /* 0x000000ff01007387 */ /* 0x000fe80000100800 */
[----:B------:R-:W-:Y:S04]  /*12430*/  STL [R1+0x4], RZ ;  /* 0x000004ff01007387 */ /* 0x000fe80000100800 */
        /* <DEDUP_REMOVED lines=113> */
[----:B------:R-:W-:Y:S01]  /*12b50*/  STL [R1+0x1cc], RZ ;  /* 0x0001ccff01007387 */ /* 0x000fe20000100800 */
[----:B----4-:R-:W-:-:S03]  /*12b60*/  SHF.R.S32.HI R10, RZ, 0x1f, R145 ;  /* 0x0000001fff0a7819 */ /* 0x010fc60000011491 */
[----:B------:R-:W-:Y:S01]  /*12b70*/  STL [R1+0x1d0], RZ ;  /* 0x0001d0ff01007387 */ /* 0x000fe20000100800 */
[----:B---3--:R-:W-:-:S03]  /*12b80*/  SHF.R.S32.HI R11, RZ, 0x1f, R142 ;  /* 0x0000001fff0b7819 */ /* 0x008fc6000001148e */
[----:B------:R-:W-:Y:S01]  /*12b90*/  STL [R1+0x1d4], RZ ;  /* 0x0001d4ff01007387 */ /* 0x000fe20000100800 */
[----:B--2---:R-:W-:-:S03]  /*12ba0*/  SHF.R.S32.HI R14, RZ, 0x1f, R141 ;  /* 0x0000001fff0e7819 */ /* 0x004fc6000001148d */
[----:B------:R-:W-:Y:S04]  /*12bb0*/  STL [R1+0x1d8], RZ ;  /* 0x0001d8ff01007387 */ /* 0x000fe80000100800 */
[----:B------:R-:W-:Y:S01]  /*12bc0*/  STL [R1+0x1dc], RZ ;  /* 0x0001dcff01007387 */ /* 0x000fe20000100800 */
[----:B------:R-:W-:-:S03]  /*12bd0*/  SHF.L.U64.HI R139, R145, 0x2, R10 ;  /* 0x00000002918b7819 */ /* 0x000fc6000001020a */
[----:B------:R-:W-:Y:S01]  /*12be0*/  STL [R1+0x1e0], RZ ;  /* 0x0001e0ff01007387 */ /* 0x000fe20000100800 */
[----:B------:R-:W-:-:S03]  /*12bf0*/  SHF.L.U64.HI R10, R142, 0x2, R11 ;  /* 0x000000028e0a7819 */ /* 0x000fc6000001020b */
[----:B------:R-:W-:Y:S01]  /*12c00*/  STL [R1+0x1e4], RZ ;  /* 0x0001e4ff01007387 */ /* 0x000fe20000100800 */
[----:B------:R-:W-:-:S03]  /*12c10*/  SHF.L.U64.HI R7, R141, 0x2, R14 ;  /* 0x000000028d077819 */ /* 0x000fc6000001020e */
[----:B------:R-:W-:Y:S04]  /*12c20*/  STL [R1+0x1e8], RZ ;  /* 0x0001e8ff01007387 */ /* 0x000fe80000100800 */
[----:B------:R-:W-:Y:S04]  /*12c30*/  STL [R1+0x1ec], RZ ;  /* 0x0001ecff01007387 */ /* 0x000fe80000100800 */
[----:B------:R-:W-:Y:S04]  /*12c40*/  STL [R1+0x1f0], RZ ;  /* 0x0001f0ff01007387 */ /* 0x000fe80000100800 */
[----:B------:R-:W-:Y:S04]  /*12c50*/  STL [R1+0x1f4], RZ ;  /* 0x0001f4ff01007387 */ /* 0x000fe80000100800 */
[----:B------:R-:W-:Y:S04]  /*12c60*/  STL [R1+0x1f8], RZ ;  /* 0x0001f8ff01007387 */ /* 0x000fe80000100800 */
[----:B------:R-:W-:Y:S04]  /*12c70*/  STL [R1+0x1fc], RZ ;  /* 0x0001fcff01007387 */ /* 0x000fe80000100800 */
[----:B------:R-:W-:Y:S04]  /*12c80*/  STL [R1+0x450], R139 ;  /* 0x0004508b01007387 */ /* 0x000fe80000100800 */
[----:B------:R-:W-:Y:S04]  /*12c90*/  STL [R1+0x454], R10 ;  /* 0x0004540a01007387 */ /* 0x000fe80000100800 */
[----:B------:R2:W-:Y:S02]  /*12ca0*/  STL [R1+0x458], R7 ;  /* 0x0004580701007387 */ /* 0x0005e40000100800 */
[----:B--2---:R-:W-:-:S02]  /*12cb0*/  SHF.R.S32.HI R7, RZ, 0x6, R9 ;  /* 0x00000006ff077819 */ /* 0x004fc40000011409 */
[----:B------:R-:W2:Y:S01]  /*12cc0*/  S2R R9, SR_TID.X ;  /* 0x0000000000097919 */ /* 0x000ea20000002100 */
[----:B------:R-:W-:Y:S02]  /*12cd0*/  SHF.R.S32.HI R135, RZ, 0x1f, R138 ;  /* 0x0000001fff877819 */ /* 0x000fe4000001148a */
[----:B------:R-:W-:Y:S02]  /*12ce0*/  SHF.R.S32.HI R136, RZ, 0x1f, R137 ;  /* 0x0000001fff887819 */ /* 0x000fe40000011489 */
[----:B------:R-:W-:Y:S02]  /*12cf0*/  SHF.L.U64.HI R11, R138, 0x2, R135 ;  /* 0x000000028a0b7819 */ /* 0x000fe40000010287 */
[----:B------:R-:W-:Y:S02]  /*12d00*/  SHF.L.U64.HI R10, R137, 0x2, R136 ;  /* 0x00000002890a7819 */ /* 0x000fe40000010288 */
[----:B------:R-:W-:Y:S01]  /*12d10*/  IADD3.X R14, R0, UR4, RZ, P1, !PT ;  /* 0x00000004000e7c10 */ /* 0x000fe20008ffe4ff */
[----:B------:R3:W-:Y:S01]  /*12d20*/  STL [R1+0x45c], R11 ;  /* 0x00045c0b01007387 */ /* 0x0007e20000100800 */
[----:B------:R-:W-:Y:S01]  /*12d30*/  IADD3 R5, P3, R5, UR8, RZ ;  /* 0x0000000805057c10 */ /* 0x000fe2000ff7e0ff */
[----:B------:R-:W-:-:S02]  /*12d40*/  ULDC UR8, c[0x0][0x238] ;  /* 0x00008e0000087ab9 */ /* 0x000fc40000000800 */
[----:B------:R4:W-:Y:S01]  /*12d50*/  STL [R1+0x460], R10 ;  /* 0x0004600a01007387 */ /* 0x0009e20000100800 */
[----:B--2---:R-:W-:-:S04]  /*12d60*/  SHF.R.U32.HI R9, RZ, 0x7, R9 ;  /* 0x00000007ff097819 */ /* 0x004fc80000011609 */
[----:B------:R-:W-:-:S04]  /*12d70*/  SGXT.U32 R9, R9, 0x1 ;  /* 0x000000010909781a */ /* 0x000fc80000000000 */
[C---:B---3--:R-:W-:Y:S02]  /*12d80*/  LOP3.LUT R11, R9.reuse, 0x3c, RZ, 0xfc, !PT ;  /* 0x0000003c090b7812 */ /* 0x048fe400078efcff */
[C---:B----4-:R-:W-:Y:S02]  /*12d90*/  LOP3.LUT R10, R9.reuse, 0x3a, RZ, 0xfc, !PT ;  /* 0x0000003a090a7812 */ /* 0x050fe400078efcff */
[----:B------:R-:W-:Y:S01]  /*12da0*/  LOP3.LUT R0, R9, 0x38, RZ, 0xfc, !PT ;  /* 0x0000003809007812 */ /* 0x000fe200078efcff */
[----:B------:R-:W-:Y:S01]  /*12db0*/  IMAD R11, R11, UR5, RZ ;  /* 0x000000050b0b7c24 */ /* 0x000fe2000f8e02ff */
[C---:B------:R-:W-:Y:S01]  /*12dc0*/  LOP3.LUT R11, R9.reuse, 0x34, RZ, 0xfc, !PT ;  /* 0x00000034090b7812 */ /* 0x040fe200078efcff */
[----:B------:R-:W-:Y:S01]  /*12dd0*/  IMAD R10, R10, UR6, RZ ;  /* 0x000000060a0a7c24 */ /* 0x000fe2000f8e02ff */
[C---:B------:R-:W-:Y:S01]  /*12de0*/  LOP3.LUT R10, R9.reuse, 0x32, RZ, 0xfc, !PT ;  /* 0x00000032090a7812 */ /* 0x040fe200078efcff */
[----:B------:R-:W-:Y:S01]  /*12df0*/  IMAD R0, R0, UR8, RZ ;  /* 0x0000000800007c24 */ /* 0x000fe2000f8e02ff */
[----:B------:R-:W-:-:S02]  /*12e00*/  LOP3.LUT R0, R9, 0x30, RZ, 0xfc, !PT ;  /* 0x0000003009007812 */ /* 0x000fc400078efcff */
[----:B------:R-:W2:Y:S01]  /*12e10*/  S2R R9, SR_TID.X ;  /* 0x0000000000097919 */ /* 0x000ea20000002100 */
[----:B------:R-:W-:Y:S01]  /*12e20*/  IADD3.X R6, R6, UR9, RZ, P3, !PT ;  /* 0x0000000906067c10 */ /* 0x000fe20009ffe4ff */
[----:B------:R-:W-:Y:S01]  /*12e30*/  ULDC UR9, c[0x0][0x238] ;  /* 0x00008e0000097ab9 */ /* 0x000fe20000000800 */
[----:B--2---:R-:W-:-:S04]  /*12e40*/  SHF.R.U32.HI R9, RZ, 0x7, R9 ;  /* 0x00000007ff097819 */ /* 0x004fc80000011609 */
[----:B------:R-:W-:-:S04]  /*12e50*/  SGXT.U32 R9, R9, 0x1 ;  /* 0x000000010909781a */ /* 0x000fc80000000000 */
[----:B------:R-:W-:-:S05]  /*12e60*/  LOP3.LUT R9, R9, 0x36, RZ, 0xfc, !PT ;  /* 0x0000003609097812 */ /* 0x000fca00078efcff */
[----:B------:R-:W-:-:S06]  /*12e70*/  IMAD R9, R9, UR9, RZ ;  /* 0x0000000909097c24 */ /* 0x000fcc000f8e02ff */
[----:B------:R-:W2:Y:S01]  /*12e80*/  S2R R9, SR_TID.X ;  /* 0x0000000000097919 */ /* 0x000ea20000002100 */
[----:B------:R-:W-:Y:S02]  /*12e90*/  IMAD R11, R11, UR10, RZ ;  /* 0x0000000a0b0b7c24 */ /* 0x000fe4000f8e02ff */
[----:B------:R-:W-:Y:S02]  /*12ea0*/  IMAD R10, R10, UR11, RZ ;  /* 0x0000000b0a0a7c24 */ /* 0x000fe4000f8e02ff */
[----:B------:R-:W-:Y:S01]  /*12eb0*/  IMAD R0, R0, UR12, RZ ;  /* 0x0000000c00007c24 */ /* 0x000fe2000f8e02ff */
[----:B--2---:R-:W-:-:S04]  /*12ec0*/  SHF.R.U32.HI R9, RZ, 0x7, R9 ;  /* 0x00000007ff097819 */ /* 0x004fc80000011609 */
[----:B------:R-:W-:-:S04]  /*12ed0*/  SGXT.U32 R9, R9, 0x1 ;  /* 0x000000010909781a */ /* 0x000fc80000000000 */
[C---:B------:R-:W-:Y:S02]  /*12ee0*/  LOP3.LUT R11, R9.reuse, 0x2c, RZ, 0xfc, !PT ;  /* 0x0000002c090b7812 */ /* 0x040fe400078efcff */
[C---:B------:R-:W-:Y:S02]  /*12ef0*/  LOP3.LUT R10, R9.reuse, 0x2a, RZ, 0xfc, !PT ;  /* 0x0000002a090a7812 */ /* 0x040fe400078efcff */
[----:B------:R-:W-:Y:S02]  /*12f00*/  LOP3.LUT R0, R9, 0x28, RZ, 0xfc, !PT ;  /* 0x0000002809007812 */ /* 0x000fe400078efcff */
[----:B------:R-:W2:Y:S02]  /*12f10*/  S2R R9, SR_TID.X ;  /* 0x0000000000097919 */ /* 0x000ea40000002100 */
        /* <DEDUP_REMOVED lines=20> */
[----:B------:R-:W-:Y:S01]  /*13060*/  IMAD R10, R10, UR19, RZ ;  /* 0x000000130a0a7c24 */ /* 0x000fe2000f8e02ff */
[----:B--2---:R-:W-:-:S04]  /*13070*/  SHF.R.U32.HI R9, RZ, 0x7, R9 ;  /* 0x00000007ff097819 */ /* 0x004fc80000011609 */
[----:B------:R-:W-:-:S04]  /*13080*/  SGXT.U32 R9, R9, 0x1 ;  /* 0x000000010909781a */ /* 0x000fc80000000000 */
[C---:B------:R-:W-:Y:S02]  /*13090*/  LOP3.LUT R11, R9.reuse, 0x1a, RZ, 0xfc, !PT ;  /* 0x0000001a090b7812 */ /* 0x040fe400078efcff */
[----:B------:R-:W-:Y:S02]  /*130a0*/  LOP3.LUT R10, R9, 0x18, RZ, 0xfc, !PT ;  /* 0x00000018090a7812 */ /* 0x000fe400078efcff */
[----:B------:R-:W2:Y:S01]  /*130b0*/  S2R R9, SR_TID.X ;  /* 0x0000000000097919 */ /* 0x000ea20000002100 */
[----:B------:R-:W-:Y:S01]  /*130c0*/  IMAD R0, R0, UR20, RZ ;  /* 0x0000001400007c24 */ /* 0x000fe2000f8e02ff */
[--C-:B--2---:R-:W-:Y:S02]  /*130d0*/  SHF.R.U32.HI R0, RZ, 0x7, R9.reuse ;  /* 0x00000007ff007819 */ /* 0x104fe40000011609 */
[----:B------:R-:W-:-:S04]  /*130e0*/  SHF.R.U32.HI R9, RZ, 0x7, R9 ;  /* 0x00000007ff097819 */ /* 0x000fc80000011609 */
[----:B------:R-:W-:-:S04]  /*130f0*/  SGXT.U32 R9, R9, 0x1 ;  /* 0x000000010909781a */ /* 0x000fc80000000000 */
[----:B------:R-:W-:-:S05]  /*13100*/  LOP3.LUT R9, R9, 0x1c, RZ, 0xfc, !PT ;  /* 0x0000001c09097812 */ /* 0x000fca00078efcff */
[----:B------:R-:W-:Y:S01]  /*13110*/  IMAD R9, R9, UR22, RZ ;  /* 0x0000001609097c24 */ /* 0x000fe2000f8e02ff */
[----:B------:R-:W-:-:S05]  /*13120*/  SGXT.U32 R0, R0, 0x1 ;  /* 0x000000010000781a */ /* 0x000fca0000000000 */
[----:B------:R-:W2:Y:S01]  /*13130*/  S2R R9, SR_TID.X ;  /* 0x0000000000097919 */ /* 0x000ea20000002100 */
[----:B------:R-:W-:Y:S01]  /*13140*/  LOP3.LUT R0, R0, 0x1e, RZ, 0xfc, !PT ;  /* 0x0000001e00007812 */ /* 0x000fe200078efcff */
[----:B------:R3:W-:Y:S04]  /*13150*/  STL [R1+0x444], R7 ;  /* 0x0004440701007387 */ /* 0x0007e80000100800 */
[----:B------:R-:W-:-:S06]  /*13160*/  IMAD R0, R0, UR21, RZ ;  /* 0x0000001500007c24 */ /* 0x000fcc000f8e02ff */
[----:B------:R1:W5:Y:S01]  /*13170*/  LDL.LU R0, [R1+0x5ac] ;  /* 0x0005ac0001007983 */ /* 0x0003620000300800 */
[----:B---3--:R-:W-:-:S05]  /*13180*/  VIADD R7, R7, 0xfffffffe ;  /* 0xfffffffe07077836 */ /* 0x008fca0000000000 */
[----:B------:R1:W-:Y:S01]  /*13190*/  STL [R1+0x55c], R7 ;  /* 0x00055c0701007387 */ /* 0x0003e20000100800 */
[C---:B------:R-:W-:Y:S01]  /*131a0*/  SHF.L.U64.HI R3, R4.reuse, 0x2, R3 ;  /* 0x0000000204037819 */ /* 0x040fe20000010203 */
[----:B------:R-:W-:Y:S01]  /*131b0*/  IMAD.SHL.U32 R4, R4, 0x4, RZ ;  /* 0x0000000404047824 */ /* 0x000fe200078e00ff */
[----:B------:R-:W-:Y:S02]  /*131c0*/  CS2R R24, SRZ ;  /* 0x0000000000187805 */ /* 0x000fe4000001ff00 */
[----:B------:R-:W-:Y:S02]  /*131d0*/  CS2R R26, SRZ ;  /* 0x00000000001a7805 */ /* 0x000fe4000001ff00 */
[----:B------:R-:W-:Y:S02]  /*131e0*/  CS2R R28, SRZ ;  /* 0x00000000001c7805 */ /* 0x000fe4000001ff00 */
[----:B------:R-:W-:Y:S02]  /*131f0*/  CS2R R30, SRZ ;  /* 0x00000000001e7805 */ /* 0x000fe4000001ff00 */
[----:B------:R-:W-:-:S02]  /*13200*/  CS2R R32, SRZ ;  /* 0x0000000000207805 */ /* 0x000fc4000001ff00 */
[----:B------:R-:W-:Y:S02]  /*13210*/  CS2R R34, SRZ ;  /* 0x0000000000227805 */ /* 0x000fe4000001ff00 */
[----:B------:R-:W-:Y:S02]  /*13220*/  CS2R R36, SRZ ;  /* 0x0000000000247805 */ /* 0x000fe4000001ff00 */
[----:B--2---:R-:W-:Y:S02]  /*13230*/  SHF.R.U32.HI R9, RZ, 0x7, R9 ;  /* 0x00000007ff097819 */ /* 0x004fe40000011609 */
        /* <DEDUP_REMOVED lines=57> */
[----:B------:R-:W-:Y:S01]  /*135d0*/  SGXT.U32 R9, R9, 0x1 ;  /* 0x000000010909781a */ /* 0x000fe20000000000 */
[----:B------:R-:W-:Y:S02]  /*135e0*/  IMAD R11, R11, UR23, RZ ;  /* 0x000000170b0b7c24 */ /* 0x000fe4000f8e02ff */
[----:B------:R-:W-:Y:S01]  /*135f0*/  IMAD R10, R10, UR24, RZ ;  /* 0x000000180a0a7c24 */ /* 0x000fe2000f8e02ff */
[----:B------:R-:W-:Y:S01]  /*13600*/  UIADD3 UR40, UR40, -0x80, URZ ;  /* 0xffffff8028287890 */ /* 0x000fe2000fffe03f */
[----:B------:R-:W-:Y:S01]  /*13610*/  UMOV UR42, 0x1 ;  /* 0x00000001002a7882 */ /* 0x000fe20000000000 */
[----:B------:R-:W-:Y:S01]  /*13620*/  UMOV UR41, 0xffffffff ;  /* 0xffffffff00297882 */ /* 0x000fe20000000000 */
[----:B-1----:R-:W-:-:S09]  /*13630*/  UMOV UR4, URZ ;  /* 0x0000003f00047c82 */ /* 0x002fd20008000000 */
.L_x_1:
[----:B------:R-:W-:Y:S01]  /*13640*/  STL.64 [R1+0x9e0], R250 ;  /* 0x0009e0fa01007387 */ /* 0x000fe20000100a00 */
[----:B------:R-:W-:Y:S01]  /*13650*/  UIADD3 UR41, UR41, 0x1, URZ ;  /* 0x0000000129297890 */ /* 0x000fe2000fffe03f */
[----:B------:R-:W-:-:S04]  /*13660*/  DEPBAR.LE SB0, 0x2 ;  /* 0x000080800000791a */ /* 0x000fc80000000000 */
[----:B------:R-:W-:Y:S04]  /*13670*/  STL.64 [R1+0x9d8], R248 ;  /* 0x0009d8f801007387 */ /* 0x000fe80000100a00 */
        /* <DEDUP_REMOVED lines=48> */
[----:B-----5:R-:W-:Y:S04]  /*13980*/  STL.64 [R1+0x850], R150 ;  /* 0x0008509601007387 */ /* 0x020fe80000100a00 */
        /* <DEDUP_REMOVED lines=12> */
[----:B------:R1:W-:Y:S04]  /*13a50*/  STL.64 [R1+0x7e8], R124 ;  /* 0x0007e87c01007387 */ /* 0x0003e80000100a00 */
[----:B-1----:R-:W2:Y:S04]  /*13a60*/  LDL.LU.64 R124, [R1] ;  /* 0x00000000017c7983 */ /* 0x002ea80000300a00 */
[----:B------:R-:W2:Y:S04]  /*13a70*/  LDL.LU.64 R126, [R1+0x8] ;  /* 0x00000800017e7983 */ /* 0x000ea80000300a00 */
        /* <DEDUP_REMOVED lines=62> */
[----:B------:R-:W-:-:S02]  /*13e60*/  UISETP.GT.AND UP0, UPT, UR41, 0x2, UPT ;  /* 0x000000022900788c */ /* 0x000fc4000bf04270 */
[----:B------:R-:W-:Y:S01]  /*13e70*/  USHF.L.U32 UR6, UR43, 0x7, URZ ;  /* 0x000000072b067899 */ /* 0x000fe2000800063f */
[----:B------:R-:W-:Y:S01]  /*13e80*/  BAR.SYNC.DEFER_BLOCKING 0x0 ;  /* 0x0000000000007b1d */ /* 0x000fe20000010000 */
[----:B------:R-:W-:Y:S02]  /*13e90*/  USEL UR41, UR41, URZ, !UP0 ;  /* 0x0000003f29297287 */ /* 0x000fe4000c000000 */
[----:B------:R-:W-:Y:S02]  /*13ea0*/  ULOP3.LUT UR8, UR6, 0x200, URZ, 0xc0, !UPT ;  /* 0x0000020006087892 */ /* 0x000fe4000f8ec03f */
[----:B------:R-:W-:Y:S02]  /*13eb0*/  ULEA UR5, UR41, UR7, 0xf ;  /* 0x0000000729057291 */ /* 0x000fe4000f8e783f */
[----:B------:R-:W-:Y:S01]  /*13ec0*/  ULEA UR6, UR41, UR7, 0x11 ;  /* 0x0000000729067291 */ /* 0x000fe2000f8e883f */
[----:B-----5:R-:W-:Y:S01]  /*13ed0*/  STL [R1+0x5ac], R8 ;  /* 0x0005ac0801007387 */ /* 0x020fe20000100800 */
[----:B------:R-:W-:-:S02]  /*13ee0*/  UIADD3 UR5, UR5, 0x60000, URZ ;  /* 0x0006000005057890 */ /* 0x000fc4000fffe03f */
[----:B------:R-:W-:Y:S02]  /*13ef0*/  USHF.R.U32.HI UR6, URZ, 0x4, UR6 ;  /* 0x000000043f067899 */ /* 0x000fe40008011606 */
[----:B------:R-:W-:Y:S02]  /*13f00*/  ULEA.HI UR5, UR5, UR8, URZ, 0x1c ;  /* 0x0000000805057291 */ /* 0x000fe4000f8fe03f */
[----:B------:R-:W-:Y:S02]  /*13f10*/  USGXT.U32 UR10, UR6, 0xe ;  /* 0x0000000e060a789a */ /* 0x000fe40008000000 */
[----:B------:R-:W-:Y:S01]  /*13f20*/  ULOP3.LUT UR8, UR5, 0x3fff, URZ, 0xc0, !UPT ;  /* 0x00003fff05087892 */ /* 0x000fe2000f8ec03f */
[----:B------:R-:W-:Y:S01]  /*13f30*/  UMOV UR11, 0x40000040 ;  /* 0x40000040000b7882 */ /* 0x000fe20000000000 */
[----:B------:R-:W-:Y:S01]  /*13f40*/  UMOV UR9, 0x40000040 ;  /* 0x4000004000097882 */ /* 0x000fe20000000000 */
[----:B------:R-:W-:Y:S02]  /*13f50*/  UIADD3 UR14, UP1, UR10, 0x2, URZ ;  /* 0x000000020a0e7890 */ /* 0x000fe4000ff3e03f */
[----:B------:R-:W-:Y:S01]  /*13f60*/  UIADD3 UR12, UP0, UR8, 0x2, URZ ;  /* 0x00000002080c7890 */ /* 0x000fe2000ff1e03f */
[----:B------:R-:W-:Y:S01]  /*13f70*/  UMOV UR5, URZ ;  /* 0x0000003f00057c82 */ /* 0x000fe20008000000 */
[----:B------:R-:W-:-:S02]  /*13f80*/  UMOV UR6, URZ ;  /* 0x0000003f00067c82 */ /* 0x000fc40008000000 */
[----:B------:R-:W-:Y:S02]  /*13f90*/  UIADD3.X UR13, UR5, 0x40000040, URZ, UP0, !UPT ;  /* 0x40000040050d7890 */ /* 0x000fe400087fe43f */
[----:B------:R-:W-:Y:S02]  /*13fa0*/  UIADD3.X UR15, UR6, 0x40000040, URZ, UP1, !UPT ;  /* 0x40000040060f7890 */ /* 0x000fe40008ffe43f */
[----:B------:R-:W-:Y:S02]  /*13fb0*/  UIADD3.64 UR16, UR12, 0x2, URZ ;  /* 0x000000020c107897 */ /* 0x000fe4000fffe03f */
[----:B------:R-:W-:Y:S02]  /*13fc0*/  UIADD3.64 UR18, UR14, 0x2, URZ ;  /* 0x000000020e127897 */ /* 0x000fe4000fffe03f */
[----:B------:R-:W-:Y:S02]  /*13fd0*/  UIADD3.64 UR22, UR14, 0x4, URZ ;  /* 0x000000040e167897 */ /* 0x000fe4000fffe03f */
[----:B------:R-:W-:-:S02]  /*13fe0*/  UIADD3.64 UR20, UR12, 0x4, URZ ;  /* 0x000000040c147897 */ /* 0x000fc4000fffe03f */
[----:B------:R-:W-:Y:S02]  /*13ff0*/  UIADD3.64 UR26, UR14, 0x7fe, URZ ;  /* 0x000007fe0e1a7897 */ /* 0x000fe4000fffe03f */
[----:B------:R-:W-:Y:S02]  /*14000*/  UIADD3.64 UR24, UR12, 0x3fe, URZ ;  /* 0x000003fe0c187897 */ /* 0x000fe4000fffe03f */
[----:B------:R-:W-:Y:S02]  /*14010*/  UIADD3.64 UR30, UR14, 0x800, URZ ;  /* 0x000008000e1e7897 */ /* 0x000fe4000fffe03f */
[----:B------:R-:W-:Y:S02]  /*14020*/  UIADD3.64 UR28, UR12, 0x400, URZ ;  /* 0x000004000c1c7897 */ /* 0x000fe4000fffe03f */
[----:B------:R-:W-:Y:S02]  /*14030*/  UIADD3.64 UR34, UR14, 0x802, URZ ;  /* 0x000008020e227897 */ /* 0x000fe4000fffe03f */
[----:B------:R-:W-:-:S02]  /*14040*/  UIADD3.64 UR32, UR12, 0x402, URZ ;  /* 0x000004020c207897 */ /* 0x000fc4000fffe03f */
[----:B------:R-:W-:Y:S02]  /*14050*/  UIADD3.64 UR38, UR14, 0x804, URZ ;  /* 0x000008040e267897 */ /* 0x000fe4000fffe03f */
[----:B------:R-:W-:Y:S01]  /*14060*/  UIADD3.64 UR36, UR12, 0x404, URZ ;  /* 0x000004040c247897 */ /* 0x000fe2000fffe03f */
[----:B------:R-:W1:Y:S01]  /*14070*/  S2R R11, SR_TID.X ;  /* 0x00000000000b7919 */ /* 0x000e620000002100 */
[----:B------:R-:W-:Y:S01]  /*14080*/  ISETP.GE.AND P1, PT, R9, UR40, PT ;  /* 0x0000002809007c0c */ /* 0x000fe2000bf26270 */
[----:B------:R-:W-:Y:S01]  /*14090*/  UIADD3 UR42, UR42, 0x1, URZ ;  /* 0x000000012a2a7890 */ /* 0x000fe2000fffe03f */
[----:B------:R-:W-:Y:S01]  /*140a0*/  ULDC UR6, c[0x0][0x238] ;  /* 0x00008e0000067ab9 */ /* 0x000fe20000000800 */
[----:B--2---:R-:W-:-:S06]  /*140b0*/  WARPGROUP.ARRIVE ;  /* 0x00000000000079c5 */ /* 0x004fcc0000000000 */
[----:B------:R-:W-:Y:S03]  /*140c0*/  HGMMA.64x256x8.F32.TF32 R124, gdesc[UR8], R124, gsb0 ;  /* 0x07e00000087c79f0 */ /* 0x000fe6000800287c */
[----:B------:R-:W-:Y:S02]  /*140d0*/  WARPGROUP.DEPBAR.LE gsb0, 0x0 ;  /* 0x00008000000079c5 */ /* 0x000fe40000010000 */
[----:B------:R-:W-:-:S15]  /*140e0*/  WARPGROUP.ARRIVE ;  /* 0x00000000000079c5 */ /* 0x000fde0000000000 */
[----:B------:R-:W-:-:S08]  /*140f0*/  NOP ;  /* 0x0000000000007918 */ /* 0x000fd00000000000 */
        /* <DEDUP_REMOVED lines=26> */
[----:B------:R-:W-:Y:S04]  /*142a0*/  STL.64 [R1], R124 ;  /* 0x0000007c01007387 */ /* 0x000fe80000100a00 */
        /* <DEDUP_REMOVED lines=63> */
[----:B--2---:R-:W2:Y:S04]  /*146a0*/  LDL.LU.64 R250, [R1+0x9e0] ;  /* 0x0009e00001fa7983 */ /* 0x004ea80000300a00 */
[----:B------:R-:W3:Y:S04]  /*146b0*/  LDL.LU.64 R248, [R1+0x9d8] ;  /* 0x0009d80001f87983 */ /* 0x000ee80000300a00 */
        /* <DEDUP_REMOVED lines=62> */
[----:B------:R-:W-:-:S02]  /*14aa0*/  UIADD3.64 UR10, UR14, 0xffe, URZ ;  /* 0x00000ffe0e0a7897 */ /* 0x000fc4000fffe03f */
[----:B------:R-:W-:Y:S01]  /*14ab0*/  UIADD3.64 UR18, UR14, 0x1002, URZ ;  /* 0x000010020e127897 */ /* 0x000fe2000fffe03f */
[----:B------:R-:W3:Y:S01]  /*14ac0*/  LDL R7, [R1+0x55c] ;  /* 0x00055c0001077983 */ /* 0x000ee20000100800 */
[----:B------:R-:W-:Y:S02]  /*14ad0*/  UIADD3.64 UR22, UR14, 0x1004, URZ ;  /* 0x000010040e167897 */ /* 0x000fe4000fffe03f */
[----:B------:R-:W-:Y:S01]  /*14ae0*/  UIADD3.64 UR26, UR14, 0x17fe, URZ ;  /* 0x000017fe0e1a7897 */ /* 0x000fe2000fffe03f */
[----:B------:R-:W4:Y:S01]  /*14af0*/  LDL R10, [R1+0x494] ;  /* 0x00049400010a7983 */ /* 0x000f220000100800 */
[----:B------:R-:W-:Y:S02]  /*14b00*/  UIADD3.64 UR30, UR14, 0x1800, URZ ;  /* 0x000018000e1e7897 */ /* 0x000fe4000fffe03f */
[----:B------:R-:W-:Y:S01]  /*14b10*/  UIADD3.64 UR34, UR14, 0x1802, URZ ;  /* 0x000018020e227897 */ /* 0x000fe2000fffe03f */
[----:B------:R-:W4:Y:S01]  /*14b20*/  LDL R8, [R1+0x460] ;  /* 0x0004600001087983 */ /* 0x000f220000100800 */
[----:B------:R-:W-:Y:S01]  /*14b30*/  UIADD3.64 UR38, UR14, 0x1804, URZ ;  /* 0x000018040e267897 */ /* 0x000fe2000fffe03f */
[----:B-1----:R-:W-:Y:S01]  /*14b40*/  SHF.R.U32.HI R11, RZ, 0x7, R11 ;  /* 0x00000007ff0b7819 */ /* 0x002fe2000001160b */
[----:B------:R-:W-:Y:S01]  /*14b50*/  UISETP.GT.AND UP0, UPT, UR42, 0x2, UPT ;  /* 0x000000022a00788c */ /* 0x000fe2000bf04270 */
[----:B------:R-:W4:Y:S02]  /*14b60*/  LDL R9, [R1+0x5a8] ;  /* 0x0005a80001097983 */ /* 0x000f240000100800 */
[----:B------:R-:W-:Y:S01]  /*14b70*/  SGXT.U32 R11, R11, 0x1 ;  /* 0x000000010b0b781a */ /* 0x000fe20000000000 */
[----:B------:R-:W-:-:S03]  /*14b80*/  USEL UR42, UR42, URZ, !UP0 ;  /* 0x0000003f2a2a7287 */ /* 0x000fc6000c000000 */
[----:B------:R-:W-:Y:S01]  /*14b90*/  LOP3.LUT R11, R11, 0x2, RZ, 0xfc, !PT ;  /* 0x000000020b0b7812 */ /* 0x000fe200078efcff */
[----:B------:R-:W-:Y:S01]  /*14ba0*/  ULEA UR5, UR42, UR7, 0xf ;  /* 0x000000072a057291 */ /* 0x000fe2000f8e783f */
[----:B--2---:R-:W-:Y:S01]  /*14bb0*/  WARPGROUP.ARRIVE ;  /* 0x00000000000079c5 */ /* 0x004fe20000000000 */
[----:B---3--:R-:W-:-:S05]  /*14bc0*/  ISETP.LE.AND P0, PT, R7, UR4, PT ;  /* 0x0000000407007c0c */ /* 0x008fca000bf03270 */
[----:B------:R-:W-:Y:S01]  /*14bd0*/  HGMMA.64x256x8.F32.TF32 R24, gdesc[UR8], R24, gsb0 ;  /* 0x07e00000081879f0 */ /* 0x000fe20008002818 */
[----:B------:R-:W-:Y:S01]  /*14be0*/  UIADD3.64 UR10, UR14, 0x1000, URZ ;  /* 0x000010000e0a7897 */ /* 0x000fe2000fffe03f */
[----:B------:R-:W-:Y:S01]  /*14bf0*/  SEL R7, RZ, 0x4, P1 ;  /* 0x00000004ff077807 */ /* 0x000fe20000800000 */
[----:B------:R-:W-:Y:S01]  /*14c00*/  UMOV UR8, UR12 ;  /* 0x0000000c00087c82 */ /* 0x000fe20008000000 */
[----:B------:R-:W-:Y:S01]  /*14c10*/  UMOV UR9, UR13 ;  /* 0x0000000d00097c82 */ /* 0x000fe20008000000 */
[----:B------:R-:W-:Y:S02]  /*14c20*/  ISETP.GE.AND P1, PT, R11, UR40, PT ;  /* 0x000000280b007c0c */ /* 0x000fe4000bf26270 */
[----:B------:R-:W-:-:S04]  /*14c30*/  SEL R7, R7, RZ, !P0 ;  /* 0x000000ff07077207 */ /* 0x000fc80004000000 */
[----:B------:R-:W-:Y:S02]  /*14c40*/  ISETP.NE.U32.AND P2, PT, R7, RZ, PT ;  /* 0x000000ff0700720c */ /* 0x000fe40003f45070 */
[----:B------:R-:W-:-:S04]  /*14c50*/  SEL R7, RZ, 0x4, P1 ;  /* 0x00000004ff077807 */ /* 0x000fc80000800000 */
[----:B------:R-:W-:-:S04]  /*14c60*/  SEL R7, R7, RZ, !P0 ;  /* 0x000000ff07077207 */ /* 0x000fc80004000000 */
[----:B------:R-:W-:Y:S01]  /*14c70*/  ISETP.NE.U32.AND P1, PT, R7, RZ, PT ;  /* 0x000000ff0700720c */ /* 0x000fe20003f25070 */
[----:B------:R-:W-:Y:S02]  /*14c80*/  IMAD.MOV.U32 R7, RZ, RZ, R6 ;  /* 0x000000ffff077224 */ /* 0x000fe400078e0006 */
[----:B------:R-:W-:-:S05]  /*14c90*/  IMAD.MOV.U32 R6, RZ, RZ, R5 ;  /* 0x000000ffff067224 */ /* 0x000fca00078e0005 */
[----:B----4-:R-:W-:Y:S01]  /*14ca0*/  LEA R10, P3, R10, R6, 0x2 ;  /* 0x000000060a0a7211 */ /* 0x010fe200078610ff */
[----:B------:R-:W-:Y:S02]  /*14cb0*/  WARPGROUP.DEPBAR.LE gsb0, 0x0 ;  /* 0x00008000000079c5 */ /* 0x000fe40000010000 */
[----:B------:R-:W-:Y:S02]  /*14cc0*/  WARPGROUP.ARRIVE ;  /* 0x00000000000079c5 */ /* 0x000fe40000000000 */
[----:B------:R-:W-:Y:S02]  /*14cd0*/  IMAD.X R11, R7, 0x1, R8, P3 ;  /* 0x00000001070b7824 */ /* 0x000fe400018e0608 */
[----:B------:R-:W2:Y:S02]  /*14ce0*/  LDL R8, [R1+0x488] ;  /* 0x0004880001087983 */ /* 0x000ea40000100800 */
[----:B------:R-:W-:Y:S01]  /*14cf0*/  HGMMA.64x256x8.F32.TF32 R24, gdesc[UR8], R24, gsb0 ;  /* 0x07e00000081879f0 */ /* 0x000fe20008002818 */
[----:B------:R-:W-:Y:S01]  /*14d00*/  VIADD R5, R12, UR5 ;  /* 0x000000050c057c36 */ /* 0x000fe20008000000 */
[----:B------:R1:W-:Y:S01]  /*14d10*/  STL [R1+0x5b0], R12 ;  /* 0x0005b00c01007387 */ /* 0x0003e20000100800 */
[----:B------:R-:W-:-:S03]  /*14d20*/  ULDC UR8, c[0x0][0x238] ;  /* 0x00008e0000087ab9 */ /* 0x000fc60000000800 */
[----:B-1----:R-:W3:Y:S01]  /*14d30*/  LDL R12, [R1+0x458] ;  /* 0x00045800010c7983 */ /* 0x002ee20000100800 */
[----:B------:R-:W-:Y:S02]  /*14d40*/  WARPGROUP.DEPBAR.LE gsb0, 0x0 ;  /* 0x00008000000079c5 */ /* 0x000fe40000010000 */
[----:B------:R-:W-:-:S15]  /*14d50*/  WARPGROUP.ARRIVE ;  /* 0x00000000000079c5 */ /* 0x000fde0000000000 */
[----:B------:R-:W-:-:S04]  /*14d60*/  NOP ;  /* 0x0000000000007918 */ /* 0x000fc80000000000 */
        /* <DEDUP_REMOVED lines=22> */
[----:B------:R1:W-:Y:S01]  /*14ed0*/  STL [R1+0x7b0], R24 ;  /* 0x0007b01801007387 */ /* 0x0003e20000100800 */
[----:B------:R-:W-:Y:S06]  /*14ee0*/  BAR.SYNC.DEFER_BLOCKING 0x0 ;  /* 0x0000000000007b1d */ /* 0x000fec0000010000 */
[----:B-1----:R-:W4:Y:S04]  /*14ef0*/  LDL R24, [R1+0x48c] ;  /* 0x00048c0001187983 */ /* 0x002f280000100800 */
[----:B------:R-:W-:Y:S04]  /*14f00*/  STL [R1+0x7ac], R25 ;  /* 0x0007ac1901007387 */ /* 0x000fe80000100800 */
[----:B------:R-:W-:Y:S04]  /*14f10*/  STL [R1+0x7a8], R26 ;  /* 0x0007a81a01007387 */ /* 0x000fe80000100800 */
[----:B------:R1:W-:Y:S04]  /*14f20*/  STL [R1+0x7a4], R27 ;  /* 0x0007a41b01007387 */ /* 0x0003e80000100800 */
[----:B------:R-:W-:Y:S01]  /*14f30*/  @!PT LDS RZ, [RZ] ;  /* 0x00000000fffff984 */ /* 0x000fe20000000800 */
[----:B------:R-:W-:Y:S01]  /*14f40*/  @!PT LDS RZ, [RZ] ;  /* 0x00000000fffff984 */ /* 0x000fe20000000800 */
[----:B------:R-:W-:Y:S01]  /*14f50*/  @!PT LDS RZ, [RZ] ;  /* 0x00000000fffff984 */ /* 0x000fe20000000800 */
[----:B------:R4:W-:Y:S04]  /*14f60*/  LDGSTS.E [R5+0x60000], desc[UR44][R10.64], P2 ;  /* 0x600000000a057fae */ /* 0x0009e8000912186c */
[----:B-1----:R-:W2:Y:S04]  /*14f70*/  LDL R27, [R1+0x45c] ;  /* 0x00045c00011b7983 */ /* 0x002ea80000100800 */
[----:B------:R1:W-:Y:S04]  /*14f80*/  STL [R1+0x7a0], R28 ;  /* 0x0007a01c01007387 */ /* 0x0003e80000100800 */
        /* <DEDUP_REMOVED lines=119> */
[----:B------:R3:W-:Y:S04]  /*15700*/  STL [R1+0x5c0], R148 ;  /* 0x0005c09401007387 */ /* 0x0007e80000100800 */
[----:B------:R3:W-:Y:S04]  /*15710*/  STL [R1+0x5bc], R149 ;  /* 0x0005bc9501007387 */ /* 0x0007e80000100800 */
[----:B------:R-:W-:Y:S04]  /*15720*/  STL [R1+0x5b8], R150 ;  /* 0x0005b89601007387 */ /* 0x000fe80000100800 */
[----:B------:R3:W-:Y:S04]  /*15730*/  STL [R1+0x5b4], R151 ;  /* 0x0005b49701007387 */ /* 0x0007e80000100800 */
[----:B------:R-:W3:Y:S01]  /*15740*/  LDL R25, [R1+0x484] ;  /* 0x0004840001197983 */ /* 0x000ee20000100800 */
[----:B----4-:R-:W-:Y:S01]  /*15750*/  LEA R10, P2, R24, R6, 0x2 ;  /* 0x00000006180a7211 */ /* 0x010fe200078410ff */
[----:B------:R-:W4:Y:S02]  /*15760*/  S2R R26, SR_TID.X ;  /* 0x00000000001a7919 */ /* 0x000f240000002100 */
[----:B------:R-:W3:Y:S02]  /*15770*/  LDL R24, [R1+0x454] ;  /* 0x0004540001187983 */ /* 0x000ee40000100800 */
[----:B--2---:R-:W-:-:S02]  /*15780*/  IMAD.X R11, R7, 0x1, R27, P2 ;  /* 0x00000001070b7824 */ /* 0x004fc400010e061b */
[----:B-1----:R-:W2:Y:S04]  /*15790*/  LDL R28, [R1+0x4a0] ;  /* 0x0004a000011c7983 */ /* 0x002ea80000100800 */
[----:B------:R1:W-:Y:S01]  /*157a0*/  LDGSTS.E [R5+0x60008], desc[UR44][R10.64], P1 ;  /* 0x600080000a057fae */ /* 0x0003e2000892186c */
[--C-:B----4-:R-:W-:Y:S02]  /*157b0*/  SHF.R.U32.HI R27, RZ, 0x7, R26.reuse ;  /* 0x00000007ff1b7819 */ /* 0x110fe4000001161a */
[----:B------:R-:W-:Y:S02]  /*157c0*/  SHF.R.U32.HI R26, RZ, 0x7, R26 ;  /* 0x00000007ff1a7819 */ /* 0x000fe4000001161a */
[----:B------:R-:W-:Y:S02]  /*157d0*/  SGXT.U32 R27, R27, 0x1 ;  /* 0x000000011b1b781a */ /* 0x000fe40000000000 */
[----:B------:R-:W-:-:S02]  /*157e0*/  SGXT.U32 R26, R26, 0x1 ;  /* 0x000000011a1a781a */ /* 0x000fc40000000000 */
[----:B------:R-:W-:Y:S02]  /*157f0*/  LOP3.LUT R27, R27, 0x20, RZ, 0xfc, !PT ;  /* 0x000000201b1b7812 */ /* 0x000fe400078efcff */
[----:B------:R-:W-:Y:S02]  /*15800*/  LOP3.LUT R26, R26, 0x22, RZ, 0xfc, !PT ;  /* 0x000000221a1a7812 */ /* 0x000fe400078efcff */
[----:B------:R-:W-:-:S04]  /*15810*/  ISETP.GE.AND P1, PT, R27, UR40, PT ;  /* 0x000000281b007c0c */ /* 0x000fc8000bf26270 */
[----:B-1----:R-:W-:Y:S02]  /*15820*/  SEL R10, RZ, 0x4, P1 ;  /* 0x00000004ff0a7807 */ /* 0x002fe40000800000 */
[----:B------:R-:W-:Y:S02]  /*15830*/  ISETP.GE.AND P1, PT, R26, UR40, PT ;  /* 0x000000281a007c0c */ /* 0x000fe4000bf26270 */
[----:B------:R-:W1:Y:S01]  /*15840*/  S2R R26, SR_TID.X ;  /* 0x00000000001a7919 */ /* 0x000e620000002100 */
[----:B------:R-:W-:-:S04]  /*15850*/  SEL R10, R10, RZ, !P0 ;  /* 0x000000ff0a0a7207 */ /* 0x000fc80004000000 */
[----:B------:R-:W-:Y:S02]  /*15860*/  ISETP.NE.U32.AND P2, PT, R10, RZ, PT ;  /* 0x000000ff0a00720c */ /* 0x000fe40003f45070 */
[----:B------:R-:W-:-:S04]  /*15870*/  SEL R10, RZ, 0x4, P1 ;  /* 0x00000004ff0a7807 */ /* 0x000fc80000800000 */
[----:B------:R-:W-:-:S04]  /*15880*/  SEL R10, R10, RZ, !P0 ;  /* 0x000000ff0a0a7207 */ /* 0x000fc80004000000 */
[----:B------:R-:W-:Y:S02]  /*15890*/  ISETP.NE.U32.AND P1, PT, R10, RZ, PT ;  /* 0x000000ff0a00720c */ /* 0x000fe40003f25070 */
[--C-:B-1----:R-:W-:Y:S02]  /*158a0*/  SHF.R.U32.HI R27, RZ, 0x7, R26.reuse ;  /* 0x00000007ff1b7819 */ /* 0x102fe4000001161a */
[----:B------:R-:W-:-:S04]  /*158b0*/  SHF.R.U32.HI R26, RZ, 0x7, R26 ;  /* 0x00000007ff1a7819 */ /* 0x000fc8000001161a */
[----:B------:R-:W-:Y:S02]  /*158c0*/  SGXT.U32 R26, R26, 0x1 ;  /* 0x000000011a1a781a */ /* 0x000fe40000000000 */
[----:B------:R-:W-:Y:S02]  /*158d0*/  SGXT.U32 R27, R27, 0x1 ;  /* 0x000000011b1b781a */ /* 0x000fe40000000000 */
[----:B------:R-:W-:Y:S02]  /*158e0*/  LOP3.LUT R26, R26, 0x20, RZ, 0xfc, !PT ;  /* 0x000000201a1a7812 */ /* 0x000fe400078efcff */
[----:B------:R-:W-:-:S03]  /*158f0*/  LOP3.LUT R27, R27, 0x22, RZ, 0xfc, !PT ;  /* 0x000000221b1b7812 */ /* 0x000fc600078efcff */
[----:B------:R-:W-:Y:S01]  /*15900*/  IMAD R26, R26, UR8, RZ ;  /* 0x000000081a1a7c24 */ /* 0x000fe2000f8e02ff */
[----:B------:R-:W-:Y:S01]  /*15910*/  ULDC UR8, c[0x0][0x238] ;  /* 0x00008e0000087ab9 */ /* 0x000fe20000000800 */
[----:B------:R-:W-:Y:S01]  /*15920*/  IMAD R27, R27, UR6, RZ ;  /* 0x000000061b1b7c24 */ /* 0x000fe2000f8e02ff */
[----:B------:R-:W-:Y:S01]  /*15930*/  ULDC UR6, c[0x0][0x238] ;  /* 0x00008e0000067ab9 */ /* 0x000fe20000000800 */
[----:B------:R-:W-:-:S05]  /*15940*/  IMAD.WIDE R10, R26, 0x4, R6 ;  /* 0x000000041a0a7825 */ /* 0x000fca00078e0206 */
[----:B------:R1:W-:Y:S02]  /*15950*/  LDGSTS.E [R5+0x64000], desc[UR44][R10.64], P2 ;  /* 0x640000000a057fae */ /* 0x0003e4000912186c */
[----:B-1----:R-:W-:-:S05]  /*15960*/  IMAD.WIDE R10, R27, 0x4, R6 ;  /* 0x000000041b0a7825 */ /* 0x002fca00078e0206 */
[----:B------:R1:W-:Y:S02]  /*15970*/  LDGSTS.E [R5+0x64008], desc[UR44][R10.64], P1 ;  /* 0x640080000a057fae */ /* 0x0003e4000892186c */
[----:B-1----:R-:W-:Y:S02]  /*15980*/  LEA R10, P3, R8, R6, 0x2 ;  /* 0x00000006080a7211 */ /* 0x002fe400078610ff */
[----:B------:R-:W4:Y:S01]  /*15990*/  LDL R8, [R1+0x490] ;  /* 0x0004900001087983 */ /* 0x000f220000100800 */
[----:B------:R-:W1:Y:S02]  /*159a0*/  S2R R26, SR_TID.X ;  /* 0x00000000001a7919 */ /* 0x000e640000002100 */
[----:B---3--:R-:W-:Y:S02]  /*159b0*/  IMAD.X R11, R7, 0x1, R12, P3 ;  /* 0x00000001070b7824 */ /* 0x008fe400018e060c */
[----:B------:R-:W3:Y:S01]  /*159c0*/  LDL R12, [R1+0x450] ;  /* 0x00045000010c7983 */ /* 0x000ee20000100800 */
[----:B-1----:R-:W-:-:S04]  /*159d0*/  SHF.R.U32.HI R27, RZ, 0x7, R26 ;  /* 0x00000007ff1b7819 */ /* 0x002fc8000001161a */
[----:B------:R-:W-:Y:S02]  /*159e0*/  SGXT.U32 R27, R27, 0x1 ;  /* 0x000000011b1b781a */ /* 0x000fe40000000000 */
[----:B------:R-:W-:Y:S02]  /*159f0*/  SHF.R.U32.HI R26, RZ, 0x7, R26 ;  /* 0x00000007ff1a7819 */ /* 0x000fe4000001161a */
[----:B------:R-:W-:Y:S02]  /*15a00*/  LOP3.LUT R27, R27, 0x4, RZ, 0xfc, !PT ;  /* 0x000000041b1b7812 */ /* 0x000fe400078efcff */
[----:B------:R-:W-:Y:S02]  /*15a10*/  SGXT.U32 R26, R26, 0x1 ;  /* 0x000000011a1a781a */ /* 0x000fe40000000000 */
[----:B------:R-:W-:Y:S02]  /*15a20*/  ISETP.GE.AND P1, PT, R27, UR40, PT ;  /* 0x000000281b007c0c */ /* 0x000fe4000bf26270 */
[----:B------:R-:W-:-:S02]  /*15a30*/  LOP3.LUT R26, R26, 0x6, RZ, 0xfc, !PT ;  /* 0x000000061a1a7812 */ /* 0x000fc400078efcff */
[----:B------:R-:W-:Y:S02]  /*15a40*/  SEL R5, RZ, 0x4, P1 ;  /* 0x00000004ff057807 */ /* 0x000fe40000800000 */
[----:B------:R-:W-:Y:S02]  /*15a50*/  ISETP.GE.AND P1, PT, R26, UR40, PT ;  /* 0x000000281a007c0c */ /* 0x000fe4000bf26270 */
[----:B------:R-:W-:Y:S01]  /*15a60*/  SEL R5, R5, RZ, !P0 ;  /* 0x000000ff05057207 */ /* 0x000fe20004000000 */
[----:B------:R-:W2:Y:S03]  /*15a70*/  LDL R26, [R1+0x4b0] ;  /* 0x0004b000011a7983 */ /* 0x000ea60000100800 */
[----:B------:R-:W-:Y:S02]  /*15a80*/  ISETP.NE.U32.AND P2, PT, R5, RZ, PT ;  /* 0x000000ff0500720c */ /* 0x000fe40003f45070 */
[----:B------:R-:W-:-:S04]  /*15a90*/  SEL R5, RZ, 0x4, P1 ;  /* 0x00000004ff057807 */ /* 0x000fc80000800000 */
[----:B------:R-:W-:-:S04]  /*15aa0*/  SEL R5, R5, RZ, !P0 ;  /* 0x000000ff05057207 */ /* 0x000fc80004000000 */
[----:B------:R-:W-:Y:S01]  /*15ab0*/  ISETP.NE.U32.AND P1, PT, R5, RZ, PT ;  /* 0x000000ff0500720c */ /* 0x000fe20003f25070 */
[----:B------:R-:W-:Y:S02]  /*15ac0*/  VIADD R5, R9, UR5 ;  /* 0x0000000509057c36 */ /* 0x000fe40008000000 */
[----:B------:R-:W2:Y:S04]  /*15ad0*/  LDL R9, [R1+0x5a4] ;  /* 0x0005a40001097983 */ /* 0x000ea80000100800 */
[----:B------:R1:W-:Y:S02]  /*15ae0*/  LDGSTS.E [R5+0x60000], desc[UR44][R10.64], P2 ;  /* 0x600000000a057fae */ /* 0x0003e4000912186c */
[----:B-1----:R-:W-:Y:S02]  /*15af0*/  LEA R10, P2, R25, R6, 0x2 ;  /* 0x00000006190a7211 */ /* 0x002fe400078410ff */
[----:B------:R-:W2:Y:S03]  /*15b00*/  LDL R25, [R1+0x47c] ;  /* 0x00047c0001197983 */ /* 0x000ea60000100800 */
[----:B------:R-:W-:-:S02]  /*15b10*/  IMAD.X R11, R7, 0x1, R24, P2 ;  /* 0x00000001070b7824 */ /* 0x000fc400010e0618 */
[----:B------:R-:W1:Y:S03]  /*15b20*/  S2R R24, SR_TID.X ;  /* 0x0000000000187919 */ /* 0x000e660000002100 */
[----:B------:R1:W-:Y:S02]  /*15b30*/  LDGSTS.E [R5+0x60008], desc[UR44][R10.64], P1 ;  /* 0x600080000a057fae */ /* 0x0003e4000892186c */
[--C-:B-1----:R-:W-:Y:S02]  /*15b40*/  SHF.R.U32.HI R27, RZ, 0x7, R24.reuse ;  /* 0x00000007ff1b7819 */ /* 0x102fe40000011618 */
[----:B------:R-:W-:Y:S02]  /*15b50*/  SHF.R.U32.HI R24, RZ, 0x7, R24 ;  /* 0x00000007ff187819 */ /* 0x000fe40000011618 */
[----:B------:R-:W-:Y:S02]  /*15b60*/  SGXT.U32 R27, R27, 0x1 ;  /* 0x000000011b1b781a */ /* 0x000fe40000000000 */
[----:B------:R-:W-:-:S02]  /*15b70*/  SGXT.U32 R24, R24, 0x1 ;  /* 0x000000011818781a */ /* 0x000fc40000000000 */
[----:B------:R-:W-:Y:S02]  /*15b80*/  LOP3.LUT R27, R27, 0x24, RZ, 0xfc, !PT ;  /* 0x000000241b1b7812 */ /* 0x000fe400078efcff */
[----:B------:R-:W-:Y:S02]  /*15b90*/  LOP3.LUT R24, R24, 0x26, RZ, 0xfc, !PT ;  /* 0x0000002618187812 */ /* 0x000fe400078efcff */
[----:B------:R-:W-:-:S04]  /*15ba0*/  ISETP.GE.AND P1, PT, R27, UR40, PT ;  /* 0x000000281b007c0c */ /* 0x000fc8000bf26270 */
[----:B------:R-:W-:Y:S02]  /*15bb0*/  SEL R10, RZ, 0x4, P1 ;  /* 0x00000004ff0a7807 */ /* 0x000fe40000800000 */
        /* <DEDUP_REMOVED lines=21> */
[----:B----4-:R-:W-:Y:S02]  /*15d10*/  LEA R10, P3, R8, R6, 0x2 ;  /* 0x00000006080a7211 */ /* 0x010fe400078610ff */
[----:B------:R-:W4:Y:S01]  /*15d20*/  LDL R8, [R1+0x4ac] ;  /* 0x0004ac0001087983 */ /* 0x000f220000100800 */
[----:B------:R-:W1:Y:S02]  /*15d30*/  S2R R24, SR_TID.X ;  /* 0x0000000000187919 */ /* 0x000e640000002100 */
[----:B---3--:R-:W-:Y:S02]  /*15d40*/  IMAD.X R11, R7, 0x1, R12, P3 ;  /* 0x00000001070b7824 */ /* 0x008fe400018e060c */
[----:B------:R-:W3:Y:S01]  /*15d50*/  LDL R12, [R1+0x5a0] ;  /* 0x0005a000010c7983 */ /* 0x000ee20000100800 */
[----:B-1----:R-:W-:-:S02]  /*15d60*/  SHF.R.U32.HI R27, RZ, 0x7, R24 ;  /* 0x00000007ff1b7819 */ /* 0x002fc40000011618 */
[----:B------:R-:W-:Y:S02]  /*15d70*/  SHF.R.U32.HI R24, RZ, 0x7, R24 ;  /* 0x00000007ff187819 */ /* 0x000fe40000011618 */
[----:B------:R-:W-:Y:S02]  /*15d80*/  SGXT.U32 R27, R27, 0x1 ;  /* 0x000000011b1b781a */ /* 0x000fe40000000000 */
[----:B------:R-:W-:Y:S02]  /*15d90*/  SGXT.U32 R24, R24, 0x1 ;  /* 0x000000011818781a */ /* 0x000fe40000000000 */
[----:B------:R-:W-:Y:S02]  /*15da0*/  LOP3.LUT R27, R27, 0x8, RZ, 0xfc, !PT ;  /* 0x000000081b1b7812 */ /* 0x000fe400078efcff */
[----:B------:R-:W-:Y:S02]  /*15db0*/  LOP3.LUT R24, R24, 0xa, RZ, 0xfc, !PT ;  /* 0x0000000a18187812 */ /* 0x000fe400078efcff */
[----:B------:R-:W-:-:S04]  /*15dc0*/  ISETP.GE.AND P1, PT, R27, UR40, PT ;  /* 0x000000281b007c0c */ /* 0x000fc8000bf26270 */
[----:B------:R-:W-:Y:S02]  /*15dd0*/  SEL R5, RZ, 0x4, P1 ;  /* 0x00000004ff057807 */ /* 0x000fe40000800000 */
[----:B------:R-:W-:Y:S02]  /*15de0*/  ISETP.GE.AND P1, PT, R24, UR40, PT ;  /* 0x0000002818007c0c */ /* 0x000fe4000bf26270 */
[----:B------:R-:W3:Y:S01]  /*15df0*/  LDL R24, [R1+0x478] ;  /* 0x0004780001187983 */ /* 0x000ee20000100800 */
[----:B------:R-:W-:-:S04]  /*15e00*/  SEL R5, R5, RZ, !P0 ;  /* 0x000000ff05057207 */ /* 0x000fc80004000000 */
[----:B------:R-:W-:Y:S02]  /*15e10*/  ISETP.NE.U32.AND P2, PT, R5, RZ, PT ;  /* 0x000000ff0500720c */ /* 0x000fe40003f45070 */
[----:B------:R-:W-:-:S04]  /*15e20*/  SEL R5, RZ, 0x4, P1 ;  /* 0x00000004ff057807 */ /* 0x000fc80000800000 */
[----:B------:R-:W-:-:S04]  /*15e30*/  SEL R5, R5, RZ, !P0 ;  /* 0x000000ff05057207 */ /* 0x000fc80004000000 */
[----:B------:R-:W-:Y:S01]  /*15e40*/  ISETP.NE.U32.AND P1, PT, R5, RZ, PT ;  /* 0x000000ff0500720c */ /* 0x000fe20003f25070 */
[----:B--2---:R-:W-:Y:S02]  /*15e50*/  VIADD R5, R9, UR5 ;  /* 0x0000000509057c36 */ /* 0x004fe40008000000 */
[----:B------:R-:W1:Y:S03]  /*15e60*/  S2R R9, SR_TID.X ;  /* 0x0000000000097919 */ /* 0x000e660000002100 */
[----:B------:R2:W-:Y:S02]  /*15e70*/  LDGSTS.E [R5+0x60000], desc[UR44][R10.64], P2 ;  /* 0x600000000a057fae */ /* 0x0005e4000912186c */
[----:B--2---:R-:W-:Y:S02]  /*15e80*/  IADD3 R10, P2, R26, R6, RZ ;  /* 0x000000061a0a7210 */ /* 0x004fe40007f5e0ff */
[----:B------:R-:W2:Y:S03]  /*15e90*/  LDL R26, [R1+0x4a8] ;  /* 0x0004a800011a7983 */ /* 0x000ea60000100800 */
[----:B------:R-:W-:Y:S01]  /*15ea0*/  IMAD.X R11, R7, 0x1, R25, P2 ;  /* 0x00000001070b7824 */ /* 0x000fe200010e0619 */
[----:B-1----:R-:W-:-:S02]  /*15eb0*/  SHF.R.U32.HI R25, RZ, 0x7, R9 ;  /* 0x00000007ff197819 */ /* 0x002fc40000011609 */
[----:B------:R-:W1:Y:S02]  /*15ec0*/  S2R R9, SR_TID.X ;  /* 0x0000000000097919 */ /* 0x000e640000002100 */
[----:B------:R-:W-:Y:S01]  /*15ed0*/  SGXT.U32 R25, R25, 0x1 ;  /* 0x000000011919781a */ /* 0x000fe20000000000 */
[----:B------:R1:W-:Y:S03]  /*15ee0*/  LDGSTS.E [R5+0x60008], desc[UR44][R10.64], P1 ;  /* 0x600080000a057fae */ /* 0x0003e6000892186c */
[----:B------:R-:W-:-:S04]  /*15ef0*/  LOP3.LUT R25, R25, 0x28, RZ, 0xfc, !PT ;  /* 0x0000002819197812 */ /* 0x000fc800078efcff */
[----:B------:R-:W-:Y:S02]  /*15f00*/  ISETP.GE.AND P1, PT, R25, UR40, PT ;  /* 0x0000002819007c0c */ /* 0x000fe4000bf26270 */
[----:B-1----:R-:W-:Y:S02]  /*15f10*/  SHF.R.U32.HI R25, RZ, 0x7, R9 ;  /* 0x00000007ff197819 */ /* 0x002fe40000011609 */
[----:B------:R-:W2:Y:S02]  /*15f20*/  LDL R9, [R1+0x474] ;  /* 0x0004740001097983 */ /* 0x000ea40000100800 */
[----:B------:R-:W-:-:S04]  /*15f30*/  SGXT.U32 R25, R25, 0x1 ;  /* 0x000000011919781a */ /* 0x000fc80000000000 */
[----:B------:R-:W-:Y:S02]  /*15f40*/  LOP3.LUT R25, R25, 0x2a, RZ, 0xfc, !PT ;  /* 0x0000002a19197812 */ /* 0x000fe400078efcff */
        /* <DEDUP_REMOVED lines=21> */
[----:B------:R4:W-:Y:S01]  /*160a0*/  LDGSTS.E [R5+0x64008], desc[UR44][R10.64], P1 ;  /* 0x640080000a057fae */ /* 0x0009e2000892186c */
[----:B------:R-:W1:Y:S01]  /*160b0*/  S2R R25, SR_TID.X ;  /* 0x0000000000197919 */ /* 0x000e620000002100 */
[----:B----4-:R-:W-:Y:S02]  /*160c0*/  IADD3 R10, P3, R8, R6, RZ ;  /* 0x00000006080a7210 */ /* 0x010fe40007f7e0ff */
[----:B------:R-:W4:Y:S01]  /*160d0*/  LDL R8, [R1+0x4a4] ;  /* 0x0004a40001087983 */ /* 0x000f220000100800 */
[----:B-1----:R-:W-:-:S04]  /*160e0*/  SHF.R.U32.HI R27, RZ, 0x7, R25 ;  /* 0x00000007ff1b7819 */ /* 0x002fc80000011619 */
[----:B------:R-:W-:Y:S02]  /*160f0*/  SGXT.U32 R27, R27, 0x1 ;  /* 0x000000011b1b781a */ /* 0x000fe40000000000 */
[----:B------:R-:W-:Y:S02]  /*16100*/  SHF.R.U32.HI R25, RZ, 0x7, R25 ;  /* 0x00000007ff197819 */ /* 0x000fe40000011619 */
[----:B------:R-:W-:Y:S02]  /*16110*/  LOP3.LUT R27, R27, 0xc, RZ, 0xfc, !PT ;  /* 0x0000000c1b1b7812 */ /* 0x000fe400078efcff */
[----:B------:R-:W-:Y:S02]  /*16120*/  SGXT.U32 R25, R25, 0x1 ;  /* 0x000000011919781a */ /* 0x000fe40000000000 */
[----:B------:R-:W-:Y:S02]  /*16130*/  ISETP.GE.AND P1, PT, R27, UR40, PT ;  /* 0x000000281b007c0c */ /* 0x000fe4000bf26270 */
[----:B------:R-:W-:Y:S01]  /*16140*/  LOP3.LUT R25, R25, 0xe, RZ, 0xfc, !PT ;  /* 0x0000000e19197812 */ /* 0x000fe200078efcff */
[----:B------:R-:W4:Y:S01]  /*16150*/  LDL R27, [R1+0x46c] ;  /* 0x00046c00011b7983 */ /* 0x000f220000100800 */
[----:B------:R-:W-:-:S02]  /*16160*/  SEL R5, RZ, 0x4, P1 ;  /* 0x00000004ff057807 */ /* 0x000fc40000800000 */
[----:B------:R-:W-:Y:S02]  /*16170*/  ISETP.GE.AND P1, PT, R25, UR40, PT ;  /* 0x0000002819007c0c */ /* 0x000fe4000bf26270 */
[----:B------:R-:W-:-:S04]  /*16180*/  SEL R5, R5, RZ, !P0 ;  /* 0x000000ff05057207 */ /* 0x000fc80004000000 */
[----:B------:R-:W-:Y:S02]  /*16190*/  ISETP.NE.U32.AND P2, PT, R5, RZ, PT ;  /* 0x000000ff0500720c */ /* 0x000fe40003f45070 */
[----:B------:R-:W-:-:S04]  /*161a0*/  SEL R5, RZ, 0x4, P1 ;  /* 0x00000004ff057807 */ /* 0x000fc80000800000 */
[----:B------:R-:W-:-:S04]  /*161b0*/  SEL R5, R5, RZ, !P0 ;  /* 0x000000ff05057207 */ /* 0x000fc80004000000 */
[----:B------:R-:W-:Y:S01]  /*161c0*/  ISETP.NE.U32.AND P1, PT, R5, RZ, PT ;  /* 0x000000ff0500720c */ /* 0x000fe20003f25070 */
[----:B---3--:R-:W-:Y:S02]  /*161d0*/  VIADD R5, R12, UR5 ;  /* 0x000000050c057c36 */ /* 0x008fe40008000000 */
[----:B------:R-:W3:Y:S01]  /*161e0*/  LDL R12, [R1+0x59c] ;  /* 0x00059c00010c7983 */ /* 0x000ee20000100800 */
[----:B------:R-:W-:-:S03]  /*161f0*/  IMAD.X R11, R7, 0x1, R24, P3 ;  /* 0x00000001070b7824 */ /* 0x000fc600018e0618 */
[----:B------:R-:W3:Y:S04]  /*16200*/  LDL R24, [R1+0x470] ;  /* 0x0004700001187983 */ /* 0x000ee80000100800 */
[----:B------:R2:W-:Y:S01]  /*16210*/  LDGSTS.E [R5+0x60000], desc[UR44][R10.64], P2 ;  /* 0x600000000a057fae */ /* 0x0005e2000912186c */
[----:B------:R-:W1:Y:S01]  /*16220*/  S2R R25, SR_TID.X ;  /* 0x0000000000197919 */ /* 0x000e620000002100 */
[----:B--2---:R-:W-:Y:S02]  /*16230*/  IADD3 R10, P2, R26, R6, RZ ;  /* 0x000000061a0a7210 */ /* 0x004fe40007f5e0ff */
[----:B-1----:R-:W-:-:S04]  /*16240*/  SHF.R.U32.HI R25, RZ, 0x7, R25 ;  /* 0x00000007ff197819 */ /* 0x002fc80000011619 */
[----:B------:R-:W-:-:S04]  /*16250*/  SGXT.U32 R25, R25, 0x1 ;  /* 0x000000011919781a */ /* 0x000fc80000000000 */
[----:B------:R-:W-:Y:S01]  /*16260*/  LOP3.LUT R25, R25, 0x2c, RZ, 0xfc, !PT ;  /* 0x0000002c19197812 */ /* 0x000fe200078efcff */
[----:B------:R-:W-:Y:S02]  /*16270*/  IMAD.X R11, R7, 0x1, R9, P2 ;  /* 0x00000001070b7824 */ /* 0x000fe400010e0609 */
[----:B------:R-:W1:Y:S03]  /*16280*/  S2R R9, SR_TID.X ;  /* 0x0000000000097919 */ /* 0x000e660000002100 */
[----:B------:R2:W-:Y:S01]  /*16290*/  LDGSTS.E [R5+0x60008], desc[UR44][R10.64], P1 ;  /* 0x600080000a057fae */ /* 0x0005e2000892186c */
[----:B------:R-:W-:-:S04]  /*162a0*/  ISETP.GE.AND P1, PT, R25, UR40, PT ;  /* 0x0000002819007c0c */ /* 0x000fc8000bf26270 */
[----:B--2---:R-:W-:Y:S02]  /*162b0*/  SEL R10, RZ, 0x4, P1 ;  /* 0x00000004ff0a7807 */ /* 0x004fe40000800000 */
[----:B-1----:R-:W-:-:S04]  /*162c0*/  SHF.R.U32.HI R9, RZ, 0x7, R9 ;  /* 0x00000007ff097819 */ /* 0x002fc80000011609 */
[----:B------:R-:W-:-:S04]  /*162d0*/  SGXT.U32 R9, R9, 0x1 ;  /* 0x000000010909781a */ /* 0x000fc80000000000 */
[----:B------:R-:W-:-:S04]  /*162e0*/  LOP3.LUT R9, R9, 0x2e, RZ, 0xfc, !PT ;  /* 0x0000002e09097812 */ /* 0x000fc800078efcff */
        /* <DEDUP_REMOVED lines=14> */
[----:B------:R-:W1:Y:S01]  /*163d0*/  S2R R26, SR_TID.X ;  /* 0x00000000001a7919 */ /* 0x000e620000002100 */
[----:B------:R-:W-:Y:S01]  /*163e0*/  IMAD R25, R25, UR6, RZ ;  /* 0x0000000619197c24 */ /* 0x000fe2000f8e02ff */
[----:B------:R-:W-:Y:S01]  /*163f0*/  ULDC UR8, c[0x0][0x238] ;  /* 0x00008e0000087ab9 */ /* 0x000fe20000000800 */
[----:B------:R-:W-:Y:S01]  /*16400*/  IMAD.WIDE R10, R9, 0x4, R6 ;  /* 0x00000004090a7825 */ /* 0x000fe200078e0206 */
[----:B------:R-:W-:-:S04]  /*16410*/  ULDC UR6, c[0x0][0x238] ;  /* 0x00008e0000067ab9 */ /* 0x000fc80000000800 */
[----:B------:R2:W-:Y:S01]  /*16420*/  LDGSTS.E [R5+0x64000], desc[UR44][R10.64], P2 ;  /* 0x640000000a057fae */ /* 0x0005e2000912186c */
[----:B------:R-:W1:Y:S01]  /*16430*/  S2R R9, SR_TID.X ;  /* 0x0000000000097919 */ /* 0x000e620000002100 */
[----:B--2---:R-:W-:-:S05]  /*16440*/  IMAD.WIDE R10, R25, 0x4, R6 ;  /* 0x00000004190a7825 */ /* 0x004fca00078e0206 */
[----:B------:R4:W-:Y:S02]  /*16450*/  LDGSTS.E [R5+0x64008], desc[UR44][R10.64], P1 ;  /* 0x640080000a057fae */ /* 0x0009e4000892186c */
[----:B----4-:R-:W-:Y:S02]  /*16460*/  IADD3 R10, P3, R8, R6, RZ ;  /* 0x00000006080a7210 */ /* 0x010fe40007f7e0ff */
[----:B------:R-:W2:Y:S01]  /*16470*/  LDL R8, [R1+0x598] ;  /* 0x0005980001087983 */ /* 0x000ea20000100800 */
[--C-:B-1----:R-:W-:Y:S02]  /*16480*/  SHF.R.U32.HI R25, RZ, 0x7, R9.reuse ;  /* 0x00000007ff197819 */ /* 0x102fe40000011609 */
[----:B------:R-:W-:Y:S02]  /*16490*/  SHF.R.U32.HI R9, RZ, 0x7, R9 ;  /* 0x00000007ff097819 */ /* 0x000fe40000011609 */
[----:B------:R-:W-:Y:S02]  /*164a0*/  SGXT.U32 R25, R25, 0x1 ;  /* 0x000000011919781a */ /* 0x000fe40000000000 */
[----:B------:R-:W-:-:S02]  /*164b0*/  SGXT.U32 R9, R9, 0x1 ;  /* 0x000000010909781a */ /* 0x000fc40000000000 */
[----:B------:R-:W-:Y:S02]  /*164c0*/  LOP3.LUT R25, R25, 0x10, RZ, 0xfc, !PT ;  /* 0x0000001019197812 */ /* 0x000fe400078efcff */
[----:B------:R-:W-:Y:S02]  /*164d0*/  LOP3.LUT R9, R9, 0x12, RZ, 0xfc, !PT ;  /* 0x0000001209097812 */ /* 0x000fe400078efcff */
[----:B------:R-:W-:Y:S02]  /*164e0*/  ISETP.GE.AND P1, PT, R25, UR40, PT ;  /* 0x0000002819007c0c */ /* 0x000fe4000bf26270 */
[----:B------:R-:W4:Y:S02]  /*164f0*/  LDL R25, [R1+0x49c] ;  /* 0x00049c0001197983 */ /* 0x000f240000100800 */
[----:B------:R-:W-:Y:S02]  /*16500*/  SEL R5, RZ, 0x4, P1 ;  /* 0x00000004ff057807 */ /* 0x000fe40000800000 */
[----:B------:R-:W-:-:S02]  /*16510*/  ISETP.GE.AND P1, PT, R9, UR40, PT ;  /* 0x0000002809007c0c */ /* 0x000fc4000bf26270 */
[----:B------:R-:W4:Y:S01]  /*16520*/  LDL R9, [R1+0x468] ;  /* 0x0004680001097983 */ /* 0x000f220000100800 */
[----:B------:R-:W-:-:S04]  /*16530*/  SEL R5, R5, RZ, !P0 ;  /* 0x000000ff05057207 */ /* 0x000fc80004000000 */
[----:B------:R-:W-:Y:S02]  /*16540*/  ISETP.NE.U32.AND P2, PT, R5, RZ, PT ;  /* 0x000000ff0500720c */ /* 0x000fe40003f45070 */
[----:B------:R-:W-:Y:S01]  /*16550*/  SEL R5, RZ, 0x4, P1 ;  /* 0x00000004ff057807 */ /* 0x000fe20000800000 */
[----:B---3--:R-:W-:Y:S02]  /*16560*/  IMAD.X R11, R7, 0x1, R24, P3 ;  /* 0x00000001070b7824 */ /* 0x008fe400018e0618 */
[----:B------:R-:W3:Y:S01]  /*16570*/  LDL R24, [R1+0x498] ;  /* 0x0004980001187983 */ /* 0x000ee20000100800 */
[----:B------:R-:W-:-:S04]  /*16580*/  SEL R5, R5, RZ, !P0 ;  /* 0x000000ff05057207 */ /* 0x000fc80004000000 */
[----:B------:R-:W-:Y:S01]  /*16590*/  ISETP.NE.U32.AND P1, PT, R5, RZ, PT ;  /* 0x000000ff0500720c */ /* 0x000fe20003f25070 */
[----:B------:R-:W-:Y:S02]  /*165a0*/  VIADD R5, R12, UR5 ;  /* 0x000000050c057c36 */ /* 0x000fe40008000000 */
[----:B------:R-:W3:Y:S04]  /*165b0*/  LDL R12, [R1+0x464] ;  /* 0x00046400010c7983 */ /* 0x000ee80000100800 */
[----:B------:R1:W-:Y:S02]  /*165c0*/  LDGSTS.E [R5+0x60000], desc[UR44][R10.64], P2 ;  /* 0x600000000a057fae */ /* 0x0003e4000912186c */
[----:B-1----:R-:W-:-:S05]  /*165d0*/  IADD3 R10, P2, R28, R6, RZ ;  /* 0x000000061c0a7210 */ /* 0x002fca0007f5e0ff */
[----:B------:R-:W-:Y:S01]  /*165e0*/  IMAD.X R11, R7, 0x1, R27, P2 ;  /* 0x00000001070b7824 */ /* 0x000fe200010e061b */
[--C-:B------:R-:W-:Y:S02]  /*165f0*/  SHF.R.U32.HI R27, RZ, 0x7, R26.reuse ;  /* 0x00000007ff1b7819 */ /* 0x100fe4000001161a */
[----:B------:R-:W-:Y:S02]  /*16600*/  SHF.R.U32.HI R26, RZ, 0x7, R26 ;  /* 0x00000007ff1a7819 */ /* 0x000fe4000001161a */
[----:B------:R-:W-:Y:S01]  /*16610*/  SGXT.U32 R27, R27, 0x1 ;  /* 0x000000011b1b781a */ /* 0x000fe20000000000 */
[----:B------:R1:W-:Y:S01]  /*16620*/  LDGSTS.E [R5+0x60008], desc[UR44][R10.64], P1 ;  /* 0x600080000a057fae */ /* 0x0003e2000892186c */
[----:B------:R-:W-:Y:S02]  /*16630*/  SGXT.U32 R26, R26, 0x1 ;  /* 0x000000011a1a781a */ /* 0x000fe40000000000 */
[----:B------:R-:W-:Y:S02]  /*16640*/  LOP3.LUT R27, R27, 0x30, RZ, 0xfc, !PT ;  /* 0x000000301b1b7812 */ /* 0x000fe400078efcff */
[----:B------:R-:W-:-:S02]  /*16650*/  LOP3.LUT R26, R26, 0x32, RZ, 0xfc, !PT ;  /* 0x000000321a1a7812 */ /* 0x000fc400078efcff */
[----:B------:R-:W-:-:S04]  /*16660*/  ISETP.GE.AND P1, PT, R27, UR40, PT ;  /* 0x000000281b007c0c */ /* 0x000fc8000bf26270 */
[----:B-1----:R-:W-:Y:S02]  /*16670*/  SEL R10, RZ, 0x4, P1 ;  /* 0x00000004ff0a7807 */ /* 0x002fe40000800000 */
[----:B------:R-:W-:Y:S02]  /*16680*/  ISETP.GE.AND P1, PT, R26, UR40, PT ;  /* 0x000000281a007c0c */ /* 0x000fe4000bf26270 */
[----:B------:R-:W1:Y:S01]  /*16690*/  S2R R26, SR_TID.X ;  /* 0x00000000001a7919 */ /* 0x000e620000002100 */
[----:B------:R-:W-:-:S04]  /*166a0*/  SEL R10, R10, RZ, !P0 ;  /* 0x000000ff0a0a7207 */ /* 0x000fc80004000000 */
[----:B------:R-:W-:Y:S02]  /*166b0*/  ISETP.NE.U32.AND P2, PT, R10, RZ, PT ;  /* 0x000000ff0a00720c */ /* 0x000fe40003f45070 */
[----:B------:R-:W-:-:S04]  /*166c0*/  SEL R10, RZ, 0x4, P1 ;  /* 0x00000004ff0a7807 */ /* 0x000fc80000800000 */
[----:B------:R-:W-:Y:S02]  /*166d0*/  SEL R10, R10, RZ, !P0 ;  /* 0x000000ff0a0a7207 */ /* 0x000fe40004000000 */
[--C-:B-1----:R-:W-:Y:S02]  /*166e0*/  SHF.R.U32.HI R27, RZ, 0x7, R26.reuse ;  /* 0x00000007ff1b7819 */ /* 0x102fe4000001161a */
[----:B------:R-:W-:-:S04]  /*166f0*/  SHF.R.U32.HI R26, RZ, 0x7, R26 ;  /* 0x00000007ff1a7819 */ /* 0x000fc8000001161a */
[----:B------:R-:W-:-:S04]  /*16700*/  SGXT.U32 R26, R26, 0x1 ;  /* 0x000000011a1a781a */ /* 0x000fc80000000000 */
[----:B------:R-:W-:-:S05]  /*16710*/  LOP3.LUT R26, R26, 0x30, RZ, 0xfc, !PT ;  /* 0x000000301a1a7812 */ /* 0x000fca00078efcff */
[----:B------:R-:W-:Y:S01]  /*16720*/  IMAD R26, R26, UR8, RZ ;  /* 0x000000081a1a7c24 */ /* 0x000fe2000f8e02ff */
[----:B------:R-:W-:Y:S01]  /*16730*/  ISETP.NE.U32.AND P1, PT, R10, RZ, PT ;  /* 0x000000ff0a00720c */ /* 0x000fe20003f25070 */
[----:B------:R-:W-:Y:S02]  /*16740*/  ULDC UR8, c[0x0][0x238] ;  /* 0x00008e0000087ab9 */ /* 0x000fe40000000800 */
[----:B------:R-:W-:Y:S02]  /*16750*/  IMAD.WIDE R10, R26, 0x4, R6 ;  /* 0x000000041a0a7825 */ /* 0x000fe400078e0206 */
[----:B------:R-:W1:Y:S01]  /*16760*/  S2R R26, SR_TID.X ;  /* 0x00000000001a7919 */ /* 0x000e620000002100 */
[----:B------:R-:W-:Y:S02]  /*16770*/  SGXT.U32 R27, R27, 0x1 ;  /* 0x000000011b1b781a */ /* 0x000fe40000000000 */
[----:B------:R1:W-:Y:S02]  /*16780*/  LDGSTS.E [R5+0x64000], desc[UR44][R10.64], P2 ;  /* 0x640000000a057fae */ /* 0x0003e4000912186c */
[----:B------:R-:W-:-:S05]  /*16790*/  LOP3.LUT R27, R27, 0x32, RZ, 0xfc, !PT ;  /* 0x000000321b1b7812 */ /* 0x000fca00078efcff */
[----:B------:R-:W-:Y:S01]  /*167a0*/  IMAD R27, R27, UR6, RZ ;  /* 0x000000061b1b7c24 */ /* 0x000fe2000f8e02ff */
[----:B------:R-:W-:-:S03]  /*167b0*/  ULDC UR6, c[0x0][0x238] ;  /* 0x00008e0000067ab9 */ /* 0x000fc60000000800 */
[----:B-1----:R-:W-:-:S05]  /*167c0*/  IMAD.WIDE R10, R27, 0x4, R6 ;  /* 0x000000041b0a7825 */ /* 0x002fca00078e0206 */
[----:B------:R1:W-:Y:S01]  /*167d0*/  LDGSTS.E [R5+0x64008], desc[UR44][R10.64], P1 ;  /* 0x640080000a057fae */ /* 0x0003e2000892186c */
[----:B------:R-:W-:-:S04]  /*167e0*/  SHF.R.U32.HI R27, RZ, 0x7, R26 ;  /* 0x00000007ff1b7819 */ /* 0x000fc8000001161a */
[----:B------:R-:W-:Y:S02]  /*167f0*/  SGXT.U32 R27, R27, 0x1 ;  /* 0x000000011b1b781a */ /* 0x000fe40000000000 */
[----:B------:R-:W-:Y:S02]  /*16800*/  SHF.R.U32.HI R26, RZ, 0x7, R26 ;  /* 0x00000007ff1a7819 */ /* 0x000fe4000001161a */
[----:B------:R-:W-:Y:S02]  /*16810*/  LOP3.LUT R27, R27, 0x14, RZ, 0xfc, !PT ;  /* 0x000000141b1b7812 */ /* 0x000fe400078efcff */
[----:B------:R-:W-:Y:S02]  /*16820*/  SGXT.U32 R26, R26, 0x1 ;  /* 0x000000011a1a781a */ /* 0x000fe40000000000 */
[----:B------:R-:W-:Y:S02]  /*16830*/  ISETP.GE.AND P1, PT, R27, UR40, PT ;  /* 0x000000281b007c0c */ /* 0x000fe4000bf26270 */
[----:B------:R-:W-:-:S02]  /*16840*/  LOP3.LUT R26, R26, 0x16, RZ, 0xfc, !PT ;  /* 0x000000161a1a7812 */ /* 0x000fc400078efcff */
[----:B-1----:R-:W-:Y:S02]  /*16850*/  SEL R5, RZ, 0x4, P1 ;  /* 0x00000004ff057807 */ /* 0x002fe40000800000 */
[----:B------:R-:W-:Y:S02]  /*16860*/  ISETP.GE.AND P1, PT, R26, UR40, PT ;  /* 0x000000281a007c0c */ /* 0x000fe4000bf26270 */
[----:B------:R-:W-:-:S04]  /*16870*/  SEL R5, R5, RZ, !P0 ;  /* 0x000000ff05057207 */ /* 0x000fc80004000000 */
[----:B------:R-:W-:Y:S02]  /*16880*/  ISETP.NE.U32.AND P2, PT, R5, RZ, PT ;  /* 0x000000ff0500720c */ /* 0x000fe40003f45070 */
[----:B------:R-:W-:-:S04]  /*16890*/  SEL R5, RZ, 0x4, P1 ;  /* 0x00000004ff057807 */ /* 0x000fc80000800000 */
[----:B------:R-:W-:-:S04]  /*168a0*/  SEL R5, R5, RZ, !P0 ;  /* 0x000000ff05057207 */ /* 0x000fc80004000000 */
[----:B------:R-:W-:Y:S01]  /*168b0*/  ISETP.NE.U32.AND P1, PT, R5, RZ, PT ;  /* 0x000000ff0500720c */ /* 0x000fe20003f25070 */
[----:B--2---:R-:W-:Y:S02]  /*168c0*/  VIADD R5, R8, UR5 ;  /* 0x0000000508057c36 */ /* 0x004fe40008000000 */
[----:B------:R-:W2:Y:S01]  /*168d0*/  LDL R8, [R1+0x594] ;  /* 0x0005940001087983 */ /* 0x000ea20000100800 */
[----:B----4-:R-:W-:-:S05]  /*168e0*/  IADD3 R10, P3, R25, R6, RZ ;  /* 0x00000006190a7210 */ /* 0x010fca0007f7e0ff */
[----:B------:R-:W-:Y:S02]  /*168f0*/  IMAD.X R11, R7, 0x1, R9, P3 ;  /* 0x00000001070b7824 */ /* 0x000fe400018e0609 */
[----:B------:R-:W1:Y:S03]  /*16900*/  S2R R9, SR_TID.X ;  /* 0x0000000000097919 */ /* 0x000e660000002100 */
[----:B------:R3:W-:Y:S02]  /*16910*/  LDGSTS.E [R5+0x60000], desc[UR44][R10.64], P2 ;  /* 0x600000000a057fae */ /* 0x0007e4000912186c */
[----:B---3--:R-:W-:-:S05]  /*16920*/  IADD3 R10, P2, R24, R6, RZ ;  /* 0x00000006180a7210 */ /* 0x008fca0007f5e0ff */
[----:B------:R-:W-:-:S05]  /*16930*/  IMAD.X R11, R7, 0x1, R12, P2 ;  /* 0x00000001070b7824 */ /* 0x000fca00010e060c */
[----:B------:R3:W-:Y:S01]  /*16940*/  LDGSTS.E [R5+0x60008], desc[UR44][R10.64], P1 ;  /* 0x600080000a057fae */ /* 0x0007e2000892186c */
[--C-:B-1----:R-:W-:Y:S02]  /*16950*/  SHF.R.U32.HI R12, RZ, 0x7, R9.reuse ;  /* 0x00000007ff0c7819 */ /* 0x102fe40000011609 */
[----:B------:R-:W-:Y:S02]  /*16960*/  SHF.R.U32.HI R9, RZ, 0x7, R9 ;  /* 0x00000007ff097819 */ /* 0x000fe40000011609 */
[----:B------:R-:W-:Y:S02]  /*16970*/  SGXT.U32 R12, R12, 0x1 ;  /* 0x000000010c0c781a */ /* 0x000fe40000000000 */
[----:B------:R-:W-:Y:S02]  /*16980*/  SGXT.U32 R9, R9, 0x1 ;  /* 0x000000010909781a */ /* 0x000fe40000000000 */
[----:B------:R-:W-:Y:S02]  /*16990*/  LOP3.LUT R12, R12, 0x34, RZ, 0xfc, !PT ;  /* 0x000000340c0c7812 */ /* 0x000fe400078efcff */
[----:B------:R-:W-:-:S02]  /*169a0*/  LOP3.LUT R9, R9, 0x36, RZ, 0xfc, !PT ;  /* 0x0000003609097812 */ /* 0x000fc400078efcff */
[----:B------:R-:W-:-:S04]  /*169b0*/  ISETP.GE.AND P1, PT, R12, UR40, PT ;  /* 0x000000280c007c0c */ /* 0x000fc8000bf26270 */
[----:B---3--:R-:W-:Y:S02]  /*169c0*/  SEL R10, RZ, 0x4, P1 ;  /* 0x00000004ff0a7807 */ /* 0x008fe40000800000 */
[----:B------:R-:W-:Y:S02]  /*169d0*/  ISETP.GE.AND P1, PT, R9, UR40, PT ;  /* 0x0000002809007c0c */ /* 0x000fe4000bf26270 */
[----:B------:R-:W1:Y:S01]  /*169e0*/  S2R R9, SR_TID.X ;  /* 0x0000000000097919 */ /* 0x000e620000002100 */
[----:B------:R-:W-:-:S04]  /*169f0*/  SEL R10, R10, RZ, !P0 ;  /* 0x000000ff0a0a7207 */ /* 0x000fc80004000000 */
[----:B------:R-:W-:Y:S02]  /*16a00*/  ISETP.NE.U32.AND P2, PT, R10, RZ, PT ;  /* 0x000000ff0a00720c */ /* 0x000fe40003f45070 */
[----:B------:R-:W-:Y:S02]  /*16a10*/  SEL R10, RZ, 0x4, P1 ;  /* 0x00000004ff0a7807 */ /* 0x000fe40000800000 */
[----:B-1----:R-:W-:Y:S02]  /*16a20*/  SHF.R.U32.HI R12, RZ, 0x7, R9 ;  /* 0x00000007ff0c7819 */ /* 0x002fe40000011609 */
[----:B------:R-:W1:Y:S02]  /*16a30*/  S2R R9, SR_TID.X ;  /* 0x0000000000097919 */ /* 0x000e640000002100 */
[----:B------:R-:W-:-:S04]  /*16a40*/  SGXT.U32 R12, R12, 0x1 ;  /* 0x000000010c0c781a */ /* 0x000fc80000000000 */
[----:B------:R-:W-:Y:S02]  /*16a50*/  LOP3.LUT R12, R12, 0x34, RZ, 0xfc, !PT ;  /* 0x000000340c0c7812 */ /* 0x000fe400078efcff */
[----:B------:R-:W-:-:S03]  /*16a60*/  SEL R10, R10, RZ, !P0 ;  /* 0x000000ff0a0a7207 */ /* 0x000fc60004000000 */
[----:B------:R-:W-:Y:S01]  /*16a70*/  IMAD R12, R12, UR6, RZ ;  /* 0x000000060c0c7c24 */ /* 0x000fe2000f8e02ff */
[----:B------:R-:W-:Y:S01]  /*16a80*/  ISETP.NE.U32.AND P1, PT, R10, RZ, PT ;  /* 0x000000ff0a00720c */ /* 0x000fe20003f25070 */
[----:B------:R-:W-:Y:S02]  /*16a90*/  ULDC UR6, c[0x0][0x238] ;  /* 0x00008e0000067ab9 */ /* 0x000fe40000000800 */
[----:B------:R-:W-:-:S05]  /*16aa0*/  IMAD.WIDE R10, R12, 0x4, R6 ;  /* 0x000000040c0a7825 */ /* 0x000fca00078e0206 */
[----:B------:R3:W-:Y:S01]  /*16ab0*/  LDGSTS.E [R5+0x64000], desc[UR44][R10.64], P2 ;  /* 0x640000000a057fae */ /* 0x0007e2000912186c */
[----:B-1----:R-:W-:-:S04]  /*16ac0*/  SHF.R.U32.HI R12, RZ, 0x7, R9 ;  /* 0x00000007ff0c7819 */ /* 0x002fc80000011609 */
[----:B------:R-:W-:Y:S02]  /*16ad0*/  SGXT.U32 R12, R12, 0x1 ;  /* 0x000000010c0c781a */ /* 0x000fe40000000000 */
[----:B------:R-:W-:Y:S02]  /*16ae0*/  SHF.R.U32.HI R9, RZ, 0x7, R9 ;  /* 0x00000007ff097819 */ /* 0x000fe40000011609 */
[----:B------:R-:W-:Y:S02]  /*16af0*/  LOP3.LUT R12, R12, 0x36, RZ, 0xfc, !PT ;  /* 0x000000360c0c7812 */ /* 0x000fe400078efcff */
[----:B------:R-:W-:-:S03]  /*16b00*/  SGXT.U32 R9, R9, 0x1 ;  /* 0x000000010909781a */ /* 0x000fc60000000000 */
[----:B------:R-:W-:Y:S01]  /*16b10*/  IMAD R12, R12, UR6, RZ ;  /* 0x000000060c0c7c24 */ /* 0x000fe2000f8e02ff */
[----:B------:R-:W-:Y:S01]  /*16b20*/  LOP3.LUT R9, R9, 0x18, RZ, 0xfc, !PT ;  /* 0x0000001809097812 */ /* 0x000fe200078efcff */
[----:B------:R-:W1:Y:S01]  /*16b30*/  S2R R24, SR_TID.X ;  /* 0x0000000000187919 */ /* 0x000e620000002100 */
[----:B------:R-:W-:Y:S01]  /*16b40*/  ULDC UR6, c[0x0][0x238] ;  /* 0x00008e0000067ab9 */ /* 0x000fe20000000800 */
[----:B---3--:R-:W-:-:S05]  /*16b50*/  IMAD.WIDE R10, R12, 0x4, R6 ;  /* 0x000000040c0a7825 */ /* 0x008fca00078e0206 */
[----:B------:R3:W-:Y:S01]  /*16b60*/  LDGSTS.E [R5+0x64008], desc[UR44][R10.64], P1 ;  /* 0x640080000a057fae */ /* 0x0007e2000892186c */
[----:B------:R-:W-:-:S03]  /*16b70*/  ISETP.GE.AND P1, PT, R9, UR40, PT ;  /* 0x0000002809007c0c */ /* 0x000fc6000bf26270 */
[----:B------:R-:W4:Y:S01]  /*16b80*/  LDL R9, [R1+0x590] ;  /* 0x0005900001097983 */ /* 0x000f220000100800 */
[----:B-1----:R-:W-:-:S04]  /*16b90*/  SHF.R.U32.HI R12, RZ, 0x7, R24 ;  /* 0x00000007ff0c7819 */ /* 0x002fc80000011618 */
[----:B------:R-:W-:-:S04]  /*16ba0*/  SGXT.U32 R12, R12, 0x1 ;  /* 0x000000010c0c781a */ /* 0x000fc80000000000 */
[----:B------:R-:W-:-:S04]  /*16bb0*/  LOP3.LUT R12, R12, 0x38, RZ, 0xfc, !PT ;  /* 0x000000380c0c7812 */ /* 0x000fc800078efcff */
[----:B------:R-:W-:Y:S02]  /*16bc0*/  ISETP.GE.AND P2, PT, R12, UR40, PT ;  /* 0x000000280c007c0c */ /* 0x000fe4000bf46270 */
[----:B------:R-:W1:Y:S01]  /*16bd0*/  S2R R12, SR_TID.X ;  /* 0x00000000000c7919 */ /* 0x000e620000002100 */
[----:B---3--:R-:W-:-:S04]  /*16be0*/  SEL R5, RZ, 0x4, P1 ;  /* 0x00000004ff057807 */ /* 0x008fc80000800000 */
[----:B------:R-:W-:-:S04]  /*16bf0*/  SEL R5, R5, RZ, !P0 ;  /* 0x000000ff05057207 */ /* 0x000fc80004000000 */
[----:B------:R-:W-:Y:S02]  /*16c00*/  ISETP.NE.U32.AND P3, PT, R5, RZ, PT ;  /* 0x000000ff0500720c */ /* 0x000fe40003f65070 */
[----:B------:R-:W-:Y:S02]  /*16c10*/  SEL R5, RZ, 0x4, P2 ;  /* 0x00000004ff057807 */ /* 0x000fe40001000000 */
[----:B------:R-:W-:Y:S02]  /*16c20*/  SHF.R.U32.HI R24, RZ, 0x7, R24 ;  /* 0x00000007ff187819 */ /* 0x000fe40000011618 */
[----:B------:R-:W-:Y:S02]  /*16c30*/  SEL R5, R5, RZ, !P0 ;  /* 0x000000ff05057207 */ /* 0x000fe40004000000 */
[----:B------:R-:W-:Y:S02]  /*16c40*/  SGXT.U32 R24, R24, 0x1 ;  /* 0x000000011818781a */ /* 0x000fe40000000000 */
[----:B------:R-:W-:-:S02]  /*16c50*/  ISETP.NE.U32.AND P2, PT, R5, RZ, PT ;  /* 0x000000ff0500720c */ /* 0x000fc40003f45070 */
[----:B------:R-:W-:-:S04]  /*16c60*/  LOP3.LUT R24, R24, 0x1a, RZ, 0xfc, !PT ;  /* 0x0000001a18187812 */ /* 0x000fc800078efcff */
[----:B------:R-:W-:Y:S02]  /*16c70*/  ISETP.GE.AND P1, PT, R24, UR40, PT ;  /* 0x0000002818007c0c */ /* 0x000fe4000bf26270 */
[----:B------:R-:W3:Y:S02]  /*16c80*/  LDL R24, [R1+0x480] ;  /* 0x0004800001187983 */ /* 0x000ee40000100800 */
[----:B------:R-:W-:-:S04]  /*16c90*/  SEL R10, RZ, 0x4, P1 ;  /* 0x00000004ff0a7807 */ /* 0x000fc80000800000 */
[----:B------:R-:W-:-:S04]  /*16ca0*/  SEL R10, R10, RZ, !P0 ;  /* 0x000000ff0a0a7207 */ /* 0x000fc80004000000 */
[----:B------:R-:W-:Y:S01]  /*16cb0*/  ISETP.NE.U32.AND P1, PT, R10, RZ, PT ;  /* 0x000000ff0a00720c */ /* 0x000fe20003f25070 */
[----:B--2---:R-:W-:Y:S01]  /*16cc0*/  VIADD R5, R8, UR5 ;  /* 0x0000000508057c36 */ /* 0x004fe20008000000 */
[--C-:B-1----:R-:W-:Y:S02]  /*16cd0*/  SHF.R.U32.HI R8, RZ, 0x7, R12.reuse ;  /* 0x00000007ff087819 */ /* 0x102fe4000001160c */
[----:B------:R-:W-:-:S04]  /*16ce0*/  SHF.R.U32.HI R12, RZ, 0x7, R12 ;  /* 0x00000007ff0c7819 */ /* 0x000fc8000001160c */
[----:B------:R-:W-:-:S04]  /*16cf0*/  SGXT.U32 R12, R12, 0x1 ;  /* 0x000000010c0c781a */ /* 0x000fc80000000000 */
[----:B------:R-:W-:-:S05]  /*16d00*/  LOP3.LUT R12, R12, 0x18, RZ, 0xfc, !PT ;  /* 0x000000180c0c7812 */ /* 0x000fca00078efcff */
[----:B------:R-:W-:Y:S01]  /*16d10*/  IMAD R12, R12, UR8, RZ ;  /* 0x000000080c0c7c24 */ /* 0x000fe2000f8e02ff */
[----:B------:R-:W-:Y:S01]  /*16d20*/  SGXT.U32 R8, R8, 0x1 ;  /* 0x000000010808781a */ /* 0x000fe20000000000 */
[----:B------:R-:W-:Y:S02]  /*16d30*/  ULDC UR8, c[0x0][0x238] ;  /* 0x00008e0000087ab9 */ /* 0x000fe40000000800 */
[----:B------:R-:W-:Y:S02]  /*16d40*/  IMAD.WIDE R10, R12, 0x4, R6 ;  /* 0x000000040c0a7825 */ /* 0x000fe400078e0206 */
[----:B------:R-:W1:Y:S01]  /*16d50*/  S2R R12, SR_TID.X ;  /* 0x00000000000c7919 */ /* 0x000e620000002100 */
[----:B------:R-:W-:Y:S02]  /*16d60*/  LOP3.LUT R8, R8, 0x1a, RZ, 0xfc, !PT ;  /* 0x0000001a08087812 */ /* 0x000fe400078efcff */
[----:B------:R2:W-:Y:S03]  /*16d70*/  LDGSTS.E [R5+0x60000], desc[UR44][R10.64], P3 ;  /* 0x600000000a057fae */ /* 0x0005e6000992186c */
[----:B------:R-:W-:Y:S01]  /*16d80*/  IMAD R8, R8, UR6, RZ ;  /* 0x0000000608087c24 */ /* 0x000fe2000f8e02ff */
[----:B------:R-:W-:-:S03]  /*16d90*/  ULDC UR6, c[0x0][0x238] ;  /* 0x00008e0000067ab9 */ /* 0x000fc60000000800 */
[----:B--2---:R-:W-:-:S05]  /*16da0*/  IMAD.WIDE R10, R8, 0x4, R6 ;  /* 0x00000004080a7825 */ /* 0x004fca00078e0206 */
[----:B------:R2:W-:Y:S01]  /*16db0*/  LDGSTS.E [R5+0x60008], desc[UR44][R10.64], P1 ;  /* 0x600080000a057fae */ /* 0x0005e2000892186c */
[----:B-1----:R-:W-:-:S04]  /*16dc0*/  SHF.R.U32.HI R8, RZ, 0x7, R12 ;  /* 0x00000007ff087819 */ /* 0x002fc8000001160c */
[----:B------:R-:W-:-:S04]  /*16dd0*/  SGXT.U32 R8, R8, 0x1 ;  /* 0x000000010808781a */ /* 0x000fc80000000000 */
[----:B------:R-:W-:-:S05]  /*16de0*/  LOP3.LUT R8, R8, 0x38, RZ, 0xfc, !PT ;  /* 0x0000003808087812 */ /* 0x000fca00078efcff */
[----:B------:R-:W-:Y:S01]  /*16df0*/  IMAD R8, R8, UR6, RZ ;  /* 0x0000000608087c24 */ /* 0x000fe2000f8e02ff */
[----:B------:R-:W-:Y:S01]  /*16e00*/  SHF.R.U32.HI R12, RZ, 0x7, R12 ;  /* 0x00000007ff0c7819 */ /* 0x000fe2000001160c */
[----:B------:R-:W-:Y:S02]  /*16e10*/  ULDC UR6, c[0x0][0x238] ;  /* 0x00008e0000067ab9 */ /* 0x000fe40000000800 */
[----:B--2---:R-:W-:Y:S02]  /*16e20*/  IMAD.WIDE R10, R8, 0x4, R6 ;  /* 0x00000004080a7825 */ /* 0x004fe400078e0206 */
[----:B------:R-:W1:Y:S01]  /*16e30*/  S2R R8, SR_TID.X ;  /* 0x0000000000087919 */ /* 0x000e620000002100 */
[----:B------:R-:W-:Y:S02]  /*16e40*/  SGXT.U32 R12, R12, 0x1 ;  /* 0x000000010c0c781a */ /* 0x000fe40000000000 */
[----:B------:R2:W-:Y:S02]  /*16e50*/  LDGSTS.E [R5+0x64000], desc[UR44][R10.64], P2 ;  /* 0x640000000a057fae */ /* 0x0005e4000912186c */
[----:B------:R-:W-:-:S04]  /*16e60*/  LOP3.LUT R12, R12, 0x3a, RZ, 0xfc, !PT ;  /* 0x0000003a0c0c7812 */ /* 0x000fc800078efcff */
[----:B------:R-:W-:Y:S02]  /*16e70*/  ISETP.GE.AND P1, PT, R12, UR40, PT ;  /* 0x000000280c007c0c */ /* 0x000fe4000bf26270 */
[----:B-1----:R-:W-:Y:S02]  /*16e80*/  SHF.R.U32.HI R12, RZ, 0x7, R8 ;  /* 0x00000007ff0c7819 */ /* 0x002fe40000011608 */
[----:B------:R-:W1:Y:S02]  /*16e90*/  S2R R8, SR_TID.X ;  /* 0x0000000000087919 */ /* 0x000e640000002100 */
[----:B------:R-:W-:Y:S02]  /*16ea0*/  SGXT.U32 R12, R12, 0x1 ;  /* 0x000000010c0c781a */ /* 0x000fe40000000000 */
[----:B--2---:R-:W-:Y:S02]  /*16eb0*/  SEL R10, RZ, 0x4, P1 ;  /* 0x00000004ff0a7807 */ /* 0x004fe40000800000 */
[----:B------:R-:W-:-:S02]  /*16ec0*/  LOP3.LUT R12, R12, 0x1c, RZ, 0xfc, !PT ;  /* 0x0000001c0c0c7812 */ /* 0x000fc400078efcff */
[----:B------:R-:W-:Y:S02]  /*16ed0*/  SEL R10, R10, RZ, !P0 ;  /* 0x000000ff0a0a7207 */ /* 0x000fe40004000000 */
[----:B------:R-:W-:Y:S02]  /*16ee0*/  ISETP.GE.AND P1, PT, R12, UR40, PT ;  /* 0x000000280c007c0c */ /* 0x000fe4000bf26270 */
[----:B------:R-:W-:Y:S02]  /*16ef0*/  ISETP.NE.U32.AND P2, PT, R10, RZ, PT ;  /* 0x000000ff0a00720c */ /* 0x000fe40003f45070 */
[----:B------:R-:W-:-:S04]  /*16f00*/  SEL R10, RZ, 0x4, P1 ;  /* 0x00000004ff0a7807 */ /* 0x000fc80000800000 */
[----:B------:R-:W-:Y:S02]  /*16f10*/  SEL R10, R10, RZ, !P0 ;  /* 0x000000ff0a0a7207 */ /* 0x000fe40004000000 */
[----:B-1----:R-:W-:-:S04]  /*16f20*/  SHF.R.U32.HI R8, RZ, 0x7, R8 ;  /* 0x00000007ff087819 */ /* 0x002fc80000011608 */
[----:B------:R-:W-:-:S04]  /*16f30*/  SGXT.U32 R8, R8, 0x1 ;  /* 0x000000010808781a */ /* 0x000fc80000000000 */
[----:B------:R-:W-:-:S05]  /*16f40*/  LOP3.LUT R8, R8, 0x3a, RZ, 0xfc, !PT ;  /* 0x0000003a08087812 */ /* 0x000fca00078efcff */
[----:B------:R-:W-:Y:S01]  /*16f50*/  IMAD R8, R8, UR6, RZ ;  /* 0x0000000608087c24 */ /* 0x000fe2000f8e02ff */
[----:B------:R-:W-:Y:S01]  /*16f60*/  ISETP.NE.U32.AND P1, PT, R10, RZ, PT ;  /* 0x000000ff0a00720c */ /* 0x000fe20003f25070 */
[----:B------:R-:W-:Y:S02]  /*16f70*/  ULDC UR6, c[0x0][0x238] ;  /* 0x00008e0000067ab9 */ /* 0x000fe40000000800 */
[----:B------:R-:W-:Y:S02]  /*16f80*/  IMAD.WIDE R10, R8, 0x4, R6 ;  /* 0x00000004080a7825 */ /* 0x000fe400078e0206 */
[----:B------:R-:W1:Y:S03]  /*16f90*/  S2R R8, SR_TID.X ;  /* 0x0000000000087919 */ /* 0x000e660000002100 */
[----:B------:R4:W-:Y:S02]  /*16fa0*/  LDGSTS.E [R5+0x64008], desc[UR44][R10.64], P2 ;  /* 0x640080000a057fae */ /* 0x0009e4000912186c */
[----:B----4-:R-:W-:Y:S01]  /*16fb0*/  VIADD R5, R9, UR5 ;  /* 0x0000000509057c36 */ /* 0x010fe20008000000 */
[----:B-1----:R-:W-:-:S04]  /*16fc0*/  SHF.R.U32.HI R9, RZ, 0x7, R8 ;  /* 0x00000007ff097819 */ /* 0x002fc80000011608 */
[----:B------:R-:W-:-:S04]  /*16fd0*/  SGXT.U32 R9, R9, 0x1 ;  /* 0x000000010909781a */ /* 0x000fc80000000000 */
[----:B------:R-:W-:-:S05]  /*16fe0*/  LOP3.LUT R9, R9, 0x1c, RZ, 0xfc, !PT ;  /* 0x0000001c09097812 */ /* 0x000fca00078efcff */
[----:B------:R-:W-:Y:S01]  /*16ff0*/  IMAD R9, R9, UR6, RZ ;  /* 0x0000000609097c24 */ /* 0x000fe2000f8e02ff */
[----:B------:R-:W1:Y:S01]  /*17000*/  S2R R12, SR_TID.X ;  /* 0x00000000000c7919 */ /* 0x000e620000002100 */
[----:B------:R-:W-:Y:S01]  /*17010*/  SHF.R.U32.HI R8, RZ, 0x7, R8 ;  /* 0x00000007ff087819 */ /* 0x000fe20000011608 */
[----:B------:R-:W-:Y:S01]  /*17020*/  ULDC UR6, c[0x0][0x238] ;  /* 0x00008e0000067ab9 */ /* 0x000fe20000000800 */
[----:B------:R-:W-:Y:S02]  /*17030*/  IMAD.WIDE R10, R9, 0x4, R6 ;  /* 0x00000004090a7825 */ /* 0x000fe400078e0206 */
[----:B------:R-:W2:Y:S04]  /*17040*/  LDL R9, [R1+0x448] ;  /* 0x0004480001097983 */ /* 0x000ea80000100800 */
[----:B------:R-:W4:Y:S01]  /*17050*/  LDL.LU R148, [R1+0x440] ;  /* 0x0004400001947983 */ /* 0x000f220000300800 */
[----:B------:R-:W-:-:S03]  /*17060*/  SGXT.U32 R8, R8, 0x1 ;  /* 0x000000010808781a */ /* 0x000fc60000000000 */
[----:B------:R3:W-:Y:S01]  /*17070*/  LDGSTS.E [R5+0x60000], desc[UR44][R10.64], P1 ;  /* 0x600000000a057fae */ /* 0x0007e2000892186c */
[----:B------:R-:W-:-:S04]  /*17080*/  LOP3.LUT R8, R8, 0x1e, RZ, 0xfc, !PT ;  /* 0x0000001e08087812 */ /* 0x000fc800078efcff */
[----:B------:R-:W-:Y:S02]  /*17090*/  ISETP.GE.AND P1, PT, R8, UR40, PT ;  /* 0x0000002808007c0c */ /* 0x000fe4000bf26270 */
[--C-:B-1----:R-:W-:Y:S02]  /*170a0*/  SHF.R.U32.HI R8, RZ, 0x7, R12.reuse ;  /* 0x00000007ff087819 */ /* 0x102fe4000001160c */
[----:B------:R-:W-:-:S04]  /*170b0*/  SHF.R.U32.HI R12, RZ, 0x7, R12 ;  /* 0x00000007ff0c7819 */ /* 0x000fc8000001160c */
[----:B------:R-:W-:-:S04]  /*170c0*/  SGXT.U32 R12, R12, 0x1 ;  /* 0x000000010c0c781a */ /* 0x000fc80000000000 */
[----:B------:R-:W-:Y:S02]  /*170d0*/  LOP3.LUT R12, R12, 0x3c, RZ, 0xfc, !PT ;  /* 0x0000003c0c0c7812 */ /* 0x000fe400078efcff */
[----:B---3--:R-:W-:Y:S02]  /*170e0*/  SEL R10, RZ, 0x4, P1 ;  /* 0x00000004ff0a7807 */ /* 0x008fe40000800000 */
[----:B------:R-:W-:Y:S02]  /*170f0*/  ISETP.GE.AND P1, PT, R12, UR40, PT ;  /* 0x000000280c007c0c */ /* 0x000fe4000bf26270 */
[----:B------:R-:W1:Y:S01]  /*17100*/  S2R R12, SR_TID.X ;  /* 0x00000000000c7919 */ /* 0x000e620000002100 */
[----:B------:R-:W-:-:S04]  /*17110*/  SGXT.U32 R8, R8, 0x1 ;  /* 0x000000010808781a */ /* 0x000fc80000000000 */
[----:B------:R-:W-:-:S04]  /*17120*/  LOP3.LUT R8, R8, 0x3e, RZ, 0xfc, !PT ;  /* 0x0000003e08087812 */ /* 0x000fc800078efcff */
[----:B------:R-:W-:Y:S02]  /*17130*/  ISETP.GE.AND P2, PT, R8, UR40, PT ;  /* 0x0000002808007c0c */ /* 0x000fe4000bf46270 */
[----:B------:R-:W-:Y:S02]  /*17140*/  SEL R10, R10, RZ, !P0 ;  /* 0x000000ff0a0a7207 */ /* 0x000fe40004000000 */
[----:B------:R-:W-:Y:S02]  /*17150*/  SEL R11, RZ, 0x4, P1 ;  /* 0x00000004ff0b7807 */ /* 0x000fe40000800000 */
[----:B------:R-:W-:Y:S02]  /*17160*/  ISETP.NE.U32.AND P3, PT, R10, RZ, PT ;  /* 0x000000ff0a00720c */ /* 0x000fe40003f65070 */
[----:B------:R-:W-:Y:S02]  /*17170*/  SEL R10, RZ, 0x4, P2 ;  /* 0x00000004ff0a7807 */ /* 0x000fe40001000000 */
[----:B-1----:R-:W-:-:S02]  /*17180*/  SHF.R.U32.HI R8, RZ, 0x7, R12 ;  /* 0x00000007ff087819 */ /* 0x002fc4000001160c */
[----:B------:R-:W-:-:S04]  /*17190*/  SHF.R.U32.HI R12, RZ, 0x7, R12 ;  /* 0x00000007ff0c7819 */ /* 0x000fc8000001160c */
[----:B------:R-:W-:-:S04]  /*171a0*/  SGXT.U32 R12, R12, 0x1 ;  /* 0x000000010c0c781a */ /* 0x000fc80000000000 */
[----:B------:R-:W-:Y:S02]  /*171b0*/  LOP3.LUT R12, R12, 0x1e, RZ, 0xfc, !PT ;  /* 0x0000001e0c0c7812 */ /* 0x000fe400078efcff */
[----:B------:R-:W-:Y:S02]  /*171c0*/  SEL R11, R11, RZ, !P0 ;  /* 0x000000ff0b0b7207 */ /* 0x000fe40004000000 */
[----:B------:R-:W-:Y:S01]  /*171d0*/  SEL R10, R10, RZ, !P0 ;  /* 0x000000ff0a0a7207 */ /* 0x000fe20004000000 */
[----:B------:R-:W-:Y:S01]  /*171e0*/  IMAD R12, R12, UR8, RZ ;  /* 0x000000080c0c7c24 */ /* 0x000fe2000f8e02ff */
[----:B------:R-:W-:Y:S02]  /*171f0*/  ISETP.NE.U32.AND P1, PT, R11, RZ, PT ;  /* 0x000000ff0b00720c */ /* 0x000fe40003f25070 */
[----:B------:R-:W-:Y:S01]  /*17200*/  ISETP.NE.U32.AND P2, PT, R10, RZ, PT ;  /* 0x000000ff0a00720c */ /* 0x000fe20003f45070 */
[----:B------:R-:W-:Y:S02]  /*17210*/  IMAD.WIDE R10, R12, 0x4, R6 ;  /* 0x000000040c0a7825 */ /* 0x000fe400078e0206 */
[----:B------:R-:W1:Y:S01]  /*17220*/  S2R R12, SR_TID.X ;  /* 0x00000000000c7919 */ /* 0x000e620000002100 */
[----:B------:R-:W-:-:S02]  /*17230*/  SGXT.U32 R8, R8, 0x1 ;  /* 0x000000010808781a */ /* 0x000fc40000000000 */
[----:B------:R3:W-:Y:S02]  /*17240*/  LDGSTS.E [R5+0x60008], desc[UR44][R10.64], P3 ;  /* 0x600080000a057fae */ /* 0x0007e4000992186c */
[----:B------:R-:W-:-:S05]  /*17250*/  LOP3.LUT R8, R8, 0x3c, RZ, 0xfc, !PT ;  /* 0x0000003c08087812 */ /* 0x000fca00078efcff */
[----:B------:R-:W-:-:S04]  /*17260*/  IMAD R8, R8, UR6, RZ ;  /* 0x0000000608087c24 */ /* 0x000fc8000f8e02ff */
[--C-:B---3--:R-:W-:Y:S02]  /*17270*/  IMAD.WIDE R10, R8, 0x4, R6.reuse ;  /* 0x00000004080a7825 */ /* 0x108fe400078e0206 */
[----:B------:R-:W3:Y:S04]  /*17280*/  LDL.LU R8, [R1+0x430] ;  /* 0x0004300001087983 */ /* 0x000ee80000300800 */
[----:B------:R1:W-:Y:S04]  /*17290*/  LDGSTS.E [R5+0x64000], desc[UR44][R10.64], P1 ;  /* 0x640000000a057fae */ /* 0x0003e8000892186c */
[----:B------:R-:W3:Y:S04]  /*172a0*/  LDL.LU R140, [R1+0x424] ;  /* 0x00042400018c7983 */ /* 0x000ee80000300800 */
[----:B------:R-:W3:Y:S01]  /*172b0*/  LDL.LU R144, [R1+0x434] ;  /* 0x0004340001907983 */ /* 0x000ee20000300800 */
[----:B-1----:R-:W-:Y:S01]  /*172c0*/  LOP3.LUT R12, R12, 0x3f, RZ, 0xc0, !PT ;  /* 0x0000003f0c0c7812 */ /* 0x002fe200078ec0ff */
[----:B------:R-:W-:-:S02]  /*172d0*/  IMAD.WIDE R10, R24, 0x4, R6 ;  /* 0x00000004180a7825 */ /* 0x000fc400078e0206 */
[----:B------:R-:W3:Y:S01]  /*172e0*/  LDL.LU R149, [R1+0x410] ;  /* 0x0004100001957983 */ /* 0x000ee20000300800 */
[----:B------:R-:W-:-:S03]  /*172f0*/  ISETP.GE.AND P1, PT, R12, UR40, PT ;  /* 0x000000280c007c0c */ /* 0x000fc6000bf26270 */
[----:B------:R1:W-:Y:S04]  /*17300*/  LDGSTS.E [R5+0x64008], desc[UR44][R10.64], P2 ;  /* 0x640080000a057fae */ /* 0x0003e8000912186c */
[----:B------:R-:W3:Y:S01]  /*17310*/  LDL.LU R151, [R1+0x420] ;  /* 0x0004200001977983 */ /* 0x000ee20000300800 */
[----:B------:R-:W-:-:S03]  /*17320*/  ULEA UR5, UR42, UR7, 0x11 ;  /* 0x000000072a057291 */ /* 0x000fc6000f8e883f */
[----:B------:R-:W0:Y:S01]  /*17330*/  LDGDEPBAR ;  /* 0x00000000000079af */ /* 0x000e220000000000 */
[----:B-1----:R-:W-:Y:S02]  /*17340*/  SEL R5, RZ, 0x4, P1 ;  /* 0x00000004ff057807 */ /* 0x002fe40000800000 */
[----:B----4-:R-:W-:Y:S01]  /*17350*/  IADD3 R10, P1, R0, R148, RZ ;  /* 0x00000094000a7210 */ /* 0x010fe20007f3e0ff */
[----:B------:R-:W-:Y:S04]  /*17360*/  STL [R1+0x7b4], R148 ;  /* 0x0007b49401007387 */ /* 0x000fe80000100800 */
[----:B------:R-:W-:Y:S01]  /*17370*/  IMAD.X R11, R14, 0x1, R2, P1 ;  /* 0x000000010e0b7824 */ /* 0x000fe200008e0602 */
[----:B------:R1:W-:Y:S04]  /*17380*/  STL [R1+0x7b8], R14 ;  /* 0x0007b80e01007387 */ /* 0x0003e80000100800 */
[----:B-1----:R-:W4:Y:S04]  /*17390*/  LDL R14, [R1+0x244] ;  /* 0x00024400010e7983 */ /* 0x002f280000100800 */
[----:B------:R-:W4:Y:S04]  /*173a0*/  LDL.LU R24, [R1+0x254] ;  /* 0x0002540001187983 */ /* 0x000f280000300800 */
        /* <DEDUP_REMOVED lines=64> */
[----:B------:R-:W4:Y:S01]  /*177b0*/  LDL.LU R145, [R1+0x400] ;  /* 0x0004000001917983 */ /* 0x000f220000300800 */
[----:B------:R-:W-:-:S03]  /*177c0*/  SEL R5, R5, RZ, !P0 ;  /* 0x000000ff05057207 */ /* 0x000fc60004000000 */
[----:B------:R-:W4:Y:S01]  /*177d0*/  LDL.LU R146, [R1+0x43c] ;  /* 0x00043c0001927983 */ /* 0x000f220000300800 */
[----:B------:R-:W-:Y:S01]  /*177e0*/  ISETP.NE.U32.AND P0, PT, R5, RZ, PT ;  /* 0x000000ff0500720c */ /* 0x000fe20003f05070 */
[----:B--2---:R-:W-:Y:S02]  /*177f0*/  VIADD R5, R9, UR5 ;  /* 0x0000000509057c36 */ /* 0x004fe40008000000 */
[----:B------:R-:W2:Y:S04]  /*17800*/  LDL.LU R147, [R1+0x408] ;  /* 0x0004080001937983 */ /* 0x000ea80000300800 */
[----:B------:R-:W2:Y:S04]  /*17810*/  LDL.LU R150, [R1+0x418] ;  /* 0x0004180001967983 */ /* 0x000ea80000300800 */
[----:B------:R-:W2:Y:S04]  /*17820*/  LDL.LU R12, [R1+0x428] ;  /* 0x00042800010c7983 */ /* 0x000ea80000300800 */
[----:B------:R3:W-:Y:S04]  /*17830*/  LDGSTS.E [R5], desc[UR44][R10.64], P0 ;  /* 0x000000000a057fae */ /* 0x0007e8000812186c */
[----:B------:R-:W2:Y:S01]  /*17840*/  LDL.LU R9, [R1+0x438] ;  /* 0x0004380001097983 */ /* 0x000ea20000300800 */
[----:B---3--:R-:W-:-:S05]  /*17850*/  IADD3 R10, P1, R0, R144, RZ ;  /* 0x00000090000a7210 */ /* 0x008fca0007f3e0ff */
[----:B------:R-:W-:-:S05]  /*17860*/  IMAD.X R11, R8, 0x1, R2, P1 ;  /* 0x00000001080b7824 */ /* 0x000fca00008e0602 */
[----:B------:R1:W-:Y:S02]  /*17870*/  LDGSTS.E [R5+0x400], desc[UR44][R10.64], P0 ;  /* 0x004000000a057fae */ /* 0x0003e4000812186c */
[----:B-1----:R-:W-:-:S05]  /*17880*/  IADD3 R10, P1, R0, R140, RZ ;  /* 0x0000008c000a7210 */ /* 0x002fca0007f3e0ff */
[----:B------:R-:W-:-:S05]  /*17890*/  IMAD.X R11, R151, 0x1, R2, P1 ;  /* 0x00000001970b7824 */ /* 0x000fca00008e0602 */
[----:B------:R4:W-:Y:S04]  /*178a0*/  LDGSTS.E [R5+0x800], desc[UR44][R10.64], P0 ;  /* 0x008000000a057fae */ /* 0x0009e8000812186c */
[----:B------:R1:W-:Y:S04]  /*178b0*/  STL [R1+0x7bc], R144 ;  /* 0x0007bc9001007387 */ /* 0x0003e80000100800 */
[----:B-1----:R-:W3:Y:S04]  /*178c0*/  LDL.LU R144, [R1+0x210] ;  /* 0x0002100001907983 */ /* 0x002ee80000300800 */
[----:B------:R-:W-:Y:S04]  /*178d0*/  STL [R1+0x7c0], R8 ;  /* 0x0007c00801007387 */ /* 0x000fe80000100800 */
[----:B------:R-:W-:Y:S04]  /*178e0*/  STL [R1+0x7c4], R140 ;  /* 0x0007c48c01007387 */ /* 0x000fe80000100800 */
[----:B------:R1:W-:Y:S04]  /*178f0*/  STL [R1+0x7c8], R151 ;  /* 0x0007c89701007387 */ /* 0x0003e80000100800 */
[----:B-1----:R-:W2:Y:S01]  /*17900*/  LDL.LU R151, [R1+0x200] ;  /* 0x0002000001977983 */ /* 0x002ea20000300800 */
[----:B----4-:R-:W-:-:S05]  /*17910*/  IADD3 R10, P1, R0, R136, RZ ;  /* 0x00000088000a7210 */ /* 0x010fca0007f3e0ff */
[----:B------:R-:W-:-:S05]  /*17920*/  IMAD.X R11, R149, 0x1, R2, P1 ;  /* 0x00000001950b7824 */ /* 0x000fca00008e0602 */
[----:B------:R1:W-:Y:S02]  /*17930*/  LDGSTS.E [R5+0xc00], desc[UR44][R10.64], P0 ;  /* 0x00c000000a057fae */ /* 0x0003e4000812186c */
[----:B-1----:R-:W-:-:S05]  /*17940*/  IADD3 R10, P1, R0, R132, RZ ;  /* 0x00000084000a7210 */ /* 0x002fca0007f3e0ff */
[----:B------:R-:W-:-:S05]  /*17950*/  IMAD.X R11, R145, 0x1, R2, P1 ;  /* 0x00000001910b7824 */ /* 0x000fca00008e0602 */
[----:B------:R1:W-:Y:S04]  /*17960*/  LDGSTS.E [R5+0x1000], desc[UR44][R10.64], P0 ;  /* 0x010000000a057fae */ /* 0x0003e8000812186c */
[----:B------:R4:W-:Y:S01]  /*17970*/  STL [R1+0x7cc], R136 ;  /* 0x0007cc8801007387 */ /* 0x0009e20000100800 */
[----:B-1----:R-:W-:-:S03]  /*17980*/  IADD3 R10, P1, R0, R128, RZ ;  /* 0x00000080000a7210 */ /* 0x002fc60007f3e0ff */
[----:B----4-:R-:W4:Y:S02]  /*17990*/  LDL.LU R136, [R1+0x234] ;  /* 0x0002340001887983 */ /* 0x010f240000300800 */
[----:B------:R-:W-:-:S05]  /*179a0*/  IMAD.X R11, R141, 0x1, R2, P1 ;  /* 0x000000018d0b7824 */ /* 0x000fca00008e0602 */
[----:B------:R1:W-:Y:S04]  /*179b0*/  LDGSTS.E [R5+0x1400], desc[UR44][R10.64], P0 ;  /* 0x014000000a057fae */ /* 0x0003e8000812186c */
[----:B------:R-:W-:Y:S01]  /*179c0*/  STL [R1+0x7d0], R149 ;  /* 0x0007d09501007387 */ /* 0x000fe20000100800 */
[----:B-1----:R-:W-:-:S03]  /*179d0*/  IADD3 R10, P1, R0, R124, RZ ;  /* 0x0000007c000a7210 */ /* 0x002fc60007f3e0ff */
[----:B------:R1:W-:Y:S02]  /*179e0*/  STL [R1+0x7d4], R132 ;  /* 0x0007d48401007387 */ /* 0x0003e40000100800 */
[----:B------:R-:W-:-:S05]  /*179f0*/  IMAD.X R11, R137, 0x1, R2, P1 ;  /* 0x00000001890b7824 */ /* 0x000fca00008e0602 */
[----:B------:R1:W-:Y:S04]  /*17a00*/  LDGSTS.E [R5+0x1800], desc[UR44][R10.64], P0 ;  /* 0x018000000a057fae */ /* 0x0003e8000812186c */
[----:B-1----:R-:W3:Y:S01]  /*17a10*/  LDL.LU R132, [R1+0x224] ;  /* 0x0002240001847983 */ /* 0x002ee20000300800 */
[----:B------:R-:W-:-:S03]  /*17a20*/  IADD3 R10, P1, R0, R120, RZ ;  /* 0x00000078000a7210 */ /* 0x000fc60007f3e0ff */
[----:B------:R-:W-:Y:S02]  /*17a30*/  STL [R1+0x7d8], R145 ;  /* 0x0007d89101007387 */ /* 0x000fe40000100800 */
[----:B------:R-:W-:Y:S02]  /*17a40*/  IMAD.X R11, R133, 0x1, R2, P1 ;  /* 0x00000001850b7824 */ /* 0x000fe400008e0602 */
[----:B------:R1:W-:Y:S04]  /*17a50*/  STL [R1+0x7dc], R128 ;  /* 0x0007dc8001007387 */ /* 0x0003e80000100800 */
[----:B------:R1:W-:Y:S04]  /*17a60*/  LDGSTS.E [R5+0x1c00], desc[UR44][R10.64], P0 ;  /* 0x01c000000a057fae */ /* 0x0003e8000812186c */
[----:B-1----:R-:W2:Y:S01]  /*17a70*/  LDL.LU R128, [R1+0x214] ;  /* 0x0002140001807983 */ /* 0x002ea20000300800 */
[----:B------:R-:W-:-:S03]  /*17a80*/  IADD3 R10, P1, R0, R116, RZ ;  /* 0x00000074000a7210 */ /* 0x000fc60007f3e0ff */
[----:B------:R-:W-:Y:S02]  /*17a90*/  STL [R1+0x7e0], R141 ;  /* 0x0007e08d01007387 */ /* 0x000fe40000100800 */
[----:B------:R-:W-:Y:S02]  /*17aa0*/  IMAD.X R11, R129, 0x1, R2, P1 ;  /* 0x00000001810b7824 */ /* 0x000fe400008e0602 */
[----:B------:R1:W-:Y:S04]  /*17ab0*/  STL [R1+0x7e4], R124 ;  /* 0x0007e47c01007387 */ /* 0x0003e80000100800 */
[----:B------:R1:W-:Y:S04]  /*17ac0*/  LDGSTS.E [R5+0x2000], desc[UR44][R10.64], P0 ;  /* 0x020000000a057fae */ /* 0x0003e8000812186c */
[----:B-1----:R-:W2:Y:S04]  /*17ad0*/  LDL.LU R124, [R1+0x204] ;  /* 0x00020400017c7983 */ /* 0x002ea80000300800 */
[----:B------:R-:W2:Y:S01]  /*17ae0*/  LDL R8, [R1+0x58c] ;  /* 0x00058c0001087983 */ /* 0x000ea20000100800 */
[----:B------:R-:W-:-:S03]  /*17af0*/  IADD3 R10, P1, R0, R112, RZ ;  /* 0x00000070000a7210 */ /* 0x000fc60007f3e0ff */
[----:B------:R-:W2:Y:S02]  /*17b00*/  LDL.LU R141, [R1+0x20c] ;  /* 0x00020c00018d7983 */ /* 0x000ea40000300800 */
[----:B------:R-:W-:Y:S02]  /*17b10*/  IMAD.X R11, R125, 0x1, R2, P1 ;  /* 0x000000017d0b7824 */ /* 0x000fe400008e0602 */
[----:B------:R-:W2:Y:S04]  /*17b20*/  LDL.LU R145, [R1+0x21c] ;  /* 0x00021c0001917983 */ /* 0x000ea80000300800 */
[----:B------:R1:W-:Y:S04]  /*17b30*/  LDGSTS.E [R5+0x2400], desc[UR44][R10.64], P0 ;  /* 0x024000000a057fae */ /* 0x0003e8000812186c */
[----:B------:R-:W2:Y:S04]  /*17b40*/  LDL.LU R149, [R1+0x22c] ;  /* 0x00022c0001957983 */ /* 0x000ea80000300800 */
[----:B------:R-:W2:Y:S01]  /*17b50*/  LDL.LU R140, [R1+0x23c] ;  /* 0x00023c00018c7983 */ /* 0x000ea20000300800 */
[----:B-1----:R-:W-:-:S05]  /*17b60*/  IADD3 R10, P1, R0, R108, RZ ;  /* 0x0000006c000a7210 */ /* 0x002fca0007f3e0ff */
[----:B------:R-:W-:-:S05]  /*17b70*/  IMAD.X R11, R121, 0x1, R2, P1 ;  /* 0x00000001790b7824 */ /* 0x000fca00008e0602 */
[----:B------:R1:W-:Y:S02]  /*17b80*/  LDGSTS.E [R5+0x2800], desc[UR44][R10.64], P0 ;  /* 0x028000000a057fae */ /* 0x0003e4000812186c */
        /* <DEDUP_REMOVED lines=66> */
[----:B----4-:R-:W-:-:S05]  /*17fb0*/  IADD3 R10, P1, R0, R136, RZ ;  /* 0x00000088000a7210 */ /* 0x010fca0007f3e0ff */
[----:B------:R-:W-:-:S05]  /*17fc0*/  IMAD.X R11, R29, 0x1, R2, P1 ;  /* 0x000000011d0b7824 */ /* 0x000fca00008e0602 */
[----:B------:R3:W-:Y:S02]  /*17fd0*/  LDGSTS.E [R5+0x10400], desc[UR44][R10.64], P0 ;  /* 0x104000000a057fae */ /* 0x0007e4000812186c */
[----:B---3--:R-:W-:-:S05]  /*17fe0*/  IADD3 R10, P1, R0, R132, RZ ;  /* 0x00000084000a7210 */ /* 0x008fca0007f3e0ff */
[----:B------:R-:W-:-:S05]  /*17ff0*/  IMAD.X R11, R25, 0x1, R2, P1 ;  /* 0x00000001190b7824 */ /* 0x000fca00008e0602 */
[----:B------:R2:W-:Y:S02]  /*18000*/  LDGSTS.E [R5+0x10800], desc[UR44][R10.64], P0 ;  /* 0x108000000a057fae */ /* 0x0005e4000812186c */
[----:B--2---:R-:W-:-:S05]  /*18010*/  IADD3 R10, P1, R0, R128, RZ ;  /* 0x00000080000a7210 */ /* 0x004fca0007f3e0ff */
        /* <DEDUP_REMOVED lines=86> */
[----:B-1----:R-:W-:Y:S02]  /*18580*/  VIADD R5, R8, UR5 ;  /* 0x0000000508057c36 */ /* 0x002fe40008000000 */
[----:B------:R-:W2:Y:S04]  /*18590*/  LDL.LU R8, [R1+0x208] ;  /* 0x0002080001087983 */ /* 0x000ea80000300800 */
[----:B------:R-:W3:Y:S04]  /*185a0*/  LDL.LU R14, [R1+0x24c] ;  /* 0x00024c00010e7983 */ /* 0x000ee80000300800 */
[----:B------:R-:W4:Y:S04]  /*185b0*/  LDL.LU R148, [R1+0x218] ;  /* 0x0002180001947983 */ /* 0x000f280000300800 */
[----:B------:R-:W2:Y:S04]  /*185c0*/  LDL.LU R26, [R1+0x25c] ;  /* 0x00025c00011a7983 */ /* 0x000ea80000300800 */
[----:B------:R-:W4:Y:S04]  /*185d0*/  LDL.LU R27, [R1+0x228] ;  /* 0x00022800011b7983 */ /* 0x000f280000300800 */
        /* <DEDUP_REMOVED lines=50> */
[----:B------:R-:W4:Y:S04]  /*18900*/  LDL.LU R131, [R1+0x3c8] ;  /* 0x0003c80001837983 */ /* 0x000f280000300800 */
[----:B------:R-:W4:Y:S01]  /*18910*/  LDL.LU R135, [R1+0x3d8] ;  /* 0x0003d80001877983 */ /* 0x000f220000300800 */
[----:B------:R-:W-:-:S05]  /*18920*/  IADD3 R10, P1, R0, R146, RZ ;  /* 0x00000092000a7210 */ /* 0x000fca0007f3e0ff */
        /* <DEDUP_REMOVED lines=14> */
[----:B---3--:R-:W-:-:S05]  /*18a10*/  IADD3 R10, P1, R0, R126, RZ ;  /* 0x0000007e000a7210 */ /* 0x008fca0007f3e0ff */
[----:B------:R-:W-:-:S05]  /*18a20*/  IMAD.X R11, R139, 0x1, R2, P1 ;  /* 0x000000018b0b7824 */ /* 0x000fca00008e0602 */
[----:B------:R2:W-:Y:S02]  /*18a30*/  LDGSTS.E [R5+0x1600], desc[UR44][R10.64], P0 ;  /* 0x016000000a057fae */ /* 0x0005e4000812186c */
[----:B--2---:R-:W-:-:S05]  /*18a40*/  IADD3 R10, P1, R0, R122, RZ ;  /* 0x0000007a000a7210 */ /* 0x004fca0007f3e0ff */
[----:B----4-:R-:W-:-:S05]  /*18a50*/  IMAD.X R11, R135, 0x1, R2, P1 ;  /* 0x00000001870b7824 */ /* 0x010fca00008e0602 */
        /* <DEDUP_REMOVED lines=171> */
[----:B------:R1:W-:Y:S01]  /*19510*/  LDGSTS.E [R5+0x17e00], desc[UR44][R10.64], P0 ;  /* 0x17e000000a057fae */ /* 0x0003e2000812186c */
[-C--:B------:R-:W-:Y:S02]  /*19520*/  IADD3 R16, P4, R16, R4.reuse, RZ ;  /* 0x0000000410107210 */ /* 0x080fe40007f9e0ff */
[-C--:B------:R-:W-:Y:S01]  /*19530*/  IADD3 R156, P5, R156, R4.reuse, RZ ;  /* 0x000000049c9c7210 */ /* 0x080fe20007fbe0ff */
[----:B------:R-:W-:Y:S01]  /*19540*/  UIADD3 UR4, UR4, 0x1, URZ ;  /* 0x0000000104047890 */ /* 0x000fe2000fffe03f */
[----:B------:R-:W-:Y:S02]  /*19550*/  IADD3 R18, P3, R18, R4, RZ ;  /* 0x0000000412127210 */ /* 0x000fe40007f7e0ff */
[----:B-1----:R-:W-:Y:S01]  /*19560*/  SHF.R.S32.HI R11, RZ, 0x1f, R13 ;  /* 0x0000001fff0b7819 */ /* 0x002fe2000001140d */
[----:B------:R-:W-:Y:S01]  /*19570*/  UIADD3 UR40, UR40, -0x40, URZ ;  /* 0xffffffc028287890 */ /* 0x000fe2000fffe03f */
[C---:B------:R-:W-:Y:S01]  /*19580*/  LEA R5, P0, R13.reuse, R6, 0x2 ;  /* 0x000000060d057211 */ /* 0x040fe200078010ff */
[----:B------:R-:W0:Y:S01]  /*19590*/  LDGDEPBAR ;  /* 0x00000000000079af */ /* 0x000e220000000000 */
[----:B------:R-:W-:-:S05]  /*195a0*/  SHF.L.U64.HI R11, R13, 0x2, R11 ;  /* 0x000000020d0b7819 */ /* 0x000fca000001020b */
[----:B------:R-:W-:Y:S02]  /*195b0*/  IMAD.X R6, R7, 0x1, R11, P0 ;  /* 0x0000000107067824 */ /* 0x000fe400000e060b */
[----:B------:R-:W2:Y:S01]  /*195c0*/  LDL.LU R11, [R1+0x244] ;  /* 0x00024400010b7983 */ /* 0x000ea20000300800 */
[--C-:B------:R-:W-:Y:S01]  /*195d0*/  IMAD.X R15, R15, 0x1, R3.reuse, P4 ;  /* 0x000000010f0f7824 */ /* 0x100fe200020e0603 */
[-C--:B------:R-:W-:Y:S01]  /*195e0*/  IADD3 R158, P4, R158, R4.reuse, RZ ;  /* 0x000000049e9e7210 */ /* 0x080fe20007f9e0ff */
[--C-:B------:R-:W-:Y:S01]  /*195f0*/  IMAD.X R155, R155, 0x1, R3.reuse, P5 ;  /* 0x000000019b9b7824 */ /* 0x100fe200028e0603 */
[-C--:B------:R-:W-:Y:S01]  /*19600*/  IADD3 R170, P5, R170, R4.reuse, RZ ;  /* 0x00000004aaaa7210 */ /* 0x080fe20007fbe0ff */
[--C-:B------:R-:W-:Y:S01]  /*19610*/  IMAD.X R17, R17, 0x1, R3.reuse, P3 ;  /* 0x0000000111117824 */ /* 0x100fe200018e0603 */
[-C--:B------:R-:W-:Y:S02]  /*19620*/  IADD3 R20, P2, R20, R4.reuse, RZ ;  /* 0x0000000414147210 */ /* 0x080fe40007f5e0ff */
[-C--:B------:R-:W-:Y:S01]  /*19630*/  IADD3 R160, P3, R160, R4.reuse, RZ ;  /* 0x00000004a0a07210 */ /* 0x080fe20007f7e0ff */
[--C-:B------:R-:W-:Y:S01]  /*19640*/  IMAD.X R157, R157, 0x1, R3.reuse, P4 ;  /* 0x000000019d9d7824 */ /* 0x100fe200020e0603 */
        /* <DEDUP_REMOVED lines=59> */
[----:B------:R1:W-:Y:S01]  /*19a00*/  STL [R1+0x204], R124 ;  /* 0x0002047c01007387 */ /* 0x0003e20000100800 */
[-C--:B------:R-:W-:Y:S01]  /*19a10*/  IADD3 R234, P1, R234, R4.reuse, RZ ;  /* 0x00000004eaea7210 */ /* 0x080fe20007f3e0ff */
[--C-:B------:R-:W-:Y:S01]  /*19a20*/  IMAD.X R241, R241, 0x1, R3.reuse, P4 ;  /* 0x00000001f1f17824 */ /* 0x100fe200020e0603 */
[-C--:B------:R-:W-:Y:S01]  /*19a30*/  IADD3 R141, P4, R141, R4.reuse, RZ ;  /* 0x000000048d8d7210 */ /* 0x080fe20007f9e0ff */
[--C-:B------:R-:W-:Y:S01]  /*19a40*/  IMAD.X R231, R231, 0x1, R3.reuse, P2 ;  /* 0x00000001e7e77824 */ /* 0x100fe200010e0603 */
[-C--:B------:R-:W-:Y:S01]  /*19a50*/  IADD3 R246, P2, R246, R4.reuse, RZ ;  /* 0x00000004f6f67210 */ /* 0x080fe20007f5e0ff */
[--C-:B------:R-:W-:Y:S01]  /*19a60*/  IMAD.X R243, R243, 0x1, R3.reuse, P3 ;  /* 0x00000001f3f37824 */ /* 0x100fe200018e0603 */
[-C--:B------:R-:W-:Y:S01]  /*19a70*/  IADD3 R128, P3, R128, R4.reuse, RZ ;  /* 0x0000000480807210 */ /* 0x080fe20007f7e0ff */
[----:B-1----:R-:W3:Y:S01]  /*19a80*/  LDL.LU R124, [R1+0x7e4] ;  /* 0x0007e400017c7983 */ /* 0x002ee20000300800 */
[----:B------:R-:W-:Y:S01]  /*19a90*/  IMAD.X R233, R233, 0x1, R3, P1 ;  /* 0x00000001e9e97824 */ /* 0x000fe200008e0603 */
[----:B------:R-:W-:-:S02]  /*19aa0*/  IADD3 R248, P1, R248, R4, RZ ;  /* 0x00000004f8f87210 */ /* 0x000fc40007f3e0ff */
[----:B------:R1:W-:Y:S01]  /*19ab0*/  STL [R1+0x20c], R141 ;  /* 0x00020c8d01007387 */ /* 0x0003e20000100800 */
[--C-:B------:R-:W-:Y:S01]  /*19ac0*/  IMAD.X R245, R245, 0x1, R3.reuse, P2 ;  /* 0x00000001f5f57824 */ /* 0x100fe200010e0603 */
[-C--:B------:R-:W-:Y:S01]  /*19ad0*/  IADD3 R145, P2, R145, R4.reuse, RZ ;  /* 0x0000000491917210 */ /* 0x080fe20007f5e0ff */
[----:B------:R-:W-:Y:S01]  /*19ae0*/  IMAD.X R247, R247, 0x1, R3, P1 ;  /* 0x00000001f7f77824 */ /* 0x000fe200008e0603 */
[-C--:B------:R-:W-:Y:S01]  /*19af0*/  IADD3 R132, P1, R132, R4.reuse, RZ ;  /* 0x0000000484847210 */ /* 0x080fe20007f3e0ff */
[----:B-1----:R-:W4:Y:S04]  /*19b00*/  LDL.LU R141, [R1+0x7e0] ;  /* 0x0007e000018d7983 */ /* 0x002f280000300800 */
[----:B------:R1:W-:Y:S04]  /*19b10*/  STL [R1+0x214], R128 ;  /* 0x0002148001007387 */ /* 0x0003e80000100800 */
[----:B-1----:R-:W4:Y:S04]  /*19b20*/  LDL.LU R128, [R1+0x7dc] ;  /* 0x0007dc0001807983 */ /* 0x002f280000300800 */
[----:B------:R1:W-:Y:S04]  /*19b30*/  STL [R1+0x21c], R145 ;  /* 0x00021c9101007387 */ /* 0x0003e80000100800 */
[----:B-1----:R-:W4:Y:S04]  /*19b40*/  LDL.LU R145, [R1+0x7d8] ;  /* 0x0007d80001917983 */ /* 0x002f280000300800 */
[----:B------:R1:W-:Y:S04]  /*19b50*/  STL [R1+0x224], R132 ;  /* 0x0002248401007387 */ /* 0x0003e80000100800 */
[----:B-1----:R-:W4:Y:S01]  /*19b60*/  LDL.LU R132, [R1+0x7d4] ;  /* 0x0007d40001847983 */ /* 0x002f220000300800 */
[----:B------:R-:W-:-:S02]  /*19b70*/  IADD3 R152, P0, R152, R4, RZ ;  /* 0x0000000498987210 */ /* 0x000fc40007f1e0ff */
[----:B------:R-:W-:-:S03]  /*19b80*/  IADD3 R154, P6, R154, R4, RZ ;  /* 0x000000049a9a7210 */ /* 0x000fc60007fde0ff */
[--C-:B------:R-:W-:Y:S01]  /*19b90*/  IMAD.X R23, R23, 0x1, R3.reuse, P0 ;  /* 0x0000000117177824 */ /* 0x100fe200000e0603 */
[-C--:B------:R-:W-:Y:S01]  /*19ba0*/  IADD3 R166, P0, R166, R4.reuse, RZ ;  /* 0x00000004a6a67210 */ /* 0x080fe20007f1e0ff */
[----:B------:R-:W-:Y:S01]  /*19bb0*/  IMAD.X R153, R153, 0x1, R3, P6 ;  /* 0x0000000199997824 */ /* 0x000fe200030e0603 */
        /* <DEDUP_REMOVED lines=27> */
[--C-:B------:R-:W-:Y:S01]  /*19d70*/  IMAD.X R251, R251, 0x1, R3.reuse, P6 ;  /* 0x00000001fbfb7824 */ /* 0x100fe200030e0603 */
[-C--:B------:R-:W-:Y:S01]  /*19d80*/  IADD3 R136, P6, R136, R4.reuse, RZ ;  /* 0x0000000488887210 */ /* 0x080fe20007fde0ff */
[--C-:B------:R-:W-:Y:S01]  /*19d90*/  IMAD.X R151, R151, 0x1, R3.reuse, P5 ;  /* 0x0000000197977824 */ /* 0x100fe200028e0603 */
[-C--:B------:R-:W-:Y:S01]  /*19da0*/  IADD3 R140, P5, R140, R4.reuse, RZ ;  /* 0x000000048c8c7210 */ /* 0x080fe20007fbe0ff */
[----:B------:R1:W-:Y:S01]  /*19db0*/  STL [R1+0x22c], R149 ;  /* 0x00022c9501007387 */ /* 0x0003e20000100800 */
[--C-:B------:R-:W-:Y:S02]  /*19dc0*/  IMAD.X R8, R8, 0x1, R3.reuse, P4 ;  /* 0x0000000108087824 */ /* 0x100fe400020e0603 */
[--C-:B------:R-:W-:Y:S01]  /*19dd0*/  IMAD.X R144, R144, 0x1, R3.reuse, P3 ;  /* 0x0000000190907824 */ /* 0x100fe200018e0603 */
[----:B-1----:R-:W4:Y:S04]  /*19de0*/  LDL.LU R149, [R1+0x7d0] ;  /* 0x0007d00001957983 */ /* 0x002f280000300800 */
[----:B------:R1:W-:Y:S01]  /*19df0*/  STL [R1+0x234], R136 ;  /* 0x0002348801007387 */ /* 0x0003e20000100800 */
[----:B------:R-:W-:Y:S01]  /*19e00*/  IADD3 R14, P3, R14, R4, RZ ;  /* 0x000000040e0e7210 */ /* 0x000fe20007f7e0ff */
[----:B------:R-:W-:-:S02]  /*19e10*/  IMAD.X R148, R148, 0x1, R3, P2 ;  /* 0x0000000194947824 */ /* 0x000fc400010e0603 */
[----:B-1----:R-:W4:Y:S04]  /*19e20*/  LDL.LU R136, [R1+0x7cc] ;  /* 0x0007cc0001887983 */ /* 0x002f280000300800 */
[----:B------:R1:W-:Y:S01]  /*19e30*/  STL [R1+0x200], R151 ;  /* 0x0002009701007387 */ /* 0x0003e20000100800 */
[----:B------:R-:W-:-:S03]  /*19e40*/  IADD3 R24, P2, R24, R4, RZ ;  /* 0x0000000418187210 */ /* 0x000fc60007f5e0ff */
[----:B-1----:R-:W4:Y:S04]  /*19e50*/  LDL.LU R151, [R1+0x7c8] ;  /* 0x0007c80001977983 */ /* 0x002f280000300800 */
[----:B------:R1:W-:Y:S01]  /*19e60*/  STL [R1+0x23c], R140 ;  /* 0x00023c8c01007387 */ /* 0x0003e20000100800 */
[----:B------:R-:W-:-:S03]  /*19e70*/  IMAD.X R25, R25, 0x1, R3, P1 ;  /* 0x0000000119197824 */ /* 0x000fc600008e0603 */
[----:B-1----:R-:W4:Y:S04]  /*19e80*/  LDL.LU R140, [R1+0x7c4] ;  /* 0x0007c400018c7983 */ /* 0x002f280000300800 */
[----:B------:R1:W-:Y:S01]  /*19e90*/  STL [R1+0x208], R8 ;  /* 0x0002080801007387 */ /* 0x0003e20000100800 */
[----:B------:R-:W-:-:S03]  /*19ea0*/  IADD3 R26, P1, R26, R4, RZ ;  /* 0x000000041a1a7210 */ /* 0x000fc60007f3e0ff */
[----:B-1----:R-:W4:Y:S04]  /*19eb0*/  LDL.LU R8, [R1+0x7c0] ;  /* 0x0007c00001087983 */ /* 0x002f280000300800 */
[----:B------:R1:W-:Y:S01]  /*19ec0*/  STL [R1+0x210], R144 ;  /* 0x0002109001007387 */ /* 0x0003e20000100800 */
[----:B------:R-:W-:-:S03]  /*19ed0*/  IMAD.X R27, R27, 0x1, R3, P0 ;  /* 0x000000011b1b7824 */ /* 0x000fc600000e0603 */
[----:B-1----:R-:W4:Y:S01]  /*19ee0*/  LDL.LU R144, [R1+0x7bc] ;  /* 0x0007bc0001907983 */ /* 0x002f220000300800 */
[-C--:B------:R-:W-:Y:S01]  /*19ef0*/  IADD3 R28, P0, R28, R4.reuse, RZ ;  /* 0x000000041c1c7210 */ /* 0x080fe20007f1e0ff */
[--C-:B------:R-:W-:Y:S01]  /*19f00*/  IMAD.X R29, R29, 0x1, R3.reuse, P6 ;  /* 0x000000011d1d7824 */ /* 0x100fe200030e0603 */
[-C--:B------:R-:W-:Y:S01]  /*19f10*/  IADD3 R30, P6, R30, R4.reuse, RZ ;  /* 0x000000041e1e7210 */ /* 0x080fe20007fde0ff */
[----:B------:R-:W-:Y:S01]  /*19f20*/  IMAD.X R31, R31, 0x1, R3, P5 ;  /* 0x000000011f1f7824 */ /* 0x000fe200028e0603 */
[-C--:B------:R-:W-:Y:S02]  /*19f30*/  IADD3 R32, P5, R32, R4.reuse, RZ ;  /* 0x0000000420207210 */ /* 0x080fe40007fbe0ff */
[----:B--2---:R-:W-:-:S05]  /*19f40*/  IADD3 R11, P4, R11, R4, RZ ;  /* 0x000000040b0b7210 */ /* 0x004fca0007f9e0ff */
[----:B------:R-:W-:Y:S04]  /*19f50*/  STL [R1+0x244], R11 ;  /* 0x0002440b01007387 */ /* 0x000fe80000100800 */
[----:B------:R1:W-:Y:S04]  /*19f60*/  STL [R1+0x24c], R14 ;  /* 0x00024c0e01007387 */ /* 0x0003e80000100800 */
[----:B-1----:R-:W2:Y:S04]  /*19f70*/  LDL.LU R14, [R1+0x7b8] ;  /* 0x0007b800010e7983 */ /* 0x002ea80000300800 */
[----:B------:R1:W-:Y:S04]  /*19f80*/  STL [R1+0x218], R148 ;  /* 0x0002189401007387 */ /* 0x0003e80000100800 */
[----:B-1----:R-:W2:Y:S04]  /*19f90*/  LDL.LU R148, [R1+0x7b4] ;  /* 0x0007b40001947983 */ /* 0x002ea80000300800 */
[----:B------:R1:W-:Y:S04]  /*19fa0*/  STL [R1+0x254], R24 ;  /* 0x0002541801007387 */ /* 0x0003e80000100800 */
[----:B-1----:R1:W5:Y:S04]  /*19fb0*/  LDL.LU R24, [R1+0x7b0] ;  /* 0x0007b00001187983 */ /* 0x0023680000300800 */
[----:B------:R1:W-:Y:S04]  /*19fc0*/  STL [R1+0x220], R25 ;  /* 0x0002201901007387 */ /* 0x0003e80000100800 */
[----:B-1----:R1:W5:Y:S04]  /*19fd0*/  LDL.LU R25, [R1+0x7ac] ;  /* 0x0007ac0001197983 */ /* 0x0023680000300800 */
[----:B------:R1:W-:Y:S01]  /*19fe0*/  STL [R1+0x25c], R26 ;  /* 0x00025c1a01007387 */ /* 0x0003e20000100800 */
[----:B------:R-:W-:-:S03]  /*19ff0*/  IMAD.X R33, R33, 0x1, R3, P4 ;  /* 0x0000000121217824 */ /* 0x000fc600020e0603 */
[----:B-1----:R1:W5:Y:S04]  /*1a000*/  LDL.LU R26, [R1+0x7a8] ;  /* 0x0007a800011a7983 */ /* 0x0023680000300800 */
[----:B------:R3:W-:Y:S01]  /*1a010*/  STL [R1+0x228], R27 ;  /* 0x0002281b01007387 */ /* 0x0007e20000100800 */
[----:B------:R-:W-:-:S03]  /*1a020*/  IADD3 R34, P4, R34, R4, RZ ;  /* 0x0000000422227210 */ /* 0x000fc60007f9e0ff */
[----:B---3--:R1:W5:Y:S04]  /*1a030*/  LDL.LU R27, [R1+0x7a4] ;  /* 0x0007a400011b7983 */ /* 0x0083680000300800 */
[----:B------:R3:W-:Y:S01]  /*1a040*/  STL [R1+0x264], R28 ;  /* 0x0002641c01007387 */ /* 0x0007e20000100800 */
[----:B------:R-:W-:-:S03]  /*1a050*/  IMAD.X R35, R35, 0x1, R3, P3 ;  /* 0x0000000123237824 */ /* 0x000fc600018e0603 */
[----:B---3--:R1:W5:Y:S04]  /*1a060*/  LDL.LU R28, [R1+0x7a0] ;  /* 0x0007a000011c7983 */ /* 0x0083680000300800 */
        /* <DEDUP_REMOVED lines=277> */
[----:B----4-:R-:W-:-:S03]  /*1b1c0*/  IADD3 R128, P6, R128, R4, RZ ;  /* 0x0000000480807210 */ /* 0x010fc60007fde0ff */
        /* <DEDUP_REMOVED lines=19> */
[----:B------:R3:W-:Y:S04]  /*1b300*/  STL [R1+0x3f4], R128 ;  /* 0x0003f48001007387 */ /* 0x0007e80000100800 */
        /* <DEDUP_REMOVED lines=13> */
[----:B------:R-:W3:Y:S01]  /*1b3e0*/  LDL R7, [R1+0x444] ;  /* 0x0004440001077983 */ /* 0x000ee20000100800 */
[--C-:B------:R-:W-:Y:S01]  /*1b3f0*/  IMAD.X R135, R135, 0x1, R3.reuse, P2 ;  /* 0x0000000187877824 */ /* 0x100fe200010e0603 */
[-C--:B------:R-:W-:Y:S01]  /*1b400*/  IADD3 R136, P2, R136, R4.reuse, RZ ;  /* 0x0000000488887210 */ /* 0x080fe20007f5e0ff */
[----:B------:R-:W-:Y:S01]  /*1b410*/  IMAD.X R137, R137, 0x1, R3, P1 ;  /* 0x0000000189897824 */ /* 0x000fe200008e0603 */
[----:B------:R-:W-:-:S02]  /*1b420*/  IADD3 R138, P1, R138, R4, RZ ;  /* 0x000000048a8a7210 */ /* 0x000fc40007f3e0ff */
[----:B------:R4:W-:Y:S01]  /*1b430*/  STL [R1+0x3d8], R135 ;  /* 0x0003d88701007387 */ /* 0x0009e20000100800 */
[--C-:B------:R-:W-:Y:S01]  /*1b440*/  IMAD.X R139, R139, 0x1, R3.reuse, P0 ;  /* 0x000000018b8b7824 */ /* 0x100fe200000e0603 */
[-C--:B------:R-:W-:Y:S01]  /*1b450*/  IADD3 R140, P0, R140, R4.reuse, RZ ;  /* 0x000000048c8c7210 */ /* 0x080fe20007f1e0ff */
[--C-:B------:R-:W-:Y:S01]  /*1b460*/  IMAD.X R141, R141, 0x1, R3.reuse, P6 ;  /* 0x000000018d8d7824 */ /* 0x100fe200030e0603 */
[----:B----4-:R1:W5:Y:S04]  /*1b470*/  LDL.LU R135, [R1+0x5f4] ;  /* 0x0005f40001877983 */ /* 0x0103680000300800 */
[----:B------:R4:W-:Y:S01]  /*1b480*/  STL [R1+0x414], R136 ;  /* 0x0004148801007387 */ /* 0x0009e20000100800 */
[----:B------:R-:W-:Y:S01]  /*1b490*/  IADD3 R142, P6, R142, R4, RZ ;  /* 0x000000048e8e7210 */ /* 0x000fe20007fde0ff */
[----:B------:R-:W-:-:S02]  /*1b4a0*/  IMAD.X R143, R143, 0x1, R3, P5 ;  /* 0x000000018f8f7824 */ /* 0x000fc400028e0603 */
[----:B----4-:R1:W5:Y:S04]  /*1b4b0*/  LDL.LU R136, [R1+0x5f0] ;  /* 0x0005f00001887983 */ /* 0x0103680000300800 */
[----:B------:R4:W-:Y:S01]  /*1b4c0*/  STL [R1+0x3e0], R137 ;  /* 0x0003e08901007387 */ /* 0x0009e20000100800 */
[----:B------:R-:W-:-:S03]  /*1b4d0*/  IADD3 R144, P5, R144, R4, RZ ;  /* 0x0000000490907210 */ /* 0x000fc60007fbe0ff */
[----:B----4-:R1:W5:Y:S04]  /*1b4e0*/  LDL.LU R137, [R1+0x5ec] ;  /* 0x0005ec0001897983 */ /* 0x0103680000300800 */
[----:B------:R4:W-:Y:S01]  /*1b4f0*/  STL [R1+0x41c], R138 ;  /* 0x00041c8a01007387 */ /* 0x0009e20000100800 */
[----:B------:R-:W-:-:S03]  /*1b500*/  IMAD.X R145, R145, 0x1, R3, P4 ;  /* 0x0000000191917824 */ /* 0x000fc600020e0603 */
        /* <DEDUP_REMOVED lines=8> */
[----:B--2---:R-:W-:-:S03]  /*1b590*/  IADD3 R148, P3, R148, R4, RZ ;  /* 0x0000000494947210 */ /* 0x004fc60007f7e0ff */
[----:B----4-:R1:W5:Y:S04]  /*1b5a0*/  LDL.LU R141, [R1+0x5dc] ;  /* 0x0005dc00018d7983 */ /* 0x0103680000300800 */
[----:B------:R2:W-:Y:S01]  /*1b5b0*/  STL [R1+0x42c], R142 ;  /* 0x00042c8e01007387 */ /* 0x0005e20000100800 */
[----:B------:R-:W-:-:S03]  /*1b5c0*/  IMAD.X R149, R149, 0x1, R3, P2 ;  /* 0x0000000195957824 */ /* 0x000fc600010e0603 */
[----:B--2---:R1:W5:Y:S04]  /*1b5d0*/  LDL.LU R142, [R1+0x5d8] ;  /* 0x0005d800018e7983 */ /* 0x0043680000300800 */
        /* <DEDUP_REMOVED lines=15> */
[----:B------:R2:W-:Y:S04]  /*1b6d0*/  STL [R1+0x440], R148 ;  /* 0x0004409401007387 */ /* 0x0005e80000100800 */
        /* <DEDUP_REMOVED lines=11> */
[----:B------:R2:W-:Y:S02]  /*1b790*/  STL [R1+0x438], R9 ;  /* 0x0004380901007387 */ /* 0x0005e40000100800 */
[----:B--2---:R-:W2:Y:S01]  /*1b7a0*/  S2R R9, SR_TID.X ;  /* 0x0000000000097919 */ /* 0x004ea20000002100 */
[----:B------:R-:W-:Y:S01]  /*1b7b0*/  IMAD.X R14, R14, 0x1, R3, P3 ;  /* 0x000000010e0e7824 */ /* 0x000fe200018e0603 */
[----:B---3--:R-:W-:-:S02]  /*1b7c0*/  ISETP.NE.U32.AND P2, PT, R7, UR4, PT ;  /* 0x0000000407007c0c */ /* 0x008fc4000bf45070 */
[----:B--2---:R-:W-:-:S04]  /*1b7d0*/  SHF.R.U32.HI R9, RZ, 0x7, R9 ;  /* 0x00000007ff097819 */ /* 0x004fc80000011609 */
[----:B------:R-:W-:-:S07]  /*1b7e0*/  SGXT.U32 R9, R9, 0x1 ;  /* 0x000000010909781a */ /* 0x000fce0000000000 */
[----:B-1----:R-:W-:Y:S05]  /*1b7f0*/  @P2 BRA `(.L_x_1) ;  /* 0xffffff7c00902947 */ /* 0x002fea000383ffff */
.L_x_0:
[----:B------:R-:W2:Y:S01]  /*1b800*/  LDL.LU R11, [R1+0x4b8] ;  /* 0x0004b800010b7983 */ /* 0x000ea20000300800 */
[----:B------:R-:W-:-:S04]  /*1b810*/  DEPBAR.LE SB0, 0x0 ;  /* 0x000080000000791a */ /* 0x000fc80000000000 */
[----:B------:R-:W2:Y:S01]  /*1b820*/  LDL.LU R14, [R1+0x508] ;  /* 0x00050800010e7983 */ /* 0x000ea20000300800 */
[----:B------:R-:W-:Y:S01]  /*1b830*/  ULDC UR4, c[0x0][0x244] ;  /* 0x0000910000047ab9 */ /* 0x000fe20000000800 */
[----:B------:R-:W-:Y:S01]  /*1b840*/  ULDC UR6, c[0x0][0x22c] ;  /* 0x00008b0000067ab9 */ /* 0x000fe20000000800 */
[----:B------:R-:W-:Y:S01]  /*1b850*/  ULDC UR8, c[0x0][0x22c] ;  /* 0x00008b0000087ab9 */ /* 0x000fe20000000800 */
[----:B------:R-:W3:Y:S01]  /*1b860*/  LDL.LU R10, [R1+0x4bc] ;  /* 0x0004bc00010a7983 */ /* 0x000ee20000300800 */
[----:B------:R-:W-:Y:S01]  /*1b870*/  ULDC UR9, c[0x0][0x22c] ;  /* 0x00008b0000097ab9 */ /* 0x000fe20000000800 */
[----:B------:R-:W-:Y:S01]  /*1b880*/  ULDC UR11, c[0x0][0x22c] ;  /* 0x00008b00000b7ab9 */ /* 0x000fe20000000800 */
[----:B------:R-:W-:Y:S01]  /*1b890*/  ULDC UR10, c[0x0][0x22c] ;  /* 0x00008b00000a7ab9 */ /* 0x000fe20000000800 */
[----:B-----5:R-:W-:Y:S01]  /*1b8a0*/  STL.64 [R1+0xb20], R150 ;  /* 0x000b209601007387 */ /* 0x020fe20000100a00 */
[----:B------:R-:W-:-:S03]  /*1b8b0*/  ULDC UR12, c[0x0][0x22c] ;  /* 0x00008b00000c7ab9 */ /* 0x000fc60000000800 */
        /* <DEDUP_REMOVED lines=63> */
[----:B-1----:R-:W4:Y:S04]  /*1bcb0*/  LDL.LU R24, [R1] ;  /* 0x0000000001187983 */ /* 0x002f280000300800 */
[----:B------:R-:W4:Y:S04]  /*1bcc0*/  LDL.LU R25, [R1+0x4] ;  /* 0x0000040001197983 */ /* 0x000f280000300800 */
[----:B------:R-:W4:Y:S04]  /*1bcd0*/  LDL.LU R26, [R1+0x8] ;  /* 0x00000800011a7983 */ /* 0x000f280000300800 */
[----:B------:R-:W4:Y:S04]  /*1bce0*/  LDL.LU R27, [R1+0xc] ;  /* 0x00000c00011b7983 */ /* 0x000f280000300800 */
[----:B------:R-:W3:Y:S04]  /*1bcf0*/  LDL.LU R28, [R1+0x10] ;  /* 0x00001000011c7983 */ /* 0x000ee80000300800 */
        /* <DEDUP_REMOVED lines=17> */
[----:B------:R-:W3:Y:S01]  /*1be10*/  LDL.LU R46, [R1+0x58] ;  /* 0x00005800012e7983 */ /* 0x000ee20000300800 */
[----:B------:R-:W1:Y:S03]  /*1be20*/  S2R R7, SR_TID.X ;  /* 0x0000000000077919 */ /* 0x000e660000002100 */
        /* <DEDUP_REMOVED lines=10> */
[----:B-1----:R-:W-:-:S03]  /*1bed0*/  IMAD.SHL.U32 R0, R7, 0x8, RZ ;  /* 0x0000000807007824 */ /* 0x002fc600078e00ff */
[----:B------:R-:W3:Y:S01]  /*1bee0*/  LDL.LU R57, [R1+0x84] ;  /* 0x0000840001397983 */ /* 0x000ee20000300800 */
[----:B------:R-:W-:-:S03]  /*1bef0*/  IMAD.SHL.U32 R3, R7, 0x100, RZ ;  /* 0x0000010007037824 */ /* 0x000fc600078e00ff */
[----:B------:R-:W3:Y:S04]  /*1bf00*/  LDL.LU R58, [R1+0x88] ;  /* 0x00008800013a7983 */ /* 0x000ee80000300800 */
[----:B------:R-:W3:Y:S04]  /*1bf10*/  LDL.LU R59, [R1+0x8c] ;  /* 0x00008c00013b7983 */ /* 0x000ee80000300800 */
[----:B------:R-:W3:Y:S01]  /*1bf20*/  LDL.LU R60, [R1+0x90] ;  /* 0x00009000013c7983 */ /* 0x000ee20000300800 */
[----:B------:R-:W-:-:S03]  /*1bf30*/  IMAD.SHL.U32 R2, R7, 0x10, RZ ;  /* 0x0000001007027824 */ /* 0x000fc600078e00ff */
[----:B------:R-:W3:Y:S01]  /*1bf40*/  LDL.LU R61, [R1+0x94] ;  /* 0x00009400013d7983 */ /* 0x000ee20000300800 */
[----:B------:R-:W-:-:S03]  /*1bf50*/  LOP3.LUT R0, R0, 0x780, RZ, 0xc0, !PT ;  /* 0x0000078000007812 */ /* 0x000fc600078ec0ff */
[----:B------:R-:W3:Y:S01]  /*1bf60*/  LDL.LU R62, [R1+0x98] ;  /* 0x00009800013e7983 */ /* 0x000ee20000300800 */
[----:B------:R-:W-:-:S03]  /*1bf70*/  LOP3.LUT R3, R3, 0x800, RZ, 0xc0, !PT ;  /* 0x0000080003037812 */ /* 0x000fc600078ec0ff */
[----:B------:R-:W3:Y:S04]  /*1bf80*/  LDL.LU R63, [R1+0x9c] ;  /* 0x00009c00013f7983 */ /* 0x000ee80000300800 */
[----:B------:R-:W3:Y:S04]  /*1bf90*/  LDL.LU R64, [R1+0xa0] ;  /* 0x0000a00001407983 */ /* 0x000ee80000300800 */
[----:B------:R-:W3:Y:S01]  /*1bfa0*/  LDL.LU R65, [R1+0xa4] ;  /* 0x0000a40001417983 */ /* 0x000ee20000300800 */
[----:B------:R-:W-:-:S03]  /*1bfb0*/  LOP3.LUT R4, R2, 0x70, RZ, 0xc0, !PT ;  /* 0x0000007002047812 */ /* 0x000fc600078ec0ff */
[----:B------:R-:W3:Y:S01]  /*1bfc0*/  LDL.LU R66, [R1+0xa8] ;  /* 0x0000a80001427983 */ /* 0x000ee20000300800 */
[----:B------:R-:W-:-:S03]  /*1bfd0*/  IADD3 R3, R0, UR7, R3 ;  /* 0x0000000700037c10 */ /* 0x000fc6000fffe003 */
[----:B------:R-:W3:Y:S04]  /*1bfe0*/  LDL.LU R67, [R1+0xac] ;  /* 0x0000ac0001437983 */ /* 0x000ee80000300800 */
[----:B------:R-:W3:Y:S04]  /*1bff0*/  LDL.LU R68, [R1+0xb0] ;  /* 0x0000b00001447983 */ /* 0x000ee80000300800 */
[----:B------:R-:W3:Y:S04]  /*1c000*/  LDL.LU R69, [R1+0xb4] ;  /* 0x0000b40001457983 */ /* 0x000ee80000300800 */
[----:B------:R-:W3:Y:S01]  /*1c010*/  LDL.LU R70, [R1+0xb8] ;  /* 0x0000b80001467983 */ /* 0x000ee20000300800 */
[----:B------:R-:W-:Y:S01]  /*1c020*/  IMAD.IADD R3, R4, 0x1, R3 ;  /* 0x0000000104037824 */ /* 0x000fe200078e0203 */
[----:B------:R-:W-:Y:S06]  /*1c030*/  BAR.SYNC.DEFER_BLOCKING 0x0 ;  /* 0x0000000000007b1d */ /* 0x000fec0000010000 */
        /* <DEDUP_REMOVED lines=25> */
[----:B------:R-:W-:-:S03]  /*1c1d0*/  LOP3.LUT R5, R2, 0xff0, RZ, 0xc0, !PT ;  /* 0x00000ff002057812 */ /* 0x000fc600078ec0ff */
[----:B------:R-:W3:Y:S04]  /*1c1e0*/  LDL.LU R96, [R1+0x120] ;  /* 0x0001200001607983 */ /* 0x000ee80000300800 */
[----:B------:R-:W3:Y:S04]  /*1c1f0*/  LDL.LU R97, [R1+0x124] ;  /* 0x0001240001617983 */ /* 0x000ee80000300800 */
[----:B------:R-:W3:Y:S04]  /*1c200*/  LDL.LU R98, [R1+0x128] ;  /* 0x0001280001627983 */ /* 0x000ee80000300800 */
[----:B----4-:R-:W-:Y:S04]  /*1c210*/  STSM.16.M88.4 [R3], R24 ;  /* 0x0000001803007844 */ /* 0x010fe80000000200 */
[----:B------:R-:W4:Y:S01]  /*1c220*/  LDL.LU R99, [R1+0x12c] ;  /* 0x00012c0001637983 */ /* 0x000f220000300800 */
[----:B------:R-:W-:Y:S01]  /*1c230*/  BAR.SYNC.DEFER_BLOCKING 0x0 ;  /* 0x0000000000007b1d */ /* 0x000fe20000010000 */
[C---:B--2---:R-:W-:Y:S01]  /*1c240*/  ISETP.GE.AND P0, PT, R14.reuse, R11, PT ;  /* 0x0000000b0e00720c */ /* 0x044fe20003f06270 */
[----:B------:R-:W-:-:S04]  /*1c250*/  IMAD R0, R14, UR4, RZ ;  /* 0x000000040e007c24 */ /* 0x000fc8000f8e02ff */
[----:B------:R-:W2:Y:S01]  /*1c260*/  LDL.LU R100, [R1+0x130] ;  /* 0x0001300001647983 */ /* 0x000ea20000300800 */
[----:B------:R-:W-:Y:S01]  /*1c270*/  LOP3.LUT R11, R8, R9, RZ, 0xfc, !PT ;  /* 0x00000009080b7212 */ /* 0x000fe200078efcff */
[----:B------:R-:W-:Y:S02]  /*1c280*/  ULDC.64 UR4, c[0x0][0x220] ;  /* 0x0000880000047ab9 */ /* 0x000fe40000000a00 */
[----:B------:R-:W2:Y:S04]  /*1c290*/  LDL.LU R101, [R1+0x134] ;  /* 0x0001340001657983 */ /* 0x000ea80000300800 */
[----:B------:R-:W2:Y:S04]  /*1c2a0*/  LDL.LU R102, [R1+0x138] ;  /* 0x0001380001667983 */ /* 0x000ea80000300800 */
[----:B------:R-:W2:Y:S04]  /*1c2b0*/  LDL.LU R103, [R1+0x13c] ;  /* 0x00013c0001677983 */ /* 0x000ea80000300800 */
[----:B------:R-:W2:Y:S04]  /*1c2c0*/  LDL.LU R104, [R1+0x140] ;  /* 0x0001400001687983 */ /* 0x000ea80000300800 */
[----:B------:R-:W1:Y:S04]  /*1c2d0*/  LDS.128 R12, [R5+UR7] ;  /* 0x00000007050c7984 */ /* 0x000e680008000c00 */
[----:B------:R-:W2:Y:S01]  /*1c2e0*/  LDL.LU R105, [R1+0x144] ;  /* 0x0001440001697983 */ /* 0x000ea20000300800 */
[----:B------:R-:W-:Y:S06]  /*1c2f0*/  BAR.SYNC.DEFER_BLOCKING 0x0 ;  /* 0x0000000000007b1d */ /* 0x000fec0000010000 */
        /* <DEDUP_REMOVED lines=24> */
[----:B---3--:R-:W-:Y:S04]  /*1c480*/  STSM.16.M88.4 [R3], R28 ;  /* 0x0000001c03007844 */ /* 0x008fe80000000200 */
[----:B------:R-:W3:Y:S04]  /*1c490*/  LDL.LU R130, [R1+0x1a8] ;  /* 0x0001a80001827983 */ /* 0x000ee80000300800 */
[----:B------:R-:W3:Y:S01]  /*1c4a0*/  LDL.LU R131, [R1+0x1ac] ;  /* 0x0001ac0001837983 */ /* 0x000ee20000300800 */
        /* <DEDUP_REMOVED lines=21> */
[C---:B------:R-:W-:Y:S01]  /*1c600*/  LEA R2, P2, R0.reuse, UR4, 0x2 ;  /* 0x0000000400027c11 */ /* 0x040fe2000f8410ff */
[----:B------:R-:W-:Y:S01]  /*1c610*/  ULDC UR4, c[0x0][0x248] ;  /* 0x0000920000047ab9 */ /* 0x000fe20000000800 */
[----:B------:R-:W-:Y:S01]  /*1c620*/  ISETP.LT.AND P1, PT, R11, R10, !P0 ;  /* 0x0000000a0b00720c */ /* 0x000fe20004721270 */
[----:B-1----:R-:W-:Y:S01]  /*1c630*/  STL.64 [R1+0x200], R12 ;  /* 0x0002000c01007387 */ /* 0x002fe20000100a00 */
[----:B------:R-:W-:Y:S01]  /*1c640*/  LEA.HI.X.SX32 R0, R0, UR5, 0x2, P2 ;  /* 0x0000000500007c11 */ /* 0x000fe200090f16ff */
[----:B------:R-:W-:-:S02]  /*1c650*/  ULDC UR5, c[0x0][0x22c] ;  /* 0x00008b0000057ab9 */ /* 0x000fc40000000800 */
[----:B------:R-:W-:Y:S04]  /*1c660*/  STL.64 [R1+0x208], R14 ;  /* 0x0002080e01007387 */ /* 0x000fe80000100a00 */
[----:B------:R-:W1:Y:S01]  /*1c670*/  LDS.128 R12, [R5+UR7] ;  /* 0x00000007050c7984 */ /* 0x000e620008000c00 */
[----:B------:R-:W-:Y:S06]  /*1c680*/  BAR.SYNC.DEFER_BLOCKING 0x0 ;  /* 0x0000000000007b1d */ /* 0x000fec0000010000 */
[----:B------:R-:W-:Y:S04]  /*1c690*/  STSM.16.M88.4 [R3], R32 ;  /* 0x0000002003007844 */ /* 0x000fe80000000200 */
[----:B-1----:R-:W-:Y:S04]  /*1c6a0*/  STL.64 [R1+0x10], R12 ;  /* 0x0000100c01007387 */ /* 0x002fe80000100a00 */
[----:B------:R-:W-:Y:S01]  /*1c6b0*/  STL.64 [R1+0x18], R14 ;  /* 0x0000180e01007387 */ /* 0x000fe20000100a00 */
[----:B------:R-:W-:Y:S06]  /*1c6c0*/  BAR.SYNC.DEFER_BLOCKING 0x0 ;  /* 0x0000000000007b1d */ /* 0x000fec0000010000 */
[----:B------:R-:W1:Y:S02]  /*1c6d0*/  LDS.128 R12, [R5+UR7] ;  /* 0x00000007050c7984 */ /* 0x000e640008000c00 */
[----:B------:R-:W-:Y:S06]  /*1c6e0*/  BAR.SYNC.DEFER_BLOCKING 0x0 ;  /* 0x0000000000007b1d */ /* 0x000fec0000010000 */
[----:B------:R-:W-:Y:S02]  /*1c6f0*/  STSM.16.M88.4 [R3], R36 ;  /* 0x0000002403007844 */ /* 0x000fe40000000200 */
[----:B------:R-:W-:Y:S06]  /*1c700*/  BAR.SYNC.DEFER_BLOCKING 0x0 ;  /* 0x0000000000007b1d */ /* 0x000fec0000010000 */
[----:B-1----:R-:W-:Y:S04]  /*1c710*/  STL.64 [R1], R12 ;  /* 0x0000000c01007387 */ /* 0x002fe80000100a00 */
[----:B------:R-:W-:Y:S04]  /*1c720*/  STL.64 [R1+0x8], R14 ;  /* 0x0000080e01007387 */ /* 0x000fe80000100a00 */
[----:B------:R-:W-:Y:S01]  /*1c730*/  LDS.128 R248, [R5+UR7] ;  /* 0x0000000705f87984 */ /* 0x000fe20008000c00 */
[----:B------:R-:W-:Y:S06]  /*1c740*/  BAR.SYNC.DEFER_BLOCKING 0x0 ;  /* 0x0000000000007b1d */ /* 0x000fec0000010000 */
[----:B------:R-:W-:Y:S02]  /*1c750*/  STSM.16.M88.4 [R3], R40 ;  /* 0x0000002803007844 */ /* 0x000fe40000000200 */
[----:B------:R-:W-:Y:S06]  /*1c760*/  BAR.SYNC.DEFER_BLOCKING 0x0 ;  /* 0x0000000000007b1d */ /* 0x000fec0000010000 */
[----:B------:R-:W-:Y:S02]  /*1c770*/  LDS.128 R244, [R5+UR7] ;  /* 0x0000000705f47984 */ /* 0x000fe40008000c00 */
[----:B------:R-:W-:Y:S06]  /*1c780*/  BAR.SYNC.DEFER_BLOCKING 0x0 ;  /* 0x0000000000007b1d */ /* 0x000fec0000010000 */
[----:B------:R-:W-:Y:S02]  /*1c790*/  STSM.16.M88.4 [R3], R44 ;  /* 0x0000002c03007844 */ /* 0x000fe40000000200 */
[----:B------:R-:W-:Y:S06]  /*1c7a0*/  BAR.SYNC.DEFER_BLOCKING 0x0 ;  /* 0x0000000000007b1d */ /* 0x000fec0000010000 */
[----:B------:R-:W-:Y:S02]  /*1c7b0*/  LDS.128 R240, [R5+UR7] ;  /* 0x0000000705f07984 */ /* 0x000fe40008000c00 */
[----:B------:R-:W-:Y:S06]  /*1c7c0*/  BAR.SYNC.DEFER_BLOCKING 0x0 ;  /* 0x0000000000007b1d */ /* 0x000fec0000010000 */
[----:B------:R-:W-:Y:S02]  /*1c7d0*/  STSM.16.M88.4 [R3], R48 ;  /* 0x0000003003007844 */ /* 0x000fe40000000200 */
[----:B------:R-:W-:Y:S06]  /*1c7e0*/  BAR.SYNC.DEFER_BLOCKING 0x0 ;  /* 0x0000000000007b1d */ /* 0x000fec0000010000 */
[----:B------:R-:W1:Y:S02]  /*1c7f0*/  LDS.128 R236, [R5+UR7] ;  /* 0x0000000705ec7984 */ /* 0x000e640008000c00 */
[----:B------:R-:W-:Y:S06]  /*1c800*/  BAR.SYNC.DEFER_BLOCKING 0x0 ;  /* 0x0000000000007b1d */ /* 0x000fec0000010000 */
[----:B------:R-:W-:Y:S04]  /*1c810*/  STSM.16.M88.4 [R3], R52 ;  /* 0x0000003403007844 */ /* 0x000fe80000000200 */
[----:B-1----:R1:W-:Y:S02]  /*1c820*/  STL [R1+0x920], R239 ;  /* 0x000920ef01007387 */ /* 0x0023e40000100800 */
[----:B-1----:R-:W-:-:S05]  /*1c830*/  IMAD.SHL.U32 R239, R7, 0x10, RZ ;  /* 0x0000001007ef7824 */ /* 0x002fca00078e00ff */
[----:B------:R-:W-:Y:S01]  /*1c840*/  LOP3.LUT R239, R239, 0xff0, RZ, 0xc0, !PT ;  /* 0x00000ff0efef7812 */ /* 0x000fe200078ec0ff */
[----:B------:R-:W-:Y:S06]  /*1c850*/  BAR.SYNC.DEFER_BLOCKING 0x0 ;  /* 0x0000000000007b1d */ /* 0x000fec0000010000 */
[----:B------:R-:W1:Y:S02]  /*1c860*/  LDS.128 R4, [R239+UR7] ;  /* 0x00000007ef047984 */ /* 0x000e640008000c00 */
[----:B------:R-:W-:Y:S06]  /*1c870*/  BAR.SYNC.DEFER_BLOCKING 0x0 ;  /* 0x0000000000007b1d */ /* 0x000fec0000010000 */
[----:B------:R-:W-:Y:S02]  /*1c880*/  STSM.16.M88.4 [R3], R56 ;  /* 0x0000003803007844 */ /* 0x000fe40000000200 */
[----:B------:R-:W-:Y:S06]  /*1c890*/  BAR.SYNC.DEFER_BLOCKING 0x0 ;  /* 0x0000000000007b1d */ /* 0x000fec0000010000 */
[----:B-1----:R-:W-:Y:S04]  /*1c8a0*/  STL [R1+0x91c], R6 ;  /* 0x00091c0601007387 */ /* 0x002fe80000100800 */
[----:B------:R-:W-:Y:S04]  /*1c8b0*/  STL [R1+0x914], R7 ;  /* 0x0009140701007387 */ /* 0x000fe80000100800 */
[----:B------:R-:W1:Y:S01]  /*1c8c0*/  LDS.128 R12, [R239+UR7] ;  /* 0x00000007ef0c7984 */ /* 0x000e620008000c00 */
[----:B------:R-:W-:Y:S06]  /*1c8d0*/  BAR.SYNC.DEFER_BLOCKING 0x0 ;  /* 0x0000000000007b1d */ /* 0x000fec0000010000 */
[----:B------:R-:W-:Y:S02]  /*1c8e0*/  STSM.16.M88.4 [R3], R60 ;  /* 0x0000003c03007844 */ /* 0x000fe40000000200 */
[----:B------:R-:W-:Y:S06]  /*1c8f0*/  BAR.SYNC.DEFER_BLOCKING 0x0 ;  /* 0x0000000000007b1d */ /* 0x000fec0000010000 */
[----:B-1----:R-:W-:Y:S04]  /*1c900*/  STL [R1+0x918], R12 ;  /* 0x0009180c01007387 */ /* 0x002fe80000100800 */
[----:B------:R-:W-:Y:S04]  /*1c910*/  STL [R1+0x910], R13 ;  /* 0x0009100d01007387 */ /* 0x000fe80000100800 */
[----:B------:R-:W-:Y:S04]  /*1c920*/  STL [R1+0x90c], R14 ;  /* 0x00090c0e01007387 */ /* 0x000fe80000100800 */
        /* <DEDUP_REMOVED lines=67> */
[----:B----4-:R-:W-:Y:S02]  /*1cd60*/  STSM.16.M88.4 [R3], R96 ;  /* 0x0000006003007844 */ /* 0x010fe40000000200 */
[----:B------:R-:W-:Y:S06]  /*1cd70*/  BAR.SYNC.DEFER_BLOCKING 0x0 ;  /* 0x0000000000007b1d */ /* 0x000fec0000010000 */
[----:B-1----:R-:W-:Y:S04]  /*1cd80*/  STL [R1+0x888], R176 ;  /* 0x000888b001007387 */ /* 0x002fe80000100800 */
[----:B------:R-:W-:Y:S04]  /*1cd90*/  STL [R1+0x880], R177 ;  /* 0x000880b101007387 */ /* 0x000fe80000100800 */
[----:B------:R-:W-:Y:S04]  /*1cda0*/  STL [R1+0x87c], R178 ;  /* 0x00087cb201007387 */ /* 0x000fe80000100800 */
[----:B------:R-:W-:Y:S04]  /*1cdb0*/  STL [R1+0x878], R179 ;  /* 0x000878b301007387 */ /* 0x000fe80000100800 */
[----:B------:R-:W1:Y:S01]  /*1cdc0*/  LDS.128 R180, [R239+UR7] ;  /* 0x00000007efb47984 */ /* 0x000e620008000c00 */
[----:B------:R-:W-:Y:S06]  /*1cdd0*/  BAR.SYNC.DEFER_BLOCKING 0x0 ;  /* 0x0000000000007b1d */ /* 0x000fec0000010000 */
[----:B--2---:R-:W-:Y:S02]  /*1cde0*/  STSM.16.M88.4 [R3], R100 ;  /* 0x0000006403007844 */ /* 0x004fe40000000200 */
        /* <DEDUP_REMOVED lines=55> */
[----:B---3--:R-:W-:Y:S02]  /*1d160*/  STSM.16.M88.4 [R3], R128 ;  /* 0x0000008003007844 */ /* 0x008fe40000000200 */
        /* <DEDUP_REMOVED lines=39> */
[----:B------:R2:W-:Y:S02]  /*1d3e0*/  STSM.16.M88.4 [R3], R148 ;  /* 0x0000009403007844 */ /* 0x0005e40000000200 */
[----:B------:R-:W-:Y:S06]  /*1d3f0*/  BAR.SYNC.DEFER_BLOCKING 0x0 ;  /* 0x0000000000007b1d */ /* 0x000fec0000010000 */
[----:B-1----:R-:W-:Y:S04]  /*1d400*/  STL [R1+0x7b4], R228 ;  /* 0x0007b4e401007387 */ /* 0x002fe80000100800 */
[----:B------:R-:W-:Y:S04]  /*1d410*/  STL [R1+0x7b0], R229 ;  /* 0x0007b0e501007387 */ /* 0x000fe80000100800 */
[----:B------:R-:W-:Y:S04]  /*1d420*/  STL [R1+0x7ac], R230 ;  /* 0x0007ace601007387 */ /* 0x000fe80000100800 */
[----:B------:R-:W-:Y:S04]  /*1d430*/  STL [R1+0x7a8], R231 ;  /* 0x0007a8e701007387 */ /* 0x000fe80000100800 */
[----:B--2---:R-:W2:Y:S04]  /*1d440*/  LDL.LU.64 R150, [R1+0xb20] ;  /* 0x000b200001967983 */ /* 0x004ea80000300a00 */
[----:B------:R-:W2:Y:S04]  /*1d450*/  LDL.LU.64 R148, [R1+0xb18] ;  /* 0x000b180001947983 */ /* 0x000ea80000300a00 */
[----:B------:R-:W3:Y:S04]  /*1d460*/  LDL.LU.64 R146, [R1+0xb10] ;  /* 0x000b100001927983 */ /* 0x000ee80000300a00 */
[----:B------:R-:W3:Y:S04]  /*1d470*/  LDL.LU.64 R144, [R1+0xb08] ;  /* 0x000b080001907983 */ /* 0x000ee80000300a00 */
[----:B------:R-:W4:Y:S04]  /*1d480*/  LDL.LU.64 R142, [R1+0xb00] ;  /* 0x000b0000018e7983 */ /* 0x000f280000300a00 */
[----:B------:R-:W4:Y:S04]  /*1d490*/  LDL.LU.64 R140, [R1+0xaf8] ;  /* 0x000af800018c7983 */ /* 0x000f280000300a00 */
[----:B------:R-:W2:Y:S04]  /*1d4a0*/  LDL.LU.64 R138, [R1+0xaf0] ;  /* 0x000af000018a7983 */ /* 0x000ea80000300a00 */
        /* <DEDUP_REMOVED lines=57> */
[----:B------:R-:W1:Y:S01]  /*1d840*/  LDS.128 R232, [R239+UR7] ;  /* 0x00000007efe87984 */ /* 0x000e620008000c00 */
[----:B------:R-:W-:Y:S06]  /*1d850*/  BAR.SYNC.DEFER_BLOCKING 0x0 ;  /* 0x0000000000007b1d */ /* 0x000fec0000010000 */
[----:B------:R-:W4:Y:S04]  /*1d860*/  LDL.LU R14, [R1+0x200] ;  /* 0x00020000010e7983 */ /* 0x000f280000300800 */
[----:B------:R-:W4:Y:S04]  /*1d870*/  LDL.LU R7, [R1+0x204] ;  /* 0x0002040001077983 */ /* 0x000f280000300800 */
[----:B------:R-:W4:Y:S01]  /*1d880*/  LDL.LU R6, [R1+0x208] ;  /* 0x0002080001067983 */ /* 0x000f220000300800 */
[----:B------:R-:W-:-:S04]  /*1d890*/  LOP3.LUT R10, R8, 0x2, R9, 0xfe, !PT ;  /* 0x00000002080a7812 */ /* 0x000fc800078efe09 */
[C---:B------:R-:W-:Y:S01]  /*1d8a0*/  ISETP.LT.AND P4, PT, R10.reuse, UR5, !P0 ;  /* 0x000000050a007c0c */ /* 0x040fe2000c781270 */
[----:B------:R-:W-:Y:S01]  /*1d8b0*/  ULDC UR5, c[0x0][0x22c] ;  /* 0x00008b0000057ab9 */ /* 0x000fe20000000800 */
[----:B------:R-:W-:-:S05]  /*1d8c0*/  IMAD R252, R10, UR4, RZ ;  /* 0x000000040afc7c24 */ /* 0x000fca000f8e02ff */
[----:B------:R-:W-:Y:S01]  /*1d8d0*/  LEA R12, P3, R252, R2, 0x2 ;  /* 0x00000002fc0c7211 */ /* 0x000fe200078610ff */
[----:B-1----:R-:W-:Y:S04]  /*1d8e0*/  STL [R1+0x7a4], R232 ;  /* 0x0007a4e801007387 */ /* 0x002fe80000100800 */
[----:B------:R-:W-:Y:S04]  /*1d8f0*/  STL [R1+0x7a0], R233 ;  /* 0x0007a0e901007387 */ /* 0x000fe80000100800 */
[----:B------:R-:W-:Y:S04]  /*1d900*/  STL [R1+0x79c], R234 ;  /* 0x00079cea01007387 */ /* 0x000fe80000100800 */
[----:B------:R-:W-:Y:S04]  /*1d910*/  STL [R1+0x794], R235 ;  /* 0x000794eb01007387 */ /* 0x000fe80000100800 */
[----:B---3--:R-:W-:Y:S01]  /*1d920*/  STSM.16.M88.4 [R3], R24 ;  /* 0x0000001803007844 */ /* 0x008fe20000000200 */
[----:B------:R-:W-:Y:S06]  /*1d930*/  BAR.SYNC.DEFER_BLOCKING 0x0 ;  /* 0x0000000000007b1d */ /* 0x000fec0000010000 */
[----:B------:R-:W1:Y:S02]  /*1d940*/  LDS.128 R24, [R239+UR7] ;  /* 0x00000007ef187984 */ /* 0x000e640008000c00 */
        /* <DEDUP_REMOVED lines=230> */
[----:B------:R-:W1:Y:S01]  /*1e7b0*/  LDS.128 R140, [R239+UR7] ;  /* 0x00000007ef8c7984 */ /* 0x000e620008000c00 */
[----:B------:R-:W-:Y:S06]  /*1e7c0*/  BAR.SYNC.DEFER_BLOCKING 0x0 ;  /* 0x0000000000007b1d */ /* 0x000fec0000010000 */
[----:B------:R2:W-:Y:S04]  /*1e7d0*/  STSM.16.M88.4 [R3], R144 ;  /* 0x0000009003007844 */ /* 0x0005e80000000200 */
[----:B-1----:R-:W-:Y:S01]  /*1e7e0*/  STL [R1+0x5c8], R140 ;  /* 0x0005c88c01007387 */ /* 0x002fe20000100800 */
[----:B--2---:R-:W-:-:S03]  /*1e7f0*/  IMAD R144, R11, UR4, RZ ;  /* 0x000000040b907c24 */ /* 0x004fc6000f8e02ff */
[----:B------:R-:W-:Y:S01]  /*1e800*/  STL [R1+0x5c4], R141 ;  /* 0x0005c48d01007387 */ /* 0x000fe20000100800 */
[----:B------:R-:W-:Y:S02]  /*1e810*/  LOP3.LUT R11, R8, 0x4, R9, 0xfe, !PT ;  /* 0x00000004080b7812 */ /* 0x000fe400078efe09 */
[C---:B------:R-:W-:Y:S01]  /*1e820*/  LEA R16, P2, R144.reuse, R2, 0x2 ;  /* 0x0000000290107211 */ /* 0x040fe200078410ff */
[----:B------:R-:W-:Y:S01]  /*1e830*/  STL [R1+0x5bc], R142 ;  /* 0x0005bc8e01007387 */ /* 0x000fe20000100800 */
[C---:B------:R-:W-:Y:S01]  /*1e840*/  ISETP.LT.AND P5, PT, R11.reuse, UR5, !P0 ;  /* 0x000000050b007c0c */ /* 0x040fe2000c7a1270 */
[----:B------:R-:W-:Y:S01]  /*1e850*/  IMAD R11, R11, UR4, RZ ;  /* 0x000000040b0b7c24 */ /* 0x000fe2000f8e02ff */
[-C--:B------:R-:W-:Y:S01]  /*1e860*/  LEA.HI.X.SX32 R17, R144, R0.reuse, 0x2, P2 ;  /* 0x0000000090117211 */ /* 0x080fe200010f16ff */
[----:B------:R-:W-:Y:S01]  /*1e870*/  BAR.SYNC.DEFER_BLOCKING 0x0 ;  /* 0x0000000000007b1d */ /* 0x000fe20000010000 */
[----:B------:R-:W-:-:S05]  /*1e880*/  LEA.HI.X.SX32 R13, R252, R0, 0x2, P3 ;  /* 0x00000000fc0d7211 */ /* 0x000fca00018f16ff */
[----:B------:R-:W-:Y:S01]  /*1e890*/  ULDC UR5, c[0x0][0x22c] ;  /* 0x00008b0000057ab9 */ /* 0x000fe20000000800 */
[----:B------:R-:W-:Y:S04]  /*1e8a0*/  STL [R1+0x5b8], R143 ;  /* 0x0005b88f01007387 */ /* 0x000fe80000100800 */
[----:B------:R1:W2:Y:S01]  /*1e8b0*/  LDS.128 R144, [R239+UR7] ;  /* 0x00000007ef907984 */ /* 0x0002a20008000c00 */
[----:B------:R-:W-:Y:S06]  /*1e8c0*/  BAR.SYNC.DEFER_BLOCKING 0x0 ;  /* 0x0000000000007b1d */ /* 0x000fec0000010000 */
[----:B-1----:R-:W3:Y:S01]  /*1e8d0*/  LDL.LU R239, [R1+0x20c] ;  /* 0x00020c0001ef7983 */ /* 0x002ee20000300800 */
[----:B------:R-:W-:-:S04]  /*1e8e0*/  LEA R10, P2, R11, R2, 0x2 ;  /* 0x000000020b0a7211 */ /* 0x000fc800078410ff */
[----:B------:R-:W-:Y:S01]  /*1e8f0*/  LEA.HI.X.SX32 R11, R11, R0, 0x2, P2 ;  /* 0x000000000b0b7211 */ /* 0x000fe200010f16ff */
[----:B------:R1:W-:Y:S01]  /*1e900*/  STSM.16.M88.4 [R3], R148 ;  /* 0x0000009403007844 */ /* 0x0003e20000000200 */
[----:B------:R-:W-:Y:S06]  /*1e910*/  BAR.SYNC.DEFER_BLOCKING 0x0 ;  /* 0x0000000000007b1d */ /* 0x000fec0000010000 */
[----:B--2---:R-:W-:Y:S04]  /*1e920*/  STL [R1+0x5c0], R144 ;  /* 0x0005c09001007387 */ /* 0x004fe80000100800 */
[----:B------:R-:W-:Y:S04]  /*1e930*/  STL [R1+0x5b4], R145 ;  /* 0x0005b49101007387 */ /* 0x000fe80000100800 */
[----:B------:R-:W-:Y:S04]  /*1e940*/  STL [R1+0x5b0], R146 ;  /* 0x0005b09201007387 */ /* 0x000fe80000100800 */
[----:B------:R-:W-:Y:S04]  /*1e950*/  STL [R1+0x5ac], R147 ;  /* 0x0005ac9301007387 */ /* 0x000fe80000100800 */
[----:B------:R2:W-:Y:S01]  /*1e960*/  @P1 STG.E desc[UR44][R16.64], R14 ;  /* 0x0000000e10001986 */ /* 0x0005e2000c10192c */
[----:B-1----:R-:W-:-:S03]  /*1e970*/  LOP3.LUT R148, R8, 0x6, R9, 0xfe, !PT ;  /* 0x0000000608947812 */ /* 0x002fc600078efe09 */
[----:B------:R1:W-:Y:S04]  /*1e980*/  @P4 STG.E desc[UR44][R12.64], R7 ;  /* 0x000000070c004986 */ /* 0x0003e8000c10192c */
[----:B--2---:R-:W2:Y:S04]  /*1e990*/  LDL.LU R16, [R1+0x10] ;  /* 0x0000100001107983 */ /* 0x004ea80000300800 */
[----:B------:R-:W4:Y:S04]  /*1e9a0*/  LDL.LU R15, [R1+0x14] ;  /* 0x00001400010f7983 */ /* 0x000f280000300800 */
[----:B------:R-:W4:Y:S01]  /*1e9b0*/  LDL.LU R14, [R1+0x18] ;  /* 0x00001800010e7983 */ /* 0x000f220000300800 */
[----:B------:R-:W-:Y:S01]  /*1e9c0*/  ISETP.LT.AND P1, PT, R148, UR5, !P0 ;  /* 0x0000000594007c0c */ /* 0x000fe2000c721270 */
[----:B------:R-:W-:Y:S01]  /*1e9d0*/  ULDC UR5, c[0x0][0x22c] ;  /* 0x00008b0000057ab9 */ /* 0x000fe20000000800 */
[C-C-:B------:R-:W-:Y:S01]  /*1e9e0*/  LOP3.LUT R149, R8.reuse, 0x8, R9.reuse, 0xfe, !PT ;  /* 0x0000000808957812 */ /* 0x140fe200078efe09 */
[----:B------:R1:W-:Y:S01]  /*1e9f0*/  @P5 STG.E desc[UR44][R10.64], R6 ;  /* 0x000000060a005986 */ /* 0x0003e2000c10192c */
[----:B------:R-:W-:-:S02]  /*1ea00*/  LOP3.LUT R3, R8, 0xa, R9, 0xfe, !PT ;  /* 0x0000000a08037812 */ /* 0x000fc400078efe09 */
[C---:B------:R-:W-:Y:S01]  /*1ea10*/  ISETP.LT.AND P3, PT, R149.reuse, UR6, !P0 ;  /* 0x0000000695007c0c */ /* 0x040fe2000c761270 */
[----:B-1----:R-:W4:Y:S01]  /*1ea20*/  LDL.LU R13, [R1+0x1c] ;  /* 0x00001c00010d7983 */ /* 0x002f220000300800 */
[C-C-:B------:R-:W-:Y:S01]  /*1ea30*/  LOP3.LUT R151, R8.reuse, 0xc, R9.reuse, 0xfe, !PT ;  /* 0x0000000c08977812 */ /* 0x140fe200078efe09 */
[----:B------:R-:W-:Y:S01]  /*1ea40*/  IMAD R149, R149, UR4, RZ ;  /* 0x0000000495957c24 */ /* 0x000fe2000f8e02ff */
[----:B------:R-:W-:Y:S01]  /*1ea50*/  ISETP.LT.AND P2, PT, R3, UR8, !P0 ;  /* 0x0000000803007c0c */ /* 0x000fe2000c741270 */
[----:B------:R-:W4:Y:S01]  /*1ea60*/  LDL.LU R12, [R1] ;  /* 0x00000000010c7983 */ /* 0x000f220000300800 */
[----:B------:R-:W-:Y:S01]  /*1ea70*/  LOP3.LUT R252, R8, 0x14, R9, 0xfe, !PT ;  /* 0x0000001408fc7812 */ /* 0x000fe200078efe09 */
[----:B------:R-:W-:Y:S01]  /*1ea80*/  ULDC UR6, c[0x0][0x22c] ;  /* 0x00008b0000067ab9 */ /* 0x000fe20000000800 */
[----:B------:R-:W-:Y:S01]  /*1ea90*/  LEA R150, P4, R149, R2, 0x2 ;  /* 0x0000000295967211 */ /* 0x000fe200078810ff */
[----:B------:R-:W-:Y:S01]  /*1eaa0*/  IMAD R10, R148, UR4, RZ ;  /* 0x00000004940a7c24 */ /* 0x000fe2000f8e02ff */
[----:B------:R-:W-:Y:S01]  /*1eab0*/  ULDC UR8, c[0x0][0x22c] ;  /* 0x00008b0000087ab9 */ /* 0x000fe20000000800 */
[----:B------:R-:W-:-:S02]  /*1eac0*/  IMAD R11, R3, UR4, RZ ;  /* 0x00000004030b7c24 */ /* 0x000fc4000f8e02ff */
[----:B------:R-:W-:Y:S01]  /*1ead0*/  IMAD R3, R151, UR4, RZ ;  /* 0x0000000497037c24 */ /* 0x000fe2000f8e02ff */
[CC--:B------:R-:W-:Y:S02]  /*1eae0*/  LEA R6, P6, R10.reuse, R2.reuse, 0x2 ;  /* 0x000000020a067211 */ /* 0x0c0fe400078c10ff */
[----:B------:R-:W-:Y:S02]  /*1eaf0*/  LEA R148, P5, R11, R2, 0x2 ;  /* 0x000000020b947211 */ /* 0x000fe400078a10ff */
[-C--:B------:R-:W-:Y:S02]  /*1eb00*/  LEA.HI.X.SX32 R7, R10, R0.reuse, 0x2, P6 ;  /* 0x000000000a077211 */ /* 0x080fe400030f16ff */
[----:B------:R-:W-:Y:S01]  /*1eb10*/  ISETP.LT.AND P6, PT, R151, UR5, !P0 ;  /* 0x0000000597007c0c */ /* 0x000fe2000c7c1270 */
[----:B------:R-:W-:Y:S01]  /*1eb20*/  ULDC UR5, c[0x0][0x22c] ;  /* 0x00008b0000057ab9 */ /* 0x000fe20000000800 */
[----:B------:R-:W-:Y:S02]  /*1eb30*/  LEA.HI.X.SX32 R151, R149, R0, 0x2, P4 ;  /* 0x0000000095977211 */ /* 0x000fe400020f16ff */
[----:B------:R-:W-:-:S02]  /*1eb40*/  LEA R10, P4, R3, R2, 0x2 ;  /* 0x00000002030a7211 */ /* 0x000fc400078810ff */
[-C--:B------:R-:W-:Y:S01]  /*1eb50*/  LEA.HI.X.SX32 R149, R11, R0.reuse, 0x2, P5 ;  /* 0x000000000b957211 */ /* 0x080fe200028f16ff */
[----:B---3--:R1:W-:Y:S04]  /*1eb60*/  @P1 STG.E desc[UR44][R6.64], R239 ;  /* 0x000000ef06001986 */ /* 0x0083e8000c10192c */
[----:B-1----:R-:W3:Y:S04]  /*1eb70*/  LDL.LU R7, [R1+0x4] ;  /* 0x0000040001077983 */ /* 0x002ee80000300800 */
[----:B------:R-:W3:Y:S04]  /*1eb80*/  LDL.LU R6, [R1+0x8] ;  /* 0x0000080001067983 */ /* 0x000ee80000300800 */
[----:B------:R-:W3:Y:S01]  /*1eb90*/  LDL.LU R239, [R1+0xc] ;  /* 0x00000c0001ef7983 */ /* 0x000ee20000300800 */
[----:B------:R-:W-:-:S02]  /*1eba0*/  LEA.HI.X.SX32 R11, R3, R0, 0x2, P4 ;  /* 0x00000000030b7211 */ /* 0x000fc400020f16ff */
[----:B------:R-:W-:-:S04]  /*1ebb0*/  LOP3.LUT R3, R8, 0xe, R9, 0xfe, !PT ;  /* 0x0000000e08037812 */ /* 0x000fc800078efe09 */
[C---:B------:R-:W-:Y:S01]  /*1ebc0*/  ISETP.LT.AND P1, PT, R3.reuse, UR5, !P0 ;  /* 0x0000000503007c0c */ /* 0x040fe2000c721270 */
[----:B------:R-:W-:Y:S01]  /*1ebd0*/  ULDC UR5, c[0x0][0x22c] ;  /* 0x00008b0000057ab9 */ /* 0x000fe20000000800 */
[----:B--2---:R1:W-:Y:S04]  /*1ebe0*/  @P3 STG.E desc[UR44][R150.64], R16 ;  /* 0x0000001096003986 */ /* 0x0043e8000c10192c */
[----:B----4-:R2:W-:Y:S04]  /*1ebf0*/  @P2 STG.E desc[UR44][R148.64], R15 ;  /* 0x0000000f94002986 */ /* 0x0105e8000c10192c */
[----:B------:R4:W-:Y:S01]  /*1ec00*/  @P6 STG.E desc[UR44][R10.64], R14 ;  /* 0x0000000e0a006986 */ /* 0x0009e2000c10192c */
[----:B-1----:R-:W-:Y:S01]  /*1ec10*/  IMAD R151, R3, UR4, RZ ;  /* 0x0000000403977c24 */ /* 0x002fe2000f8e02ff */
[----:B--2---:R-:W-:-:S02]  /*1ec20*/  LOP3.LUT R148, R8, 0x10, R9, 0xfe, !PT ;  /* 0x0000001008947812 */ /* 0x004fc400078efe09 */
[----:B----4-:R-:W-:-:S03]  /*1ec30*/  LOP3.LUT R10, R8, 0x12, R9, 0xfe, !PT ;  /* 0x00000012080a7812 */ /* 0x010fc600078efe09 */
[C---:B------:R-:W-:Y:S01]  /*1ec40*/  IMAD R3, R148.reuse, UR4, RZ ;  /* 0x0000000494037c24 */ /* 0x040fe2000f8e02ff */
[-C--:B------:R-:W-:Y:S02]  /*1ec50*/  LEA R14, P6, R151, R2.reuse, 0x2 ;  /* 0x00000002970e7211 */ /* 0x080fe400078c10ff */
[----:B------:R-:W-:Y:S01]  /*1ec60*/  ISETP.LT.AND P3, PT, R148, UR6, !P0 ;  /* 0x0000000694007c0c */ /* 0x000fe2000c761270 */
[C---:B------:R-:W-:Y:S01]  /*1ec70*/  IMAD R149, R10.reuse, UR4, RZ ;  /* 0x000000040a957c24 */ /* 0x040fe2000f8e02ff */
[----:B------:R-:W-:Y:S01]  /*1ec80*/  ISETP.LT.AND P2, PT, R10, UR8, !P0 ;  /* 0x000000080a007c0c */ /* 0x000fe2000c741270 */
[C---:B------:R-:W-:Y:S01]  /*1ec90*/  IMAD R11, R252.reuse, UR4, RZ ;  /* 0x00000004fc0b7c24 */ /* 0x040fe2000f8e02ff */
[----:B------:R-:W-:Y:S01]  /*1eca0*/  LEA R150, P4, R3, R2, 0x2 ;  /* 0x0000000203967211 */ /* 0x000fe200078810ff */
[----:B------:R-:W-:Y:S01]  /*1ecb0*/  ULDC UR6, c[0x0][0x22c] ;  /* 0x00008b0000067ab9 */ /* 0x000fe20000000800 */
[----:B------:R-:W-:Y:S01]  /*1ecc0*/  LEA.HI.X.SX32 R15, R151, R0, 0x2, P6 ;  /* 0x00000000970f7211 */ /* 0x000fe200030f16ff */
[----:B------:R-:W-:Y:S01]  /*1ecd0*/  ULDC UR8, c[0x0][0x22c] ;  /* 0x00008b0000087ab9 */ /* 0x000fe20000000800 */
[----:B------:R-:W-:Y:S01]  /*1ece0*/  ISETP.LT.AND P6, PT, R252, UR5, !P0 ;  /* 0x00000005fc007c0c */ /* 0x000fe2000c7c1270 */
[----:B------:R-:W-:Y:S01]  /*1ecf0*/  ULDC UR5, c[0x0][0x22c] ;  /* 0x00008b0000057ab9 */ /* 0x000fe20000000800 */
[----:B------:R-:W-:-:S02]  /*1ed00*/  LEA R148, P5, R149, R2, 0x2 ;  /* 0x0000000295947211 */ /* 0x000fc400078a10ff */
[----:B------:R-:W-:Y:S02]  /*1ed10*/  LEA.HI.X.SX32 R151, R3, R0, 0x2, P4 ;  /* 0x0000000003977211 */ /* 0x000fe400020f16ff */
[----:B------:R-:W-:Y:S02]  /*1ed20*/  LEA R10, P4, R11, R2, 0x2 ;  /* 0x000000020b0a7211 */ /* 0x000fe400078810ff */
[-C--:B------:R-:W-:Y:S01]  /*1ed30*/  LEA.HI.X.SX32 R149, R149, R0.reuse, 0x2, P5 ;  /* 0x0000000095957211 */ /* 0x080fe200028f16ff */
[----:B------:R-:W-:Y:S01]  /*1ed40*/  @P1 STG.E desc[UR44][R14.64], R13 ;  /* 0x0000000d0e001986 */ /* 0x000fe2000c10192c */
[----:B------:R-:W-:Y:S02]  /*1ed50*/  LEA.HI.X.SX32 R11, R11, R0, 0x2, P4 ;  /* 0x000000000b0b7211 */ /* 0x000fe400020f16ff */
[C-C-:B------:R-:W-:Y:S01]  /*1ed60*/  LOP3.LUT R252, R8.reuse, 0x16, R9.reuse, 0xfe, !PT ;  /* 0x0000001608fc7812 */ /* 0x140fe200078efe09 */
[----:B------:R1:W-:Y:S01]  /*1ed70*/  @P3 STG.E desc[UR44][R150.64], R12 ;  /* 0x0000000c96003986 */ /* 0x0003e2000c10192c */
[----:B------:R-:W-:-:S02]  /*1ed80*/  LOP3.LUT R3, R8, 0x18, R9, 0xfe, !PT ;  /* 0x0000001808037812 */ /* 0x000fc400078efe09 */
[----:B------:R-:W-:Y:S01]  /*1ed90*/  ISETP.LT.AND P1, PT, R252, UR5, !P0 ;  /* 0x00000005fc007c0c */ /* 0x000fe2000c721270 */
[----:B------:R-:W-:Y:S01]  /*1eda0*/  ULDC UR5, c[0x0][0x22c] ;  /* 0x00008b0000057ab9 */ /* 0x000fe20000000800 */
[C---:B------:R-:W-:Y:S01]  /*1edb0*/  ISETP.LT.AND P3, PT, R3.reuse, UR6, !P0 ;  /* 0x0000000603007c0c */ /* 0x040fe2000c761270 */
[----:B------:R-:W-:Y:S01]  /*1edc0*/  IMAD R3, R3, UR4, RZ ;  /* 0x0000000403037c24 */ /* 0x000fe2000f8e02ff */
[----:B------:R-:W-:-:S04]  /*1edd0*/  ULDC UR6, c[0x0][0x248] ;  /* 0x0000920000067ab9 */ /* 0x000fc80000000800 */
[----:B-1----:R-:W-:-:S04]  /*1ede0*/  LEA R150, P4, R3, R2, 0x2 ;  /* 0x0000000203967211 */ /* 0x002fc800078810ff */
[----:B------:R-:W-:Y:S02]  /*1edf0*/  LEA.HI.X.SX32 R151, R3, R0, 0x2, P4 ;  /* 0x0000000003977211 */ /* 0x000fe400020f16ff */
[C-C-:B------:R-:W-:Y:S02]  /*1ee00*/  LOP3.LUT R3, R8.reuse, 0x22, R9.reuse, 0xfe, !PT ;  /* 0x0000002208037812 */ /* 0x140fe400078efe09 */
[C-C-:B------:R-:W-:Y:S02]  /*1ee10*/  LOP3.LUT R12, R8.reuse, 0x3e, R9.reuse, 0xfe, !PT ;  /* 0x0000003e080c7812 */ /* 0x140fe400078efe09 */
[C-C-:B------:R-:W-:Y:S02]  /*1ee20*/  LOP3.LUT R13, R8.reuse, 0x44, R9.reuse, 0xfe, !PT ;  /* 0x00000044080d7812 */ /* 0x140fe400078efe09 */
[C-C-:B------:R-:W-:Y:S02]  /*1ee30*/  LOP3.LUT R14, R8.reuse, 0x46, R9.reuse, 0xfe, !PT ;  /* 0x00000046080e7812 */ /* 0x140fe400078efe09 */
[----:B------:R-:W-:-:S02]  /*1ee40*/  LOP3.LUT R15, R8, 0x48, R9, 0xfe, !PT ;  /* 0x00000048080f7812 */ /* 0x000fc400078efe09 */
[C-C-:B------:R-:W-:Y:S02]  /*1ee50*/  LOP3.LUT R16, R8.reuse, 0x4a, R9.reuse, 0xfe, !PT ;  /* 0x0000004a08107812 */ /* 0x140fe400078efe09 */
        /* <DEDUP_REMOVED lines=59> */
[C-C-:B------:R-:W-:Y:S01]  /*1f210*/  LOP3.LUT R204, R8.reuse, 0xc2, R9.reuse, 0xfe, !PT ;  /* 0x000000c208cc7812 */ /* 0x140fe200078efe09 */
[----:B---3--:R1:W-:Y:S04]  /*1f220*/  @P2 STG.E desc[UR44][R148.64], R7 ;  /* 0x0000000794002986 */ /* 0x0083e8000c10192c */
[----:B------:R2:W-:Y:S01]  /*1f230*/  @P6 STG.E desc[UR44][R10.64], R6 ;  /* 0x000000060a006986 */ /* 0x0005e2000c10192c */
[----:B-1----:R-:W-:Y:S01]  /*1f240*/  LOP3.LUT R149, R8, 0x1a, R9, 0xfe, !PT ;  /* 0x0000001a08957812 */ /* 0x002fe200078efe09 */
[----:B--2---:R-:W-:-:S03]  /*1f250*/  IMAD R10, R252, UR4, RZ ;  /* 0x00000004fc0a7c24 */ /* 0x004fc6000f8e02ff */
[C---:B------:R-:W-:Y:S01]  /*1f260*/  ISETP.LT.AND P2, PT, R149.reuse, UR8, !P0 ;  /* 0x0000000895007c0c */ /* 0x040fe2000c741270 */
[----:B------:R-:W-:Y:S01]  /*1f270*/  IMAD R149, R149, UR4, RZ ;  /* 0x0000000495957c24 */ /* 0x000fe2000f8e02ff */
[----:B------:R-:W-:Y:S01]  /*1f280*/  LOP3.LUT R11, R8, 0x1c, R9, 0xfe, !PT ;  /* 0x0000001c080b7812 */ /* 0x000fe200078efe09 */
[----:B------:R-:W-:Y:S01]  /*1f290*/  ULDC UR8, c[0x0][0x248] ;  /* 0x0000920000087ab9 */ /* 0x000fe20000000800 */
[CC--:B------:R-:W-:Y:S02]  /*1f2a0*/  LEA R6, P6, R10.reuse, R2.reuse, 0x2 ;  /* 0x000000020a067211 */ /* 0x0c0fe400078c10ff */
[----:B------:R-:W-:Y:S02]  /*1f2b0*/  LEA R148, P5, R149, R2, 0x2 ;  /* 0x0000000295947211 */ /* 0x000fe400078a10ff */
[-C--:B------:R-:W-:Y:S01]  /*1f2c0*/  LEA.HI.X.SX32 R7, R10, R0.reuse, 0x2, P6 ;  /* 0x000000000a077211 */ /* 0x080fe200030f16ff */
[----:B------:R-:W-:Y:S01]  /*1f2d0*/  IMAD R252, R11, UR4, RZ ;  /* 0x000000040bfc7c24 */ /* 0x000fe2000f8e02ff */
[----:B------:R-:W-:-:S02]  /*1f2e0*/  LEA.HI.X.SX32 R149, R149, R0, 0x2, P5 ;  /* 0x0000000095957211 */ /* 0x000fc400028f16ff */
[----:B------:R-:W-:Y:S01]  /*1f2f0*/  ISETP.LT.AND P6, PT, R11, UR5, !P0 ;  /* 0x000000050b007c0c */ /* 0x000fe2000c7c1270 */
[----:B------:R-:W-:Y:S01]  /*1f300*/  @P1 STG.E desc[UR44][R6.64], R239 ;  /* 0x000000ef06001986 */ /* 0x000fe2000c10192c */
[C---:B------:R-:W-:Y:S01]  /*1f310*/  LEA R10, P4, R252.reuse, R2, 0x2 ;  /* 0x00000002fc0a7211 */ /* 0x040fe200078810ff */
[----:B------:R-:W-:Y:S02]  /*1f320*/  ULDC UR5, c[0x0][0x248] ;  /* 0x0000920000057ab9 */ /* 0x000fe40000000800 */
[----:B------:R-:W-:Y:S04]  /*1f330*/  @P3 STG.E desc[UR44][R150.64], R248 ;  /* 0x000000f896003986 */ /* 0x000fe8000c10192c */
[----:B------:R1:W-:Y:S01]  /*1f340*/  @P2 STG.E desc[UR44][R148.64], R249 ;  /* 0x000000f994002986 */ /* 0x0003e2000c10192c */
[----:B------:R-:W-:-:S02]  /*1f350*/  LEA.HI.X.SX32 R11, R252, R0, 0x2, P4 ;  /* 0x00000000fc0b7211 */ /* 0x000fc400020f16ff */
[C-C-:B------:R-:W-:Y:S02]  /*1f360*/  LOP3.LUT R252, R8.reuse, 0x20, R9.reuse, 0xfe, !PT ;  /* 0x0000002008fc7812 */ /* 0x140fe400078efe09 */
[----:B-1----:R-:W-:-:S04]  /*1f370*/  LOP3.LUT R148, R8, 0x1e, R9, 0xfe, !PT ;  /* 0x0000001e08947812 */ /* 0x002fc800078efe09 */
[C---:B------:R-:W-:Y:S01]  /*1f380*/  ISETP.LT.AND P1, PT, R148.reuse, UR9, !P0 ;  /* 0x0000000994007c0c */ /* 0x040fe2000c721270 */
[----:B------:R-:W-:Y:S01]  /*1f390*/  IMAD R148, R148, UR4, RZ ;  /* 0x0000000494947c24 */ /* 0x000fe2000f8e02ff */
[----:B------:R1:W-:Y:S01]  /*1f3a0*/  @P6 STG.E desc[UR44][R10.64], R250 ;  /* 0x000000fa0a006986 */ /* 0x0003e2000c10192c */
[----:B------:R-:W-:Y:S01]  /*1f3b0*/  IMAD R151, R252, UR5, RZ ;  /* 0x00000005fc977c24 */ /* 0x000fe2000f8e02ff */
[C---:B------:R-:W-:Y:S01]  /*1f3c0*/  ISETP.LT.AND P2, PT, R3.reuse, UR11, !P0 ;  /* 0x0000000b03007c0c */ /* 0x040fe2000c741270 */
[----:B------:R-:W-:Y:S01]  /*1f3d0*/  ULDC UR4, c[0x0][0x22c] ;  /* 0x00008b0000047ab9 */ /* 0x000fe20000000800 */
[-C--:B------:R-:W-:Y:S01]  /*1f3e0*/  LEA R248, P6, R148, R2.reuse, 0x2 ;  /* 0x0000000294f87211 */ /* 0x080fe200078c10ff */
[----:B------:R-:W-:Y:S01]  /*1f3f0*/  IMAD R3, R3, UR6, RZ ;  /* 0x0000000603037c24 */ /* 0x000fe2000f8e02ff */
[----:B------:R-:W-:Y:S01]  /*1f400*/  ISETP.LT.AND P3, PT, R252, UR10, !P0 ;  /* 0x0000000afc007c0c */ /* 0x000fe2000c761270 */
[----:B------:R-:W-:Y:S01]  /*1f410*/  ULDC UR9, c[0x0][0x22c] ;  /* 0x00008b0000097ab9 */ /* 0x000fe20000000800 */
[--C-:B-1----:R-:W-:Y:S01]  /*1f420*/  LOP3.LUT R11, R8, 0x24, R9.reuse, 0xfe, !PT ;  /* 0x00000024080b7812 */ /* 0x102fe200078efe09 */
[----:B------:R-:W-:Y:S01]  /*1f430*/  ULDC UR10, c[0x0][0x22c] ;  /* 0x00008b00000a7ab9 */ /* 0x000fe20000000800 */
[----:B------:R-:W-:Y:S01]  /*1f440*/  LEA R150, P4, R151, R2, 0x2 ;  /* 0x0000000297967211 */ /* 0x000fe200078810ff */
[----:B------:R-:W-:Y:S01]  /*1f450*/  ULDC UR5, c[0x0][0x248] ;  /* 0x0000920000057ab9 */ /* 0x000fe20000000800 */
[----:B------:R-:W-:Y:S01]  /*1f460*/  LEA.HI.X.SX32 R249, R148, R0, 0x2, P6 ;  /* 0x0000000094f97211 */ /* 0x000fe200030f16ff */
[C---:B------:R-:W-:Y:S01]  /*1f470*/  IMAD R149, R11.reuse, UR8, RZ ;  /* 0x000000080b957c24 */ /* 0x040fe2000f8e02ff */
[----:B------:R-:W-:Y:S01]  /*1f480*/  ISETP.LT.AND P6, PT, R11, UR4, !P0 ;  /* 0x000000040b007c0c */ /* 0x000fe2000c7c1270 */
[----:B------:R-:W-:Y:S01]  /*1f490*/  ULDC UR4, c[0x0][0x248] ;  /* 0x0000920000047ab9 */ /* 0x000fe20000000800 */
[----:B------:R-:W-:Y:S01]  /*1f4a0*/  LEA R10, P5, R3, R2, 0x2 ;  /* 0x00000002030a7211 */ /* 0x000fe200078a10ff */
[----:B------:R-:W-:Y:S01]  /*1f4b0*/  ULDC UR11, c[0x0][0x22c] ;  /* 0x00008b00000b7ab9 */ /* 0x000fe20000000800 */
[----:B------:R-:W-:Y:S01]  /*1f4c0*/  LEA.HI.X.SX32 R151, R151, R0, 0x2, P4 ;  /* 0x0000000097977211 */ /* 0x000fe200020f16ff */
[----:B------:R1:W-:Y:S01]  /*1f4d0*/  @P1 STG.E desc[UR44][R248.64], R251 ;  /* 0x000000fbf8001986 */ /* 0x0003e2000c10192c */
[----:B------:R-:W-:Y:S01]  /*1f4e0*/  LEA R148, P4, R149, R2, 0x2 ;  /* 0x0000000295947211 */ /* 0x000fe200078810ff */
[----:B------:R-:W-:Y:S01]  /*1f4f0*/  ULDC UR6, c[0x0][0x248] ;  /* 0x0000920000067ab9 */ /* 0x000fe20000000800 */
[-C--:B------:R-:W-:Y:S01]  /*1f500*/  LEA.HI.X.SX32 R11, R3, R0.reuse, 0x2, P5 ;  /* 0x00000000030b7211 */ /* 0x080fe200028f16ff */
[----:B------:R-:W-:Y:S01]  /*1f510*/  ULDC UR8, c[0x0][0x248] ;  /* 0x0000920000087ab9 */ /* 0x000fe20000000800 */
[----:B------:R-:W-:Y:S01]  /*1f520*/  LEA.HI.X.SX32 R149, R149, R0, 0x2, P4 ;  /* 0x0000000095957211 */ /* 0x000fe200020f16ff */
[----:B------:R-:W-:Y:S04]  /*1f530*/  @P3 STG.E desc[UR44][R150.64], R244 ;  /* 0x000000f496003986 */ /* 0x000fe8000c10192c */
[----:B------:R2:W-:Y:S04]  /*1f540*/  @P2 STG.E desc[UR44][R10.64], R245 ;  /* 0x000000f50a002986 */ /* 0x0005e8000c10192c */
[----:B------:R3:W-:Y:S01]  /*1f550*/  @P6 STG.E desc[UR44][R148.64], R246 ;  /* 0x000000f694006986 */ /* 0x0007e2000c10192c */
[----:B-1----:R-:W-:-:S02]  /*1f560*/  LOP3.LUT R249, R8, 0x2c, R9, 0xfe, !PT ;  /* 0x0000002c08f97812 */ /* 0x002fc400078efe09 */
[C-C-:B--2---:R-:W-:Y:S02]  /*1f570*/  LOP3.LUT R10, R8.reuse, 0x1ec, R9.reuse, 0xfe, !PT ;  /* 0x000001ec080a7812 */ /* 0x144fe400078efe09 */
[C-C-:B------:R-:W-:Y:S02]  /*1f580*/  LOP3.LUT R11, R8.reuse, 0x26, R9.reuse, 0xfe, !PT ;  /* 0x00000026080b7812 */ /* 0x140fe400078efe09 */
[C-C-:B---3--:R-:W-:Y:S01]  /*1f590*/  LOP3.LUT R149, R8.reuse, 0x28, R9.reuse, 0xfe, !PT ;  /* 0x0000002808957812 */ /* 0x148fe200078efe09 */
[----:B------:R1:W-:Y:S01]  /*1f5a0*/  STL [R1+0x368], R10 ;  /* 0x0003680a01007387 */ /* 0x0003e20000100800 */
[C---:B------:R-:W-:Y:S01]  /*1f5b0*/  ISETP.LT.AND P1, PT, R11.reuse, UR9, !P0 ;  /* 0x000000090b007c0c */ /* 0x040fe2000c721270 */
[----:B------:R-:W-:Y:S01]  /*1f5c0*/  IMAD R11, R11, UR4, RZ ;  /* 0x000000040b0b7c24 */ /* 0x000fe2000f8e02ff */
[C---:B------:R-:W-:Y:S01]  /*1f5d0*/  ISETP.LT.AND P3, PT, R149.reuse, UR10, !P0 ;  /* 0x0000000a95007c0c */ /* 0x040fe2000c761270 */
[----:B------:R-:W-:Y:S01]  /*1f5e0*/  IMAD R149, R149, UR5, RZ ;  /* 0x0000000595957c24 */ /* 0x000fe2000f8e02ff */
[----:B------:R-:W-:Y:S01]  /*1f5f0*/  LOP3.LUT R151, R8, 0x2a, R9, 0xfe, !PT ;  /* 0x0000002a08977812 */ /* 0x000fe200078efe09 */
[----:B------:R-:W-:Y:S01]  /*1f600*/  ULDC UR4, c[0x0][0x248] ;  /* 0x0000920000047ab9 */ /* 0x000fe20000000800 */
[----:B------:R-:W-:-:S02]  /*1f610*/  ISETP.LT.AND P4, PT, R249, UR12, !P0 ;  /* 0x0000000cf9007c0c */ /* 0x000fc4000c781270 */
[C-C-:B-1----:R-:W-:Y:S01]  /*1f620*/  LOP3.LUT R10, R8.reuse, 0x1f8, R9.reuse, 0xfe, !PT ;  /* 0x000001f8080a7812 */ /* 0x142fe200078efe09 */
[----:B------:R-:W-:Y:S01]  /*1f630*/  IMAD R249, R249, UR8, RZ ;  /* 0x00000008f9f97c24 */ /* 0x000fe2000f8e02ff */
[C---:B------:R-:W-:Y:S01]  /*1f640*/  ISETP.LT.AND P2, PT, R151.reuse, UR11, !P0 ;  /* 0x0000000b97007c0c */ /* 0x040fe2000c741270 */
[----:B------:R-:W-:Y:S01]  /*1f650*/  IMAD R151, R151, UR6, RZ ;  /* 0x0000000697977c24 */ /* 0x000fe2000f8e02ff */
[-C--:B------:R-:W-:Y:S01]  /*1f660*/  LEA R148, P5, R149, R2.reuse, 0x2 ;  /* 0x0000000295947211 */ /* 0x080fe200078a10ff */
[----:B------:R1:W-:Y:S01]  /*1f670*/  STL [R1+0x380], R10 ;  /* 0x0003800a01007387 */ /* 0x0003e20000100800 */
[C-C-:B------:R-:W-:Y:S01]  /*1f680*/  LOP3.LUT R239, R8.reuse, 0x1fe, R9.reuse, 0xfe, !PT ;  /* 0x000001fe08ef7812 */ /* 0x140fe200078efe09 */
[----:B------:R-:W-:Y:S01]  /*1f690*/  ULDC UR6, c[0x0][0x22c] ;  /* 0x00008b0000067ab9 */ /* 0x000fe20000000800 */
[C-C-:B------:R-:W-:Y:S01]  /*1f6a0*/  LOP3.LUT R3, R8.reuse, 0x2e, R9.reuse, 0xfe, !PT ;  /* 0x0000002e08037812 */ /* 0x140fe200078efe09 */
[----:B------:R-:W-:Y:S01]  /*1f6b0*/  ULDC UR8, c[0x0][0x22c] ;  /* 0x00008b0000087ab9 */ /* 0x000fe20000000800 */
[C-C-:B------:R-:W-:Y:S01]  /*1f6c0*/  LOP3.LUT R245, R8.reuse, 0x30, R9.reuse, 0xfe, !PT ;  /* 0x0000003008f57812 */ /* 0x140fe200078efe09 */
[----:B------:R-:W-:Y:S01]  /*1f6d0*/  ULDC UR5, c[0x0][0x248] ;  /* 0x0000920000057ab9 */ /* 0x000fe20000000800 */
[C-C-:B------:R-:W-:Y:S01]  /*1f6e0*/  LOP3.LUT R248, R8.reuse, 0x32, R9.reuse, 0xfe, !PT ;  /* 0x0000003208f87812 */ /* 0x140fe200078efe09 */
[----:B------:R-:W-:Y:S01]  /*1f6f0*/  ULDC UR9, c[0x0][0x22c] ;  /* 0x00008b0000097ab9 */ /* 0x000fe20000000800 */
[----:B------:R-:W-:Y:S01]  /*1f700*/  LOP3.LUT R244, R8, 0x34, R9, 0xfe, !PT ;  /* 0x0000003408f47812 */ /* 0x000fe200078efe09 */
[----:B------:R-:W-:Y:S01]  /*1f710*/  ULDC UR10, c[0x0][0x22c] ;  /* 0x00008b00000a7ab9 */ /* 0x000fe20000000800 */
[----:B-1----:R-:W-:-:S02]  /*1f720*/  LEA R10, P6, R11, R2, 0x2 ;  /* 0x000000020b0a7211 */ /* 0x002fc400078c10ff */
        /* <DEDUP_REMOVED lines=160> */
[----:B------:R-:W-:Y:S02]  /*20130*/  LOP3.LUT R9, R8, 0x1fc, R9, 0xfe, !PT ;  /* 0x000001fc08097812 */ /* 0x000fe400078efe09 */
[----:B------:R-:W-:-:S02]  /*20140*/  LEA.HI.X.SX32 R11, R11, R0, 0x2, P6 ;  /* 0x000000000b0b7211 */ /* 0x000fc400030f16ff */
[----:B------:R-:W-:Y:S02]  /*20150*/  LEA.HI.X.SX32 R149, R149, R0, 0x2, P5 ;  /* 0x0000000095957211 */ /* 0x000fe400028f16ff */
[-C--:B------:R-:W-:Y:S02]  /*20160*/  LEA R150, P6, R151, R2.reuse, 0x2 ;  /* 0x0000000297967211 */ /* 0x080fe400078c10ff */
[----:B------:R-:W-:Y:S01]  /*20170*/  LEA R8, P5, R249, R2, 0x2 ;  /* 0x00000002f9087211 */ /* 0x000fe200078a10ff */
[----:B------:R1:W-:Y:S01]  /*20180*/  STL [R1+0x8], R9 ;  /* 0x0000080901007387 */ /* 0x0003e20000100800 */
[----:B------:R-:W-:-:S03]  /*20190*/  LEA.HI.X.SX32 R151, R151, R0, 0x2, P6 ;  /* 0x0000000097977211 */ /* 0x000fc600030f16ff */
[----:B------:R-:W-:Y:S01]  /*201a0*/  @P1 STG.E desc[UR44][R10.64], R247 ;  /* 0x000000f70a001986 */ /* 0x000fe2000c10192c */
[----:B-1----:R-:W-:Y:S02]  /*201b0*/  LEA.HI.X.SX32 R9, R249, R0, 0x2, P5 ;  /* 0x00000000f9097211 */ /* 0x002fe400028f16ff */
[C---:B------:R-:W-:Y:S01]  /*201c0*/  ISETP.LT.AND P5, PT, R3.reuse, UR6, !P0 ;  /* 0x0000000603007c0c */ /* 0x040fe2000c7a1270 */
[----:B------:R-:W-:Y:S01]  /*201d0*/  IMAD R3, R3, UR4, RZ ;  /* 0x0000000403037c24 */ /* 0x000fe2000f8e02ff */
[----:B------:R-:W-:Y:S01]  /*201e0*/  @P3 STG.E desc[UR44][R148.64], R240 ;  /* 0x000000f094003986 */ /* 0x000fe2000c10192c */
[----:B------:R-:W-:Y:S01]  /*201f0*/  ULDC UR4, c[0x0][0x248] ;  /* 0x0000920000047ab9 */ /* 0x000fe20000000800 */
[----:B------:R-:W-:Y:S02]  /*20200*/  ULDC UR6, c[0x0][0x248] ;  /* 0x0000920000067ab9 */ /* 0x000fe40000000800 */
[----:B------:R1:W-:Y:S01]  /*20210*/  @P2 STG.E desc[UR44][R150.64], R241 ;  /* 0x000000f196002986 */ /* 0x0003e2000c10192c */
[C---:B------:R-:W-:Y:S01]  /*20220*/  ISETP.LT.AND P2, PT, R245.reuse, UR8, !P0 ;  /* 0x00000008f5007c0c */ /* 0x040fe2000c741270 */
[----:B------:R-:W-:Y:S01]  /*20230*/  IMAD R245, R245, UR5, RZ ;  /* 0x00000005f5f57c24 */ /* 0x000fe2000f8e02ff */
[C---:B------:R-:W-:Y:S01]  /*20240*/  ISETP.LT.AND P3, PT, R248.reuse, UR9, !P0 ;  /* 0x00000009f8007c0c */ /* 0x040fe2000c761270 */
[----:B------:R2:W-:Y:S01]  /*20250*/  @P4 STG.E desc[UR44][R8.64], R242 ;  /* 0x000000f208004986 */ /* 0x0005e2000c10192c */
[----:B------:R-:W-:Y:S01]  /*20260*/  IMAD R248, R248, UR4, RZ ;  /* 0x00000004f8f87c24 */ /* 0x000fe2000f8e02ff */
[----:B------:R-:W-:Y:S01]  /*20270*/  ULDC UR4, c[0x0][0x22c] ;  /* 0x00008b0000047ab9 */ /* 0x000fe20000000800 */
[----:B------:R-:W-:Y:S01]  /*20280*/  ULDC UR5, c[0x0][0x22c] ;  /* 0x00008b0000057ab9 */ /* 0x000fe20000000800 */
[----:B------:R-:W-:Y:S01]  /*20290*/  ULDC UR8, c[0x0][0x22c] ;  /* 0x00008b0000087ab9 */ /* 0x000fe20000000800 */
[----:B-1----:R-:W1:Y:S01]  /*202a0*/  LDC R150, c[0x0][0x248] ;  /* 0x00009200ff967b82 */ /* 0x002e620000000800 */
[----:B--2---:R-:W-:-:S04]  /*202b0*/  LEA R8, P1, R3, R2, 0x2 ;  /* 0x0000000203087211 */ /* 0x004fc800078210ff */
[----:B------:R-:W-:Y:S02]  /*202c0*/  LEA.HI.X.SX32 R9, R3, R0, 0x2, P1 ;  /* 0x0000000003097211 */ /* 0x000fe400008f16ff */
[----:B------:R-:W-:-:S04]  /*202d0*/  LEA R10, P1, R245, R2, 0x2 ;  /* 0x00000002f50a7211 */ /* 0x000fc800078210ff */
[----:B------:R-:W-:Y:S02]  /*202e0*/  LEA.HI.X.SX32 R11, R245, R0, 0x2, P1 ;  /* 0x00000000f50b7211 */ /* 0x000fe400008f16ff */
[----:B------:R-:W-:Y:S02]  /*202f0*/  ISETP.LT.AND P1, PT, R239, UR4, !P0 ;  /* 0x00000004ef007c0c */ /* 0x000fe4000c721270 */
[C---:B------:R-:W-:Y:S01]  /*20300*/  ISETP.LT.AND P4, PT, R244.reuse, UR10, !P0 ;  /* 0x0000000af4007c0c */ /* 0x040fe2000c781270 */
[----:B------:R-:W2:Y:S01]  /*20310*/  LDL.LU R239, [R1+0x920] ;  /* 0x0009200001ef7983 */ /* 0x000ea20000300800 */
[----:B------:R-:W-:Y:S01]  /*20320*/  IMAD R244, R244, UR6, RZ ;  /* 0x00000006f4f47c24 */ /* 0x000fe2000f8e02ff */
[----:B------:R-:W-:Y:S01]  /*20330*/  ULDC UR4, c[0x0][0x248] ;  /* 0x0000920000047ab9 */ /* 0x000fe20000000800 */
[----:B------:R-:W-:Y:S01]  /*20340*/  ULDC UR6, c[0x0][0x22c] ;  /* 0x00008b0000067ab9 */ /* 0x000fe20000000800 */
[----:B------:R3:W-:Y:S02]  /*20350*/  @P5 STG.E desc[UR44][R8.64], R243 ;  /* 0x000000f308005986 */ /* 0x0007e4000c10192c */
[----:B------:R-:W-:-:S02]  /*20360*/  LEA R148, P5, R244, R2, 0x2 ;  /* 0x00000002f4947211 */ /* 0x000fc400078a10ff */
[----:B------:R-:W-:Y:S01]  /*20370*/  @P2 STG.E desc[UR44][R10.64], R236 ;  /* 0x000000ec0a002986 */ /* 0x000fe2000c10192c */
[C---:B------:R-:W-:Y:S01]  /*20380*/  ISETP.LT.AND P2, PT, R246.reuse, UR5, !P0 ;  /* 0x00000005f6007c0c */ /* 0x040fe2000c741270 */
[----:B------:R-:W-:Y:S01]  /*20390*/  IMAD R246, R246, UR4, RZ ;  /* 0x00000004f6f67c24 */ /* 0x000fe2000f8e02ff */
[----:B------:R-:W-:Y:S01]  /*203a0*/  LEA.HI.X.SX32 R149, R244, R0, 0x2, P5 ;  /* 0x00000000f4957211 */ /* 0x000fe200028f16ff */
[----:B------:R-:W-:Y:S01]  /*203b0*/  ULDC UR4, c[0x0][0x248] ;  /* 0x0000920000047ab9 */ /* 0x000fe20000000800 */
[----:B------:R-:W-:Y:S01]  /*203c0*/  ULDC UR5, c[0x0][0x22c] ;  /* 0x00008b0000057ab9 */ /* 0x000fe20000000800 */
[----:B---3--:R-:W-:-:S04]  /*203d0*/  LEA R8, P6, R248, R2, 0x2 ;  /* 0x00000002f8087211 */ /* 0x008fc800078c10ff */
[----:B------:R-:W-:-:S05]  /*203e0*/  LEA.HI.X.SX32 R9, R248, R0, 0x2, P6 ;  /* 0x00000000f8097211 */ /* 0x000fca00030f16ff */
[----:B------:R3:W-:Y:S01]  /*203f0*/  @P3 STG.E desc[UR44][R8.64], R237 ;  /* 0x000000ed08003986 */ /* 0x0007e2000c10192c */
[----:B------:R-:W-:Y:S01]  /*20400*/  ISETP.LT.AND P3, PT, R250, UR6, !P0 ;  /* 0x00000006fa007c0c */ /* 0x000fe2000c761270 */
[----:B------:R-:W-:Y:S02]  /*20410*/  ULDC UR6, c[0x0][0x22c] ;  /* 0x00008b0000067ab9 */ /* 0x000fe40000000800 */
[----:B------:R4:W-:Y:S01]  /*20420*/  @P4 STG.E desc[UR44][R148.64], R238 ;  /* 0x000000ee94004986 */ /* 0x0009e2000c10192c */
[----:B---3--:R-:W-:-:S04]  /*20430*/  LEA R8, P4, R246, R2, 0x2 ;  /* 0x00000002f6087211 */ /* 0x008fc800078810ff */
[----:B------:R-:W-:Y:S01]  /*20440*/  LEA.HI.X.SX32 R9, R246, R0, 0x2, P4 ;  /* 0x00000000f6097211 */ /* 0x000fe200020f16ff */
[----:B------:R-:W-:Y:S01]  /*20450*/  IMAD R250, R250, UR4, RZ ;  /* 0x00000004fafa7c24 */ /* 0x000fe2000f8e02ff */
[----:B------:R-:W-:Y:S01]  /*20460*/  ISETP.LT.AND P4, PT, R6, UR6, !P0 ;  /* 0x0000000606007c0c */ /* 0x000fe2000c781270 */
[----:B------:R-:W-:Y:S01]  /*20470*/  ULDC UR4, c[0x0][0x248] ;  /* 0x0000920000047ab9 */ /* 0x000fe20000000800 */
[----:B------:R-:W3:Y:S01]  /*20480*/  LDL.LU R6, [R1+0x91c] ;  /* 0x00091c0001067983 */ /* 0x000ee20000300800 */
[C---:B------:R-:W-:Y:S01]  /*20490*/  ISETP.LT.AND P5, PT, R251.reuse, UR5, !P0 ;  /* 0x00000005fb007c0c */ /* 0x040fe2000c7a1270 */
[----:B------:R-:W-:Y:S01]  /*204a0*/  IMAD R251, R251, UR4, RZ ;  /* 0x00000004fbfb7c24 */ /* 0x000fe2000f8e02ff */
[C---:B------:R-:W-:Y:S01]  /*204b0*/  LEA R10, P6, R250.reuse, R2, 0x2 ;  /* 0x00000002fa0a7211 */ /* 0x040fe200078c10ff */
[----:B------:R-:W-:Y:S01]  /*204c0*/  ULDC UR5, c[0x0][0x22c] ;  /* 0x00008b0000057ab9 */ /* 0x000fe20000000800 */
[----:B------:R-:W-:Y:S01]  /*204d0*/  ULDC UR4, c[0x0][0x248] ;  /* 0x0000920000047ab9 */ /* 0x000fe20000000800 */
[----:B------:R-:W-:Y:S01]  /*204e0*/  ULDC UR6, c[0x0][0x22c] ;  /* 0x00008b0000067ab9 */ /* 0x000fe20000000800 */
[----:B------:R-:W-:Y:S01]  /*204f0*/  LEA.HI.X.SX32 R11, R250, R0, 0x2, P6 ;  /* 0x00000000fa0b7211 */ /* 0x000fe200030f16ff */
[----:B----4-:R-:W4:Y:S01]  /*20500*/  LDC R148, c[0x0][0x248] ;  /* 0x00009200ff947b82 */ /* 0x010f220000000800 */
[C---:B------:R-:W-:Y:S01]  /*20510*/  ISETP.LT.AND P6, PT, R252.reuse, UR5, !P0 ;  /* 0x00000005fc007c0c */ /* 0x040fe2000c7c1270 */
[----:B------:R-:W-:Y:S01]  /*20520*/  IMAD R252, R252, UR4, RZ ;  /* 0x00000004fcfc7c24 */ /* 0x000fe2000f8e02ff */
[----:B------:R-:W-:Y:S01]  /*20530*/  ULDC UR4, c[0x0][0x248] ;  /* 0x0000920000047ab9 */ /* 0x000fe20000000800 */
[----:B------:R-:W-:Y:S01]  /*20540*/  ULDC UR5, c[0x0][0x248] ;  /* 0x0000920000057ab9 */ /* 0x000fe20000000800 */
[----:B------:R-:W-:Y:S01]  /*20550*/  IMAD R3, R12, UR4, RZ ;  /* 0x000000040c037c24 */ /* 0x000fe2000f8e02ff */
[----:B------:R-:W-:Y:S01]  /*20560*/  ULDC UR4, c[0x0][0x22c] ;  /* 0x00008b0000047ab9 */ /* 0x000fe20000000800 */
[----:B--2---:R2:W-:Y:S04]  /*20570*/  @P2 STG.E desc[UR44][R8.64], R239 ;  /* 0x000000ef08002986 */ /* 0x0045e8000c10192c */
[----:B------:R1:W-:Y:S01]  /*20580*/  @P3 STG.E desc[UR44][R10.64], R4 ;  /* 0x000000040a003986 */ /* 0x0003e2000c10192c */
[----:B--2---:R-:W-:-:S04]  /*20590*/  LEA R8, P2, R251, R2, 0x2 ;  /* 0x00000002fb087211 */ /* 0x004fc800078410ff */
[----:B------:R-:W-:Y:S01]  /*205a0*/  LEA.HI.X.SX32 R9, R251, R0, 0x2, P2 ;  /* 0x00000000fb097211 */ /* 0x000fe200010f16ff */
[----:B-1----:R-:W1:Y:S01]  /*205b0*/  LDC R10, c[0x0][0x248] ;  /* 0x00009200ff0a7b82 */ /* 0x002e620000000800 */
[----:B------:R-:W-:-:S03]  /*205c0*/  LEA R4, P2, R252, R2, 0x2 ;  /* 0x00000002fc047211 */ /* 0x000fc600078410ff */
[----:B------:R2:W-:Y:S01]  /*205d0*/  @P5 STG.E desc[UR44][R8.64], R5 ;  /* 0x0000000508005986 */ /* 0x0005e2000c10192c */
[----:B------:R-:W-:-:S03]  /*205e0*/  ISETP.LT.AND P3, PT, R7, UR8, !P0 ;  /* 0x0000000807007c0c */ /* 0x000fc6000c761270 */
[----:B------:R-:W4:Y:S01]  /*205f0*/  LDC R11, c[0x0][0x248] ;  /* 0x00009200ff0b7b82 */ /* 0x000f220000000800 */
[----:B--2---:R-:W-:Y:S01]  /*20600*/  LEA.HI.X.SX32 R5, R252, R0, 0x2, P2 ;  /* 0x00000000fc057211 */ /* 0x004fe200010f16ff */
[----:B------:R-:W-:Y:S01]  /*20610*/  IMAD R9, R7, UR5, RZ ;  /* 0x0000000507097c24 */ /* 0x000fe2000f8e02ff */
[----:B------:R-:W-:Y:S01]  /*20620*/  ISETP.LT.AND P2, PT, R12, UR6, !P0 ;  /* 0x000000060c007c0c */ /* 0x000fe2000c741270 */
[----:B------:R-:W-:Y:S01]  /*20630*/  ULDC UR5, c[0x0][0x22c] ;  /* 0x00008b0000057ab9 */ /* 0x000fe20000000800 */
[----:B------:R-:W2:Y:S04]  /*20640*/  LDL.LU R12, [R1+0x918] ;  /* 0x00091800010c7983 */ /* 0x000ea80000300800 */
[----:B------:R-:W4:Y:S04]  /*20650*/  LDL.LU R7, [R1+0x914] ;  /* 0x0009140001077983 */ /* 0x000f280000300800 */
[----:B---3--:R3:W-:Y:S02]  /*20660*/  @P6 STG.E desc[UR44][R4.64], R6 ;  /* 0x0000000604006986 */ /* 0x0087e4000c10192c */
[C---:B---3--:R-:W-:Y:S01]  /*20670*/  LEA R4, P5, R3.reuse, R2, 0x2 ;  /* 0x0000000203047211 */ /* 0x048fe200078a10ff */
[----:B------:R-:W3:Y:S03]  /*20680*/  LDC R6, c[0x0][0x248] ;  /* 0x00009200ff067b82 */ /* 0x000ee60000000800 */
[----:B------:R-:W-:-:S02]  /*20690*/  LEA.HI.X.SX32 R5, R3, R0, 0x2, P5 ;  /* 0x0000000003057211 */ /* 0x000fc400028f16ff */
[----:B------:R-:W-:Y:S02]  /*206a0*/  ISETP.LT.AND P5, PT, R13, UR4, !P0 ;  /* 0x000000040d007c0c */ /* 0x000fe4000c7a1270 */
[C---:B------:R-:W-:Y:S01]  /*206b0*/  LEA R8, P6, R9.reuse, R2, 0x2 ;  /* 0x0000000209087211 */ /* 0x040fe200078c10ff */
[----:B------:R-:W3:Y:S01]  /*206c0*/  LDL.LU R13, [R1+0x910] ;  /* 0x00091000010d7983 */ /* 0x000ee20000300800 */
[----:B------:R-:W-:Y:S01]  /*206d0*/  IMAD R3, R150, 0x2, R9 ;  /* 0x0000000296037824 */ /* 0x000fe200078e0209 */
[----:B------:R-:W-:Y:S01]  /*206e0*/  ULDC UR4, c[0x0][0x22c] ;  /* 0x00008b0000047ab9 */ /* 0x000fe20000000800 */
[----:B------:R-:W-:Y:S01]  /*206f0*/  LEA.HI.X.SX32 R9, R9, R0, 0x2, P6 ;  /* 0x0000000009097211 */ /* 0x000fe200030f16ff */
[----:B----4-:R4:W-:Y:S01]  /*20700*/  @P2 STG.E desc[UR44][R4.64], R7 ;  /* 0x0000000704002986 */ /* 0x0109e2000c10192c */
[----:B------:R-:W-:Y:S01]  /*20710*/  ISETP.LT.AND P2, PT, R14, UR4, !P0 ;  /* 0x000000040e007c0c */ /* 0x000fe2000c741270 */
[----:B------:R-:W-:Y:S02]  /*20720*/  ULDC UR4, c[0x0][0x22c] ;  /* 0x00008b0000047ab9 */ /* 0x000fe40000000800 */
[----:B------:R-:W3:Y:S04]  /*20730*/  LDL.LU R14, [R1+0x90c] ;  /* 0x00090c00010e7983 */ /* 0x000ee80000300800 */
[----:B--2---:R2:W-:Y:S01]  /*20740*/  @P3 STG.E desc[UR44][R8.64], R12 ;  /* 0x0000000c08003986 */ /* 0x0045e2000c10192c */
[----:B------:R-:W-:Y:S01]  /*20750*/  ISETP.LT.AND P3, PT, R15, UR4, !P0 ;  /* 0x000000040f007c0c */ /* 0x000fe2000c761270 */
[----:B------:R-:W-:-:S02]  /*20760*/  ULDC UR4, c[0x0][0x22c] ;  /* 0x00008b0000047ab9 */ /* 0x000fc40000000800 */
[----:B------:R-:W3:Y:S01]  /*20770*/  LDL.LU R15, [R1+0x908] ;  /* 0x00090800010f7983 */ /* 0x000ee20000300800 */
[----:B----4-:R-:W-:-:S04]  /*20780*/  LEA R4, P6, R3, R2, 0x2 ;  /* 0x0000000203047211 */ /* 0x010fc800078c10ff */
[----:B------:R-:W-:Y:S01]  /*20790*/  LEA.HI.X.SX32 R5, R3, R0, 0x2, P6 ;  /* 0x0000000003057211 */ /* 0x000fe200030f16ff */
[----:B-1----:R-:W-:Y:S01]  /*207a0*/  IMAD R3, R10, 0x2, R3 ;  /* 0x000000020a037824 */ /* 0x002fe200078e0203 */
[----:B--2---:R-:W1:Y:S03]  /*207b0*/  LDC R9, c[0x0][0x248] ;  /* 0x00009200ff097b82 */ /* 0x004e660000000800 */
[----:B---3--:R2:W-:Y:S05]  /*207c0*/  @P4 STG.E desc[UR44][R4.64], R13 ;  /* 0x0000000d04004986 */ /* 0x0085ea000c10192c */
[----:B------:R-:W3:Y:S08]  /*207d0*/  LDC R10, c[0x0][0x248] ;  /* 0x00009200ff0a7b82 */ /* 0x000ef00000000800 */
[----:B------:R-:W4:Y:S01]  /*207e0*/  LDC R8, c[0x0][0x248] ;  /* 0x00009200ff087b82 */ /* 0x000f220000000800 */
[----:B--2---:R-:W-:-:S04]  /*207f0*/  LEA R4, P4, R3, R2, 0x2 ;  /* 0x0000000203047211 */ /* 0x004fc800078810ff */
[----:B------:R-:W-:Y:S02]  /*20800*/  LEA.HI.X.SX32 R5, R3, R0, 0x2, P4 ;  /* 0x0000000003057211 */ /* 0x000fe400020f16ff */
[----:B------:R-:W-:Y:S01]  /*20810*/  ISETP.LT.AND P4, PT, R16, UR4, !P0 ;  /* 0x0000000410007c0c */ /* 0x000fe2000c781270 */
[----:B------:R-:W-:Y:S01]  /*20820*/  IMAD R7, R6, 0x2, R3 ;  /* 0x0000000206077824 */ /* 0x000fe200078e0203 */
[----:B------:R-:W2:Y:S01]  /*20830*/  LDL.LU R16, [R1+0x904] ;  /* 0x0009040001107983 */ /* 0x000ea20000300800 */
[----:B------:R-:W-:Y:S01]  /*20840*/  ULDC UR4, c[0x0][0x22c] ;  /* 0x00008b0000047ab9 */ /* 0x000fe20000000800 */
[----:B------:R-:W4:Y:S02]  /*20850*/  LDC R12, c[0x0][0x248] ;  /* 0x00009200ff0c7b82 */ /* 0x000f240000000800 */
[----:B------:R-:W-:Y:S01]  /*20860*/  LEA R6, P6, R7, R2, 0x2 ;  /* 0x0000000207067211 */ /* 0x000fe200078c10ff */
[----:B------:R-:W-:-:S03]  /*20870*/  IMAD R3, R148, 0x2, R7 ;  /* 0x0000000294037824 */ /* 0x000fc600078e0207 */
[----:B------:R-:W-:Y:S01]  /*20880*/  LEA.HI.X.SX32 R7, R7, R0, 0x2, P6 ;  /* 0x0000000007077211 */ /* 0x000fe200030f16ff */
[----:B------:R1:W-:Y:S01]  /*20890*/  @P5 STG.E desc[UR44][R4.64], R14 ;  /* 0x0000000e04005986 */ /* 0x0003e2000c10192c */
[----:B------:R-:W-:Y:S01]  /*208a0*/  ISETP.LT.AND P5, PT, R17, UR4, !P0 ;  /* 0x0000000411007c0c */ /* 0x000fe2000c7a1270 */
[----:B------:R-:W-:Y:S02]  /*208b0*/  ULDC UR4, c[0x0][0x22c] ;  /* 0x00008b0000047ab9 */ /* 0x000fe40000000800 */
[----:B------:R-:W4:Y:S04]  /*208c0*/  LDL.LU R17, [R1+0x900] ;  /* 0x0009000001117983 */ /* 0x000f280000300800 */
[----:B------:R-:W-:Y:S01]  /*208d0*/  @P2 STG.E desc[UR44][R6.64], R15 ;  /* 0x0000000f06002986 */ /* 0x000fe2000c10192c */
[----:B------:R-:W-:Y:S01]  /*208e0*/  ISETP.LT.AND P2, PT, R18, UR4, !P0 ;  /* 0x0000000412007c0c */ /* 0x000fe2000c741270 */
[----:B------:R-:W-:-:S02]  /*208f0*/  ULDC UR4, c[0x0][0x22c] ;  /* 0x00008b0000047ab9 */ /* 0x000fc40000000800 */
[----:B------:R-:W4:Y:S01]  /*20900*/  LDL.LU R18, [R1+0x8fc] ;  /* 0x0008fc0001127983 */ /* 0x000f220000300800 */
[C---:B-1----:R-:W-:Y:S01]  /*20910*/  LEA R4, P6, R3.reuse, R2, 0x2 ;  /* 0x0000000203047211 */ /* 0x042fe200078c10ff */
[----:B------:R-:W1:Y:S03]  /*20920*/  LDC R14, c[0x0][0x248] ;  /* 0x00009200ff0e7b82 */ /* 0x000e660000000800 */
[----:B------:R-:W-:Y:S01]  /*20930*/  LEA.HI.X.SX32 R5, R3, R0, 0x2, P6 ;  /* 0x0000000003057211 */ /* 0x000fe200030f16ff */
[----:B------:R-:W-:-:S04]  /*20940*/  IMAD R3, R9, 0x2, R3 ;  /* 0x0000000209037824 */ /* 0x000fc800078e0203 */
[----:B--2---:R2:W-:Y:S01]  /*20950*/  @P3 STG.E desc[UR44][R4.64], R16 ;  /* 0x0000001004003986 */ /* 0x0045e2000c10192c */
[----:B------:R-:W1:Y:S01]  /*20960*/  LDC R9, c[0x0][0x248] ;  /* 0x00009200ff097b82 */ /* 0x000e620000000800 */
[----:B--2---:R-:W-:Y:S01]  /*20970*/  LEA R4, P3, R3, R2, 0x2 ;  /* 0x0000000203047211 */ /* 0x004fe200078610ff */
[----:B---3--:R-:W-:-:S06]  /*20980*/  IMAD R7, R10, 0x2, R3 ;  /* 0x000000020a077824 */ /* 0x008fcc00078e0203 */
[----:B------:R-:W2:Y:S01]  /*20990*/  LDC R16, c[0x0][0x248] ;  /* 0x00009200ff107b82 */ /* 0x000ea20000000800 */
[----:B------:R-:W-:Y:S02]  /*209a0*/  LEA.HI.X.SX32 R5, R3, R0, 0x2, P3 ;  /* 0x0000000003057211 */ /* 0x000fe400018f16ff */
[----:B------:R-:W-:Y:S02]  /*209b0*/  ISETP.LT.AND P3, PT, R19, UR4, !P0 ;  /* 0x0000000413007c0c */ /* 0x000fe4000c761270 */
[----:B------:R-:W-:Y:S01]  /*209c0*/  LEA R6, P6, R7, R2, 0x2 ;  /* 0x0000000207067211 */ /* 0x000fe200078c10ff */
[----:B------:R-:W3:Y:S01]  /*209d0*/  LDL.LU R19, [R1+0x8f8] ;  /* 0x0008f80001137983 */ /* 0x000ee20000300800 */
[----:B------:R-:W-:Y:S01]  /*209e0*/  IMAD R3, R11, 0x2, R7 ;  /* 0x000000020b037824 */ /* 0x000fe200078e0207 */
[----:B------:R-:W-:Y:S01]  /*209f0*/  ULDC UR4, c[0x0][0x22c] ;  /* 0x00008b0000047ab9 */ /* 0x000fe20000000800 */
[----:B------:R-:W-:Y:S01]  /*20a00*/  LEA.HI.X.SX32 R7, R7, R0, 0x2, P6 ;  /* 0x0000000007077211 */ /* 0x000fe200030f16ff */
[----:B------:R-:W2:Y:S08]  /*20a10*/  LDC R10, c[0x0][0x248] ;  /* 0x00009200ff0a7b82 */ /* 0x000eb00000000800 */
[----:B------:R-:W2:Y:S01]  /*20a20*/  LDC R11, c[0x0][0x248] ;  /* 0x00009200ff0b7b82 */ /* 0x000ea20000000800 */
[----:B----4-:R4:W-:Y:S01]  /*20a30*/  @P4 STG.E desc[UR44][R4.64], R17 ;  /* 0x0000001104004986 */ /* 0x0109e2000c10192c */
[----:B------:R-:W-:Y:S01]  /*20a40*/  ISETP.LT.AND P4, PT, R20, UR4, !P0 ;  /* 0x0000000414007c0c */ /* 0x000fe2000c781270 */
[----:B------:R-:W-:-:S02]  /*20a50*/  ULDC UR4, c[0x0][0x22c] ;  /* 0x00008b0000047ab9 */ /* 0x000fc40000000800 */
[----:B------:R-:W2:Y:S04]  /*20a60*/  LDL.LU R20, [R1+0x8f4] ;  /* 0x0008f40001147983 */ /* 0x000ea80000300800 */
[----:B------:R1:W-:Y:S01]  /*20a70*/  @P5 STG.E desc[UR44][R6.64], R18 ;  /* 0x0000001206005986 */ /* 0x0003e2000c10192c */
[----:B------:R-:W-:Y:S01]  /*20a80*/  ISETP.LT.AND P5, PT, R21, UR4, !P0 ;  /* 0x0000000415007c0c */ /* 0x000fe2000c7a1270 */
[----:B------:R-:W-:Y:S02]  /*20a90*/  ULDC UR4, c[0x0][0x22c] ;  /* 0x00008b0000047ab9 */ /* 0x000fe40000000800 */
[----:B------:R-:W2:Y:S01]  /*20aa0*/  LDL.LU R21, [R1+0x8f0] ;  /* 0x0008f00001157983 */ /* 0x000ea20000300800 */
[----:B----4-:R-:W-:-:S04]  /*20ab0*/  LEA R4, P6, R3, R2, 0x2 ;  /* 0x0000000203047211 */ /* 0x010fc800078c10ff */
[----:B------:R-:W-:Y:S01]  /*20ac0*/  LEA.HI.X.SX32 R5, R3, R0, 0x2, P6 ;  /* 0x0000000003057211 */ /* 0x000fe200030f16ff */
[----:B------:R-:W-:Y:S02]  /*20ad0*/  IMAD R3, R8, 0x2, R3 ;  /* 0x0000000208037824 */ /* 0x000fe400078e0203 */
[----:B------:R-:W4:Y:S08]  /*20ae0*/  LDC R8, c[0x0][0x248] ;  /* 0x00009200ff087b82 */ /* 0x000f300000000800 */
[----:B-1----:R-:W1:Y:S01]  /*20af0*/  LDC R18, c[0x0][0x248] ;  /* 0x00009200ff127b82 */ /* 0x002e620000000800 */
[----:B---3--:R3:W-:Y:S02]  /*20b00*/  @P2 STG.E desc[UR44][R4.64], R19 ;  /* 0x0000001304002986 */ /* 0x0087e4000c10192c */
[----:B---3--:R-:W-:-:S04]  /*20b10*/  LEA R4, P2, R3, R2, 0x2 ;  /* 0x0000000203047211 */ /* 0x008fc800078410ff */
[----:B------:R-:W-:Y:S02]  /*20b20*/  LEA.HI.X.SX32 R5, R3, R0, 0x2, P2 ;  /* 0x0000000003057211 */ /* 0x000fe400010f16ff */
[----:B------:R-:W-:Y:S01]  /*20b30*/  ISETP.LT.AND P2, PT, R22, UR4, !P0 ;  /* 0x0000000416007c0c */ /* 0x000fe2000c741270 */
[----:B------:R-:W-:Y:S01]  /*20b40*/  IMAD R7, R9, 0x2, R3 ;  /* 0x0000000209077824 */ /* 0x000fe200078e0203 */
[----:B------:R-:W3:Y:S01]  /*20b50*/  LDL.LU R22, [R1+0x8ec] ;  /* 0x0008ec0001167983 */ /* 0x000ee20000300800 */
[----:B------:R-:W-:Y:S01]  /*20b60*/  ULDC UR4, c[0x0][0x22c] ;  /* 0x00008b0000047ab9 */ /* 0x000fe20000000800 */
[----:B------:R-:W1:Y:S02]  /*20b70*/  LDC R9, c[0x0][0x248] ;  /* 0x00009200ff097b82 */ /* 0x000e640000000800 */
[----:B------:R-:W-:Y:S01]  /*20b80*/  LEA R6, P6, R7, R2, 0x2 ;  /* 0x0000000207067211 */ /* 0x000fe200078c10ff */
[----:B------:R-:W-:-:S03]  /*20b90*/  IMAD R3, R12, 0x2, R7 ;  /* 0x000000020c037824 */ /* 0x000fc600078e0207 */
[----:B------:R-:W-:Y:S02]  /*20ba0*/  LEA.HI.X.SX32 R7, R7, R0, 0x2, P6 ;  /* 0x0000000007077211 */ /* 0x000fe400030f16ff */
[----:B------:R-:W1:Y:S01]  /*20bb0*/  LDC R12, c[0x0][0x248] ;  /* 0x00009200ff0c7b82 */ /* 0x000e620000000800 */
[----:B--2---:R2:W-:Y:S01]  /*20bc0*/  @P3 STG.E desc[UR44][R4.64], R20 ;  /* 0x0000001404003986 */ /* 0x0045e2000c10192c */
[----:B------:R-:W-:Y:S01]  /*20bd0*/  ISETP.LT.AND P3, PT, R152, UR4, !P0 ;  /* 0x0000000498007c0c */ /* 0x000fe2000c761270 */
[----:B------:R-:W-:Y:S02]  /*20be0*/  ULDC UR4, c[0x0][0x22c] ;  /* 0x00008b0000047ab9 */ /* 0x000fe40000000800 */
[----:B------:R-:W3:Y:S04]  /*20bf0*/  LDL.LU R152, [R1+0x8e8] ;  /* 0x0008e80001987983 */ /* 0x000ee80000300800 */
[----:B------:R-:W-:Y:S01]  /*20c00*/  @P4 STG.E desc[UR44][R6.64], R21 ;  /* 0x0000001506004986 */ /* 0x000fe2000c10192c */
[----:B------:R-:W-:Y:S01]  /*20c10*/  ISETP.LT.AND P4, PT, R23, UR4, !P0 ;  /* 0x0000000417007c0c */ /* 0x000fe2000c781270 */
[----:B------:R-:W-:-:S02]  /*20c20*/  ULDC UR4, c[0x0][0x22c] ;  /* 0x00008b0000047ab9 */ /* 0x000fc40000000800 */
[----:B------:R-:W3:Y:S01]  /*20c30*/  LDL.LU R23, [R1+0x8e4] ;  /* 0x0008e40001177983 */ /* 0x000ee20000300800 */
[C---:B--2---:R-:W-:Y:S01]  /*20c40*/  LEA R4, P6, R3.reuse, R2, 0x2 ;  /* 0x0000000203047211 */ /* 0x044fe200078c10ff */
[----:B------:R-:W2:Y:S03]  /*20c50*/  LDC R20, c[0x0][0x248] ;  /* 0x00009200ff147b82 */ /* 0x000ea60000000800 */
[----:B------:R-:W-:Y:S01]  /*20c60*/  LEA.HI.X.SX32 R5, R3, R0, 0x2, P6 ;  /* 0x0000000003057211 */ /* 0x000fe200030f16ff */
[----:B----4-:R-:W-:-:S04]  /*20c70*/  IMAD R3, R8, 0x2, R3 ;  /* 0x0000000208037824 */ /* 0x010fc800078e0203 */
[----:B---3--:R3:W-:Y:S01]  /*20c80*/  @P5 STG.E desc[UR44][R4.64], R22 ;  /* 0x0000001604005986 */ /* 0x0087e2000c10192c */
[----:B------:R-:W4:Y:S01]  /*20c90*/  LDC R8, c[0x0][0x248] ;  /* 0x00009200ff087b82 */ /* 0x000f220000000800 */
[C---:B---3--:R-:W-:Y:S01]  /*20ca0*/  LEA R4, P5, R3.reuse, R2, 0x2 ;  /* 0x0000000203047211 */ /* 0x048fe200078a10ff */
[----:B------:R-:W-:Y:S01]  /*20cb0*/  IMAD R7, R10, 0x2, R3 ;  /* 0x000000020a077824 */ /* 0x000fe200078e0203 */
[----:B------:R-:W3:Y:S05]  /*20cc0*/  S2R R240, SR_TID.X ;  /* 0x0000000000f07919 */ /* 0x000eea0000002100 */
[----:B------:R-:W2:Y:S01]  /*20cd0*/  LDC R10, c[0x0][0x248] ;  /* 0x00009200ff0a7b82 */ /* 0x000ea20000000800 */
[----:B------:R-:W-:-:S02]  /*20ce0*/  LEA.HI.X.SX32 R5, R3, R0, 0x2, P5 ;  /* 0x0000000003057211 */ /* 0x000fc400028f16ff */
[----:B------:R-:W-:Y:S02]  /*20cf0*/  ISETP.LT.AND P5, PT, R153, UR4, !P0 ;  /* 0x0000000499007c0c */ /* 0x000fe4000c7a1270 */
[----:B------:R-:W-:Y:S01]  /*20d00*/  LEA R6, P6, R7, R2, 0x2 ;  /* 0x0000000207067211 */ /* 0x000fe200078c10ff */
[----:B------:R-:W4:Y:S01]  /*20d10*/  LDL.LU R153, [R1+0x8e0] ;  /* 0x0008e00001997983 */ /* 0x000f220000300800 */
[----:B------:R-:W-:Y:S01]  /*20d20*/  IMAD R3, R11, 0x2, R7 ;  /* 0x000000020b037824 */ /* 0x000fe200078e0207 */
[----:B------:R-:W-:Y:S01]  /*20d30*/  ULDC UR4, c[0x0][0x22c] ;  /* 0x00008b0000047ab9 */ /* 0x000fe20000000800 */
[----:B------:R-:W-:Y:S01]  /*20d40*/  LEA.HI.X.SX32 R7, R7, R0, 0x2, P6 ;  /* 0x0000000007077211 */ /* 0x000fe200030f16ff */
[----:B------:R-:W2:Y:S08]  /*20d50*/  LDC R11, c[0x0][0x248] ;  /* 0x00009200ff0b7b82 */ /* 0x000eb00000000800 */
[----:B------:R-:W3:Y:S01]  /*20d60*/  LDC R22, c[0x0][0x248] ;  /* 0x00009200ff167b82 */ /* 0x000ee20000000800 */
[----:B------:R1:W-:Y:S01]  /*20d70*/  @P2 STG.E desc[UR44][R4.64], R23 ;  /* 0x0000001704002986 */ /* 0x0003e2000c10192c */
[----:B------:R-:W-:Y:S01]  /*20d80*/  ISETP.LT.AND P2, PT, R154, UR4, !P0 ;  /* 0x000000049a007c0c */ /* 0x000fe2000c741270 */
[----:B------:R-:W-:-:S02]  /*20d90*/  ULDC UR4, c[0x0][0x22c] ;  /* 0x00008b0000047ab9 */ /* 0x000fc40000000800 */
[----:B------:R-:W2:Y:S04]  /*20da0*/  LDL.LU R154, [R1+0x8dc] ;  /* 0x0008dc00019a7983 */ /* 0x000ea80000300800 */
[----:B------:R-:W-:Y:S01]  /*20db0*/  @P3 STG.E desc[UR44][R6.64], R152 ;  /* 0x0000009806003986 */ /* 0x000fe2000c10192c */
[----:B------:R-:W-:Y:S01]  /*20dc0*/  ISETP.LT.AND P3, PT, R155, UR4, !P0 ;  /* 0x000000049b007c0c */ /* 0x000fe2000c761270 */
[----:B------:R-:W-:Y:S02]  /*20dd0*/  ULDC UR4, c[0x0][0x22c] ;  /* 0x00008b0000047ab9 */ /* 0x000fe40000000800 */
[----:B------:R-:W3:Y:S01]  /*20de0*/  LDL.LU R155, [R1+0x8d8] ;  /* 0x0008d800019b7983 */ /* 0x000ee20000300800 */
[----:B-1----:R-:W-:-:S04]  /*20df0*/  LEA R4, P6, R3, R2, 0x2 ;  /* 0x0000000203047211 */ /* 0x002fc800078c10ff */
[----:B------:R-:W-:Y:S01]  /*20e00*/  LEA.HI.X.SX32 R5, R3, R0, 0x2, P6 ;  /* 0x0000000003057211 */ /* 0x000fe200030f16ff */
[----:B------:R-:W-:Y:S02]  /*20e10*/  IMAD R3, R9, 0x2, R3 ;  /* 0x0000000209037824 */ /* 0x000fe400078e0203 */
[----:B------:R-:W1:Y:S02]  /*20e20*/  LDC R9, c[0x0][0x248] ;  /* 0x00009200ff097b82 */ /* 0x000e640000000800 */
[----:B----4-:R4:W-:Y:S02]  /*20e30*/  @P4 STG.E desc[UR44][R4.64], R153 ;  /* 0x0000009904004986 */ /* 0x0109e4000c10192c */
[----:B----4-:R-:W-:-:S04]  /*20e40*/  LEA R4, P4, R3, R2, 0x2 ;  /* 0x0000000203047211 */ /* 0x010fc800078810ff */
[----:B------:R-:W-:Y:S02]  /*20e50*/  LEA.HI.X.SX32 R5, R3, R0, 0x2, P4 ;  /* 0x0000000003057211 */ /* 0x000fe400020f16ff */
[----:B------:R-:W-:Y:S01]  /*20e60*/  ISETP.LT.AND P4, PT, R156, UR4, !P0 ;  /* 0x000000049c007c0c */ /* 0x000fe2000c781270 */
[----:B------:R-:W-:Y:S01]  /*20e70*/  IMAD R7, R8, 0x2, R3 ;  /* 0x0000000208077824 */ /* 0x000fe200078e0203 */
[----:B------:R-:W4:Y:S01]  /*20e80*/  LDL.LU R156, [R1+0x8d4] ;  /* 0x0008d400019c7983 */ /* 0x000f220000300800 */
[----:B------:R-:W-:Y:S01]  /*20e90*/  ULDC UR4, c[0x0][0x22c] ;  /* 0x00008b0000047ab9 */ /* 0x000fe20000000800 */
[----:B------:R-:W4:Y:S02]  /*20ea0*/  LDC R8, c[0x0][0x248] ;  /* 0x00009200ff087b82 */ /* 0x000f240000000800 */
[----:B------:R-:W-:Y:S01]  /*20eb0*/  LEA R6, P6, R7, R2, 0x2 ;  /* 0x0000000207067211 */ /* 0x000fe200078c10ff */
[----:B------:R-:W-:-:S03]  /*20ec0*/  IMAD R3, R12, 0x2, R7 ;  /* 0x000000020c037824 */ /* 0x000fc600078e0207 */
[----:B------:R-:W-:Y:S02]  /*20ed0*/  LEA.HI.X.SX32 R7, R7, R0, 0x2, P6 ;  /* 0x0000000007077211 */ /* 0x000fe400030f16ff */
[----:B------:R-:W4:Y:S01]  /*20ee0*/  LDC R12, c[0x0][0x248] ;  /* 0x00009200ff0c7b82 */ /* 0x000f220000000800 */
[----:B--2---:R2:W-:Y:S01]  /*20ef0*/  @P5 STG.E desc[UR44][R4.64], R154 ;  /* 0x0000009a04005986 */ /* 0x0045e2000c10192c */
[----:B------:R-:W-:Y:S01]  /*20f00*/  ISETP.LT.AND P5, PT, R157, UR4, !P0 ;  /* 0x000000049d007c0c */ /* 0x000fe2000c7a1270 */
[----:B------:R-:W-:Y:S02]  /*20f10*/  ULDC UR4, c[0x0][0x22c] ;  /* 0x00008b0000047ab9 */ /* 0x000fe40000000800 */
[----:B------:R-:W4:Y:S04]  /*20f20*/  LDL.LU R157, [R1+0x8d0] ;  /* 0x0008d000019d7983 */ /* 0x000f280000300800 */
[----:B---3--:R-:W-:Y:S01]  /*20f30*/  @P2 STG.E desc[UR44][R6.64], R155 ;  /* 0x0000009b06002986 */ /* 0x008fe2000c10192c */
[----:B------:R-:W-:Y:S01]  /*20f40*/  ISETP.LT.AND P2, PT, R158, UR4, !P0 ;  /* 0x000000049e007c0c */ /* 0x000fe2000c741270 */
[----:B------:R-:W-:-:S02]  /*20f50*/  ULDC UR4, c[0x0][0x22c] ;  /* 0x00008b0000047ab9 */ /* 0x000fc40000000800 */
[----:B------:R-:W3:Y:S01]  /*20f60*/  LDL.LU R158, [R1+0x8cc] ;  /* 0x0008cc00019e7983 */ /* 0x000ee20000300800 */
[----:B--2---:R-:W-:-:S04]  /*20f70*/  LEA R4, P6, R3, R2, 0x2 ;  /* 0x0000000203047211 */ /* 0x004fc800078c10ff */
[----:B------:R-:W-:Y:S01]  /*20f80*/  LEA.HI.X.SX32 R5, R3, R0, 0x2, P6 ;  /* 0x0000000003057211 */ /* 0x000fe200030f16ff */
[----:B-1----:R-:W-:Y:S02]  /*20f90*/  IMAD R3, R9, 0x2, R3 ;  /* 0x0000000209037824 */ /* 0x002fe400078e0203 */
[----:B------:R-:W1:Y:S02]  /*20fa0*/  LDC R9, c[0x0][0x248] ;  /* 0x00009200ff097b82 */ /* 0x000e640000000800 */
[----:B----4-:R2:W-:Y:S02]  /*20fb0*/  @P3 STG.E desc[UR44][R4.64], R156 ;  /* 0x0000009c04003986 */ /* 0x0105e4000c10192c */
        /* <DEDUP_REMOVED lines=9> */
[----:B------:R-:W-:Y:S02]  /*21050*/  LEA.HI.X.SX32 R7, R7, R0, 0x2, P6 ;  /* 0x0000000007077211 */ /* 0x000fe400030f16ff */
[----:B------:R-:W4:Y:S01]  /*21060*/  LDC R11, c[0x0][0x248] ;  /* 0x00009200ff0b7b82 */ /* 0x000f220000000800 */
[----:B------:R1:W-:Y:S01]  /*21070*/  @P4 STG.E desc[UR44][R4.64], R157 ;  /* 0x0000009d04004986 */ /* 0x0003e2000c10192c */
[----:B------:R-:W-:Y:S01]  /*21080*/  ISETP.LT.AND P4, PT, R160, UR4, !P0 ;  /* 0x00000004a0007c0c */ /* 0x000fe2000c781270 */
[----:B------:R-:W-:Y:S02]  /*21090*/  ULDC UR4, c[0x0][0x22c] ;  /* 0x00008b0000047ab9 */ /* 0x000fe40000000800 */
[----:B------:R-:W4:Y:S04]  /*210a0*/  LDL.LU R160, [R1+0x8c4] ;  /* 0x0008c40001a07983 */ /* 0x000f280000300800 */
[----:B---3--:R-:W-:Y:S01]  /*210b0*/  @P5 STG.E desc[UR44][R6.64], R158 ;  /* 0x0000009e06005986 */ /* 0x008fe2000c10192c */
[----:B------:R-:W-:Y:S01]  /*210c0*/  ISETP.LT.AND P5, PT, R161, UR4, !P0 ;  /* 0x00000004a1007c0c */ /* 0x000fe2000c7a1270 */
[----:B------:R-:W-:-:S02]  /*210d0*/  ULDC UR4, c[0x0][0x22c] ;  /* 0x00008b0000047ab9 */ /* 0x000fc40000000800 */
[----:B------:R-:W3:Y:S01]  /*210e0*/  LDL.LU R161, [R1+0x8c0] ;  /* 0x0008c00001a17983 */ /* 0x000ee20000300800 */
[----:B-1----:R-:W-:-:S04]  /*210f0*/  LEA R4, P6, R3, R2, 0x2 ;  /* 0x0000000203047211 */ /* 0x002fc800078c10ff */
[----:B------:R-:W-:Y:S01]  /*21100*/  LEA.HI.X.SX32 R5, R3, R0, 0x2, P6 ;  /* 0x0000000003057211 */ /* 0x000fe200030f16ff */
[----:B------:R-:W-:Y:S02]  /*21110*/  IMAD R3, R8, 0x2, R3 ;  /* 0x0000000208037824 */ /* 0x000fe400078e0203 */
[----:B------:R-:W1:Y:S02]  /*21120*/  LDC R8, c[0x0][0x248] ;  /* 0x00009200ff087b82 */ /* 0x000e640000000800 */
[----:B--2---:R2:W-:Y:S02]  /*21130*/  @P2 STG.E desc[UR44][R4.64], R159 ;  /* 0x0000009f04002986 */ /* 0x0045e4000c10192c */
[----:B--2---:R-:W-:-:S04]  /*21140*/  LEA R4, P2, R3, R2, 0x2 ;  /* 0x0000000203047211 */ /* 0x004fc800078410ff */
[----:B------:R-:W-:Y:S02]  /*21150*/  LEA.HI.X.SX32 R5, R3, R0, 0x2, P2 ;  /* 0x0000000003057211 */ /* 0x000fe400010f16ff */
[----:B------:R-:W-:Y:S01]  /*21160*/  ISETP.LT.AND P2, PT, R162, UR4, !P0 ;  /* 0x00000004a2007c0c */ /* 0x000fe2000c741270 */
[----:B------:R-:W-:Y:S01]  /*21170*/  IMAD R7, R9, 0x2, R3 ;  /* 0x0000000209077824 */ /* 0x000fe200078e0203 */
[----:B------:R-:W2:Y:S01]  /*21180*/  LDL.LU R162, [R1+0x8bc] ;  /* 0x0008bc0001a27983 */ /* 0x000ea20000300800 */
[----:B------:R-:W-:Y:S01]  /*21190*/  ULDC UR4, c[0x0][0x22c] ;  /* 0x00008b0000047ab9 */ /* 0x000fe20000000800 */
[----:B------:R-:W2:Y:S02]  /*211a0*/  LDC R9, c[0x0][0x248] ;  /* 0x00009200ff097b82 */ /* 0x000ea40000000800 */
[----:B------:R-:W-:Y:S01]  /*211b0*/  LEA R6, P6, R7, R2, 0x2 ;  /* 0x0000000207067211 */ /* 0x000fe200078c10ff */
[----:B------:R-:W-:-:S03]  /*211c0*/  IMAD R3, R12, 0x2, R7 ;  /* 0x000000020c037824 */ /* 0x000fc600078e0207 */
[----:B------:R-:W-:Y:S02]  /*211d0*/  LEA.HI.X.SX32 R7, R7, R0, 0x2, P6 ;  /* 0x0000000007077211 */ /* 0x000fe400030f16ff */
[----:B------:R-:W2:Y:S01]  /*211e0*/  LDC R12, c[0x0][0x248] ;  /* 0x00009200ff0c7b82 */ /* 0x000ea20000000800 */
[----:B----4-:R4:W-:Y:S01]  /*211f0*/  @P3 STG.E desc[UR44][R4.64], R160 ;  /* 0x000000a004003986 */ /* 0x0109e2000c10192c */
[----:B------:R-:W-:Y:S01]  /*21200*/  ISETP.LT.AND P3, PT, R164, UR4, !P0 ;  /* 0x00000004a4007c0c */ /* 0x000fe2000c761270 */
[----:B------:R-:W-:Y:S02]  /*21210*/  ULDC UR4, c[0x0][0x22c] ;  /* 0x00008b0000047ab9 */ /* 0x000fe40000000800 */
[----:B------:R-:W2:Y:S04]  /*21220*/  LDL.LU R164, [R1+0x8b8] ;  /* 0x0008b80001a47983 */ /* 0x000ea80000300800 */
[----:B---3--:R-:W-:Y:S01]  /*21230*/  @P4 STG.E desc[UR44][R6.64], R161 ;  /* 0x000000a106004986 */ /* 0x008fe2000c10192c */
[----:B------:R-:W-:Y:S01]  /*21240*/  ISETP.LT.AND P4, PT, R163, UR4, !P0 ;  /* 0x00000004a3007c0c */ /* 0x000fe2000c781270 */
[----:B------:R-:W-:-:S02]  /*21250*/  ULDC UR4, c[0x0][0x22c] ;  /* 0x00008b0000047ab9 */ /* 0x000fc40000000800 */
[----:B------:R-:W3:Y:S01]  /*21260*/  LDL.LU R163, [R1+0x8b4] ;  /* 0x0008b40001a37983 */ /* 0x000ee20000300800 */
[----:B----4-:R-:W-:-:S04]  /*21270*/  LEA R4, P6, R3, R2, 0x2 ;  /* 0x0000000203047211 */ /* 0x010fc800078c10ff */
[----:B------:R-:W-:Y:S01]  /*21280*/  LEA.HI.X.SX32 R5, R3, R0, 0x2, P6 ;  /* 0x0000000003057211 */ /* 0x000fe200030f16ff */
[----:B-1----:R-:W-:Y:S02]  /*21290*/  IMAD R3, R8, 0x2, R3 ;  /* 0x0000000208037824 */ /* 0x002fe400078e0203 */
        /* <DEDUP_REMOVED lines=13> */
[----:B---3--:R3:W-:Y:S01]  /*21370*/  @P2 STG.E desc[UR44][R4.64], R163 ;  /* 0x000000a304002986 */ /* 0x0087e2000c10192c */
[----:B------:R-:W-:Y:S01]  /*21380*/  ISETP.LT.AND P2, PT, R166, UR4, !P0 ;  /* 0x00000004a6007c0c */ /* 0x000fe2000c741270 */
[----:B------:R-:W-:Y:S02]  /*21390*/  ULDC UR4, c[0x0][0x22c] ;  /* 0x00008b0000047ab9 */ /* 0x000fe40000000800 */
[----:B------:R-:W4:Y:S04]  /*213a0*/  LDL.LU R166, [R1+0x8ac] ;  /* 0x0008ac0001a67983 */ /* 0x000f280000300800 */
[----:B------:R-:W-:Y:S01]  /*213b0*/  @P3 STG.E desc[UR44][R6.64], R164 ;  /* 0x000000a406003986 */ /* 0x000fe2000c10192c */
[----:B------:R-:W-:Y:S01]  /*213c0*/  ISETP.LT.AND P3, PT, R167, UR4, !P0 ;  /* 0x00000004a7007c0c */ /* 0x000fe2000c761270 */
[----:B------:R-:W-:-:S02]  /*213d0*/  ULDC UR4, c[0x0][0x22c] ;  /* 0x00008b0000047ab9 */ /* 0x000fc40000000800 */
[----:B------:R-:W4:Y:S01]  /*213e0*/  LDL.LU R167, [R1+0x8a8] ;  /* 0x0008a80001a77983 */ /* 0x000f220000300800 */
[----:B---3--:R-:W-:-:S04]  /*213f0*/  LEA R4, P6, R3, R2, 0x2 ;  /* 0x0000000203047211 */ /* 0x008fc800078c10ff */
[----:B------:R-:W-:Y:S01]  /*21400*/  LEA.HI.X.SX32 R5, R3, R0, 0x2, P6 ;  /* 0x0000000003057211 */ /* 0x000fe200030f16ff */
[----:B------:R-:W-:Y:S02]  /*21410*/  IMAD R3, R9, 0x2, R3 ;  /* 0x0000000209037824 */ /* 0x000fe400078e0203 */
[----:B------:R-:W3:Y:S02]  /*21420*/  LDC R9, c[0x0][0x248] ;  /* 0x00009200ff097b82 */ /* 0x000ee40000000800 */
[----:B--2---:R2:W-:Y:S02]  /*21430*/  @P4 STG.E desc[UR44][R4.64], R165 ;  /* 0x000000a504004986 */ /* 0x0045e4000c10192c */
[----:B--2---:R-:W-:-:S04]  /*21440*/  LEA R4, P4, R3, R2, 0x2 ;  /* 0x0000000203047211 */ /* 0x004fc800078810ff */
[----:B------:R-:W-:Y:S02]  /*21450*/  LEA.HI.X.SX32 R5, R3, R0, 0x2, P4 ;  /* 0x0000000003057211 */ /* 0x000fe400020f16ff */
[----:B------:R-:W-:Y:S01]  /*21460*/  ISETP.LT.AND P4, PT, R168, UR4, !P0 ;  /* 0x00000004a8007c0c */ /* 0x000fe2000c781270 */
[----:B-1----:R-:W-:Y:S01]  /*21470*/  IMAD R7, R8, 0x2, R3 ;  /* 0x0000000208077824 */ /* 0x002fe200078e0203 */
[----:B------:R-:W2:Y:S01]  /*21480*/  LDL.LU R168, [R1+0x8a4] ;  /* 0x0008a40001a87983 */ /* 0x000ea20000300800 */
[----:B------:R-:W-:Y:S01]  /*21490*/  ULDC UR4, c[0x0][0x22c] ;  /* 0x00008b0000047ab9 */ /* 0x000fe20000000800 */
[----:B------:R-:W1:Y:S02]  /*214a0*/  LDC R8, c[0x0][0x248] ;  /* 0x00009200ff087b82 */ /* 0x000e640000000800 */
[----:B------:R-:W-:Y:S01]  /*214b0*/  LEA R6, P6, R7, R2, 0x2 ;  /* 0x0000000207067211 */ /* 0x000fe200078c10ff */
[----:B------:R-:W-:-:S03]  /*214c0*/  IMAD R3, R12, 0x2, R7 ;  /* 0x000000020c037824 */ /* 0x000fc600078e0207 */
[----:B------:R-:W-:Y:S02]  /*214d0*/  LEA.HI.X.SX32 R7, R7, R0, 0x2, P6 ;  /* 0x0000000007077211 */ /* 0x000fe400030f16ff */
[----:B------:R-:W1:Y:S01]  /*214e0*/  LDC R12, c[0x0][0x248] ;  /* 0x00009200ff0c7b82 */ /* 0x000e620000000800 */
[----:B----4-:R4:W-:Y:S01]  /*214f0*/  @P5 STG.E desc[UR44][R4.64], R166 ;  /* 0x000000a604005986 */ /* 0x0109e2000c10192c */
[----:B------:R-:W-:Y:S01]  /*21500*/  ISETP.LT.AND P5, PT, R169, UR4, !P0 ;  /* 0x00000004a9007c0c */ /* 0x000fe2000c7a1270 */
[----:B------:R-:W-:Y:S02]  /*21510*/  ULDC UR4, c[0x0][0x22c] ;  /* 0x00008b0000047ab9 */ /* 0x000fe40000000800 */
[----:B------:R-:W2:Y:S04]  /*21520*/  LDL.LU R169, [R1+0x8a0] ;  /* 0x0008a00001a97983 */ /* 0x000ea80000300800 */
[----:B------:R-:W-:Y:S01]  /*21530*/  @P2 STG.E desc[UR44][R6.64], R167 ;  /* 0x000000a706002986 */ /* 0x000fe2000c10192c */
[----:B------:R-:W-:Y:S01]  /*21540*/  ISETP.LT.AND P2, PT, R170, UR4, !P0 ;  /* 0x00000004aa007c0c */ /* 0x000fe2000c741270 */
[----:B------:R-:W-:-:S02]  /*21550*/  ULDC UR4, c[0x0][0x22c] ;  /* 0x00008b0000047ab9 */ /* 0x000fc40000000800 */
[----:B------:R-:W2:Y:S01]  /*21560*/  LDL.LU R170, [R1+0x89c] ;  /* 0x00089c0001aa7983 */ /* 0x000ea20000300800 */
[----:B----4-:R-:W-:-:S04]  /*21570*/  LEA R4, P6, R3, R2, 0x2 ;  /* 0x0000000203047211 */ /* 0x010fc800078c10ff */
[----:B------:R-:W-:Y:S01]  /*21580*/  LEA.HI.X.SX32 R5, R3, R0, 0x2, P6 ;  /* 0x0000000003057211 */ /* 0x000fe200030f16ff */
[----:B---3--:R-:W-:Y:S02]  /*21590*/  IMAD R3, R9, 0x2, R3 ;  /* 0x0000000209037824 */ /* 0x008fe400078e0203 */
[----:B------:R-:W3:Y:S02]  /*215a0*/  LDC R9, c[0x0][0x248] ;  /* 0x00009200ff097b82 */ /* 0x000ee40000000800 */
        /* <DEDUP_REMOVED lines=28> */
[----:B---3--:R-:W-:Y:S01]  /*21770*/  IMAD R7, R9, 0x2, R3 ;  /* 0x0000000209077824 */ /* 0x008fe200078e0203 */
[----:B------:R-:W2:Y:S01]  /*21780*/  LDL.LU R174, [R1+0x88c] ;  /* 0x00088c0001ae7983 */ /* 0x000ea20000300800 */
[----:B------:R-:W-:Y:S01]  /*21790*/  ULDC UR4, c[0x0][0x22c] ;  /* 0x00008b0000047ab9 */ /* 0x000fe20000000800 */
[----:B------:R-:W3:Y:S02]  /*217a0*/  LDC R9, c[0x0][0x248] ;  /* 0x00009200ff097b82 */ /* 0x000ee40000000800 */
[----:B------:R-:W-:Y:S01]  /*217b0*/  LEA R6, P6, R7, R2, 0x2 ;  /* 0x0000000207067211 */ /* 0x000fe200078c10ff */
[----:B------:R-:W-:-:S03]  /*217c0*/  IMAD R3, R12, 0x2, R7 ;  /* 0x000000020c037824 */ /* 0x000fc600078e0207 */
[----:B------:R-:W-:Y:S02]  /*217d0*/  LEA.HI.X.SX32 R7, R7, R0, 0x2, P6 ;  /* 0x0000000007077211 */ /* 0x000fe400030f16ff */
[----:B------:R-:W3:Y:S01]  /*217e0*/  LDC R12, c[0x0][0x248] ;  /* 0x00009200ff0c7b82 */ /* 0x000ee20000000800 */
[----:B----4-:R4:W-:Y:S01]  /*217f0*/  @P3 STG.E desc[UR44][R4.64], R172 ;  /* 0x000000ac04003986 */ /* 0x0109e2000c10192c */
[----:B------:R-:W-:Y:S01]  /*21800*/  ISETP.LT.AND P3, PT, R176, UR4, !P0 ;  /* 0x00000004b0007c0c */ /* 0x000fe2000c761270 */
[----:B------:R-:W-:Y:S02]  /*21810*/  ULDC UR4, c[0x0][0x22c] ;  /* 0x00008b0000047ab9 */ /* 0x000fe40000000800 */
[----:B------:R-:W3:Y:S04]  /*21820*/  LDL.LU R176, [R1+0x888] ;  /* 0x0008880001b07983 */ /* 0x000ee80000300800 */
[----:B------:R-:W-:Y:S01]  /*21830*/  @P4 STG.E desc[UR44][R6.64], R173 ;  /* 0x000000ad06004986 */ /* 0x000fe2000c10192c */
        /* <DEDUP_REMOVED lines=95> */
[----:B------:R1:W-:Y:S01]  /*21e30*/  @P4 STG.E desc[UR44][R6.64], R185 ;  /* 0x000000b906004986 */ /* 0x0003e2000c10192c */
[----:B------:R-:W-:Y:S01]  /*21e40*/  ISETP.LT.AND P4, PT, R187, UR4, !P0 ;  /* 0x00000004bb007c0c */ /* 0x000fe2000c781270 */
[----:B------:R-:W-:-:S02]  /*21e50*/  ULDC UR4, c[0x0][0x22c] ;  /* 0x00008b0000047ab9 */ /* 0x000fc40000000800 */
[----:B------:R-:W3:Y:S01]  /*21e60*/  LDL.LU R187, [R1+0x854] ;  /* 0x0008540001bb7983 */ /* 0x000ee20000300800 */
[----:B----4-:R-:W-:-:S04]  /*21e70*/  LEA R4, P6, R3, R2, 0x2 ;  /* 0x0000000203047211 */ /* 0x010fc800078c10ff */
[----:B------:R-:W-:Y:S01]  /*21e80*/  LEA.HI.X.SX32 R5, R3, R0, 0x2, P6 ;  /* 0x0000000003057211 */ /* 0x000fe200030f16ff */
[----:B-1----:R-:W-:Y:S02]  /*21e90*/  IMAD R3, R8, 0x2, R3 ;  /* 0x0000000208037824 */ /* 0x002fe400078e0203 */
[----:B------:R-:W1:Y:S02]  /*21ea0*/  LDC R8, c[0x0][0x248] ;  /* 0x00009200ff087b82 */ /* 0x000e640000000800 */
[----:B------:R-:W-:-:S05]  /*21eb0*/  IMAD R7, R10, 0x2, R3 ;  /* 0x000000020a077824 */ /* 0x000fca00078e0203 */
[-C--:B------:R-:W-:Y:S01]  /*21ec0*/  LEA R6, P6, R7, R2.reuse, 0x2 ;  /* 0x0000000207067211 */ /* 0x080fe200078c10ff */
[----:B------:R-:W4:Y:S01]  /*21ed0*/  LDC R10, c[0x0][0x248] ;  /* 0x00009200ff0a7b82 */ /* 0x000f220000000800 */
[----:B--2---:R2:W-:Y:S02]  /*21ee0*/  @P5 STG.E desc[UR44][R4.64], R186 ;  /* 0x000000ba04005986 */ /* 0x0045e4000c10192c */
[----:B--2---:R-:W-:-:S04]  /*21ef0*/  LEA R4, P5, R3, R2, 0x2 ;  /* 0x0000000203047211 */ /* 0x004fc800078a10ff */
[-C--:B------:R-:W-:Y:S02]  /*21f00*/  LEA.HI.X.SX32 R5, R3, R0.reuse, 0x2, P5 ;  /* 0x0000000003057211 */ /* 0x080fe400028f16ff */
[----:B------:R-:W-:Y:S01]  /*21f10*/  ISETP.LT.AND P5, PT, R189, UR4, !P0 ;  /* 0x00000004bd007c0c */ /* 0x000fe2000c7a1270 */
[----:B------:R-:W-:Y:S01]  /*21f20*/  IMAD R3, R11, 0x2, R7 ;  /* 0x000000020b037824 */ /* 0x000fe200078e0207 */
[----:B------:R-:W2:Y:S01]  /*21f30*/  LDL.LU R189, [R1+0x850] ;  /* 0x0008500001bd7983 */ /* 0x000ea20000300800 */
[----:B------:R-:W-:Y:S01]  /*21f40*/  LEA.HI.X.SX32 R7, R7, R0, 0x2, P6 ;  /* 0x0000000007077211 */ /* 0x000fe200030f16ff */
[----:B------:R-:W-:Y:S01]  /*21f50*/  ULDC UR4, c[0x0][0x22c] ;  /* 0x00008b0000047ab9 */ /* 0x000fe20000000800 */
[----:B------:R-:W4:Y:S01]  /*21f60*/  LDC R11, c[0x0][0x248] ;  /* 0x00009200ff0b7b82 */ /* 0x000f220000000800 */
[----:B---3--:R3:W-:Y:S01]  /*21f70*/  @P2 STG.E desc[UR44][R4.64], R187 ;  /* 0x000000bb04002986 */ /* 0x0087e2000c10192c */
[----:B------:R-:W-:Y:S01]  /*21f80*/  ISETP.LT.AND P2, PT, R190, UR4, !P0 ;  /* 0x00000004be007c0c */ /* 0x000fe2000c741270 */
[----:B------:R-:W-:-:S02]  /*21f90*/  ULDC UR4, c[0x0][0x22c] ;  /* 0x00008b0000047ab9 */ /* 0x000fc40000000800 */
[----:B------:R-:W4:Y:S04]  /*21fa0*/  LDL.LU R190, [R1+0x84c] ;  /* 0x00084c0001be7983 */ /* 0x000f280000300800 */
[----:B------:R1:W-:Y:S01]  /*21fb0*/  @P3 STG.E desc[UR44][R6.64], R188 ;  /* 0x000000bc06003986 */ /* 0x0003e2000c10192c */
[----:B------:R-:W-:Y:S01]  /*21fc0*/  ISETP.LT.AND P3, PT, R191, UR4, !P0 ;  /* 0x00000004bf007c0c */ /* 0x000fe2000c761270 */
[----:B------:R-:W-:Y:S02]  /*21fd0*/  ULDC UR4, c[0x0][0x22c] ;  /* 0x00008b0000047ab9 */ /* 0x000fe40000000800 */
[----:B------:R-:W4:Y:S01]  /*21fe0*/  LDL.LU R191, [R1+0x848] ;  /* 0x0008480001bf7983 */ /* 0x000f220000300800 */
[----:B---3--:R-:W-:-:S04]  /*21ff0*/  LEA R4, P6, R3, R2, 0x2 ;  /* 0x0000000203047211 */ /* 0x008fc800078c10ff */
[----:B------:R-:W-:Y:S01]  /*22000*/  LEA.HI.X.SX32 R5, R3, R0, 0x2, P6 ;  /* 0x0000000003057211 */ /* 0x000fe200030f16ff */
[----:B------:R-:W-:Y:S02]  /*22010*/  IMAD R3, R9, 0x2, R3 ;  /* 0x0000000209037824 */ /* 0x000fe400078e0203 */
[----:B------:R-:W3:Y:S02]  /*22020*/  LDC R9, c[0x0][0x248] ;  /* 0x00009200ff097b82 */ /* 0x000ee40000000800 */
[----:B-1----:R-:W-:-:S05]  /*22030*/  IMAD R7, R8, 0x2, R3 ;  /* 0x0000000208077824 */ /* 0x002fca00078e0203 */
[-C--:B------:R-:W-:Y:S01]  /*22040*/  LEA R6, P6, R7, R2.reuse, 0x2 ;  /* 0x0000000207067211 */ /* 0x080fe200078c10ff */
[----:B------:R-:W1:Y:S01]  /*22050*/  LDC R8, c[0x0][0x248] ;  /* 0x00009200ff087b82 */ /* 0x000e620000000800 */
        /* <DEDUP_REMOVED lines=8> */
[----:B------:R-:W1:Y:S01]  /*220e0*/  LDC R12, c[0x0][0x248] ;  /* 0x00009200ff0c7b82 */ /* 0x000e620000000800 */
        /* <DEDUP_REMOVED lines=10> */
[----:B---3--:R-:W-:Y:S02]  /*22190*/  IMAD R3, R9, 0x2, R3 ;  /* 0x0000000209037824 */ /* 0x008fe400078e0203 */
[----:B------:R-:W3:Y:S02]  /*221a0*/  LDC R9, c[0x0][0x248] ;  /* 0x00009200ff097b82 */ /* 0x000ee40000000800 */
        /* <DEDUP_REMOVED lines=12> */
[----:B------:R1:W-:Y:S01]  /*22270*/  @P4 STG.E desc[UR44][R4.64], R193 ;  /* 0x000000c104004986 */ /* 0x0003e2000c10192c */
[----:B------:R-:W-:Y:S01]  /*22280*/  ISETP.LT.AND P4, PT, R196, UR4, !P0 ;  /* 0x00000004c4007c0c */ /* 0x000fe2000c781270 */
[----:B------:R-:W-:-:S02]  /*22290*/  ULDC UR4, c[0x0][0x22c] ;  /* 0x00008b0000047ab9 */ /* 0x000fc40000000800 */
[----:B------:R-:W4:Y:S04]  /*222a0*/  LDL.LU R196, [R1+0x834] ;  /* 0x0008340001c47983 */ /* 0x000f280000300800 */
[----:B------:R3:W-:Y:S01]  /*222b0*/  @P5 STG.E desc[UR44][R6.64], R194 ;  /* 0x000000c206005986 */ /* 0x0007e2000c10192c */
[----:B------:R-:W-:Y:S01]  /*222c0*/  ISETP.LT.AND P5, PT, R197, UR4, !P0 ;  /* 0x00000004c5007c0c */ /* 0x000fe2000c7a1270 */
[----:B------:R-:W-:Y:S02]  /*222d0*/  ULDC UR4, c[0x0][0x22c] ;  /* 0x00008b0000047ab9 */ /* 0x000fe40000000800 */
[----:B------:R-:W4:Y:S01]  /*222e0*/  LDL.LU R197, [R1+0x830] ;  /* 0x0008300001c57983 */ /* 0x000f220000300800 */
[----:B-1----:R-:W-:-:S04]  /*222f0*/  LEA R4, P6, R3, R2, 0x2 ;  /* 0x0000000203047211 */ /* 0x002fc800078c10ff */
[----:B------:R-:W-:Y:S01]  /*22300*/  LEA.HI.X.SX32 R5, R3, R0, 0x2, P6 ;  /* 0x0000000003057211 */ /* 0x000fe200030f16ff */
[----:B------:R-:W-:Y:S02]  /*22310*/  IMAD R3, R8, 0x2, R3 ;  /* 0x0000000208037824 */ /* 0x000fe400078e0203 */
[----:B------:R-:W1:Y:S02]  /*22320*/  LDC R8, c[0x0][0x248] ;  /* 0x00009200ff087b82 */ /* 0x000e640000000800 */
[----:B---3--:R-:W-:-:S05]  /*22330*/  IMAD R7, R9, 0x2, R3 ;  /* 0x0000000209077824 */ /* 0x008fca00078e0203 */
[-C--:B------:R-:W-:Y:S01]  /*22340*/  LEA R6, P6, R7, R2.reuse, 0x2 ;  /* 0x0000000207067211 */ /* 0x080fe200078c10ff */
[----:B------:R-:W3:Y:S01]  /*22350*/  LDC R9, c[0x0][0x248] ;  /* 0x00009200ff097b82 */ /* 0x000ee20000000800 */
        /* <DEDUP_REMOVED lines=8> */
[----:B------:R-:W3:Y:S01]  /*223e0*/  LDC R12, c[0x0][0x248] ;  /* 0x00009200ff0c7b82 */ /* 0x000ee20000000800 */
[----:B----4-:R4:W-:Y:S01]  /*223f0*/  @P3 STG.E desc[UR44][R4.64], R196 ;  /* 0x000000c404003986 */ /* 0x0109e2000c10192c */
[----:B------:R-:W-:Y:S01]  /*22400*/  ISETP.LT.AND P3, PT, R200, UR4, !P0 ;  /* 0x00000004c8007c0c */ /* 0x000fe2000c761270 */
[----:B------:R-:W-:-:S02]  /*22410*/  ULDC UR4, c[0x0][0x22c] ;  /* 0x00008b0000047ab9 */ /* 0x000fc40000000800 */
[----:B------:R-:W3:Y:S04]  /*22420*/  LDL.LU R200, [R1+0x828] ;  /* 0x0008280001c87983 */ /* 0x000ee80000300800 */
[----:B------:R1:W-:Y:S01]  /*22430*/  @P4 STG.E desc[UR44][R6.64], R197 ;  /* 0x000000c506004986 */ /* 0x0003e2000c10192c */
[----:B------:R-:W-:Y:S01]  /*22440*/  ISETP.LT.AND P4, PT, R199, UR4, !P0 ;  /* 0x00000004c7007c0c */ /* 0x000fe2000c781270 */
[----:B------:R-:W-:Y:S02]  /*22450*/  ULDC UR4, c[0x0][0x22c] ;  /* 0x00008b0000047ab9 */ /* 0x000fe40000000800 */
        /* <DEDUP_REMOVED lines=92> */
[----:B------:R1:W-:Y:S01]  /*22a20*/  @P4 STG.E desc[UR44][R6.64], R209 ;  /* 0x000000d106004986 */ /* 0x0003e2000c10192c */
[----:B------:R-:W-:Y:S01]  /*22a30*/  ISETP.LT.AND P4, PT, R211, UR4, !P0 ;  /* 0x00000004d3007c0c */ /* 0x000fe2000c781270 */
[----:B------:R-:W-:Y:S02]  /*22a40*/  ULDC UR4, c[0x0][0x22c] ;  /* 0x00008b0000047ab9 */ /* 0x000fe40000000800 */
[----:B------:R-:W3:Y:S04]  /*22a50*/  LDL.LU R212, [R1+0x7f8] ;  /* 0x0007f80001d47983 */ /* 0x000ee80000300800 */
        /* <DEDUP_REMOVED lines=222> */
[----:B------:R-:W-:Y:S01]  /*23840*/  LEA R6, P6, R7, R2, 0x2 ;  /* 0x0000000207067211 */ /* 0x000fe200078c10ff */
[----:B------:R-:W1:Y:S01]  /*23850*/  LDC R8, c[0x0][0x248] ;  /* 0x00009200ff087b82 */ /* 0x000e620000000800 */
[----:B------:R-:W-:-:S07]  /*23860*/  IMAD.SHL.U32 R240, R240, 0x10, RZ ;  /* 0x00000010f0f07824 */ /* 0x000fce00078e00ff */
        /* <DEDUP_REMOVED lines=23> */
[C---:B------:R-:W-:Y:S01]  /*239e0*/  LEA R6, P6, R13.reuse, R2, 0x2 ;  /* 0x000000020d067211 */ /* 0x040fe200078c10ff */
[----:B------:R-:W4:Y:S03]  /*239f0*/  LDC R10, c[0x0][0x248] ;  /* 0x00009200ff0a7b82 */ /* 0x000f260000000800 */
[----:B------:R-:W-:Y:S01]  /*23a00*/  LEA.HI.X.SX32 R7, R13, R0, 0x2, P6 ;  /* 0x000000000d077211 */ /* 0x000fe200030f16ff */
[----:B--2---:R2:W-:Y:S02]  /*23a10*/  @P3 STG.E desc[UR44][R4.64], R28 ;  /* 0x0000001c04003986 */ /* 0x0045e4000c10192c */
[----:B--2---:R-:W-:-:S04]  /*23a20*/  LEA R4, P3, R3, R2, 0x2 ;  /* 0x0000000203047211 */ /* 0x004fc800078610ff */
[----:B------:R-:W-:Y:S02]  /*23a30*/  LEA.HI.X.SX32 R5, R3, R0, 0x2, P3 ;  /* 0x0000000003057211 */ /* 0x000fe400018f16ff */
[----:B------:R-:W-:Y:S01]  /*23a40*/  ISETP.LT.AND P3, PT, R31, UR4, !P0 ;  /* 0x000000041f007c0c */ /* 0x000fe2000c761270 */
[----:B------:R-:W-:Y:S01]  /*23a50*/  ULDC UR4, c[0x0][0x22c] ;  /* 0x00008b0000047ab9 */ /* 0x000fe20000000800 */
[----:B------:R-:W2:Y:S01]  /*23a60*/  LDL.LU R31, [R1+0x778] ;  /* 0x00077800011f7983 */ /* 0x000ea20000300800 */
[----:B------:R-:W-:Y:S01]  /*23a70*/  IMAD R11, R11, 0x2, R13 ;  /* 0x000000020b0b7824 */ /* 0x000fe200078e020d */
[----:B------:R-:W4:Y:S02]  /*23a80*/  LDC R3, c[0x0][0x248] ;  /* 0x00009200ff037b82 */ /* 0x000f240000000800 */
        /* <DEDUP_REMOVED lines=13> */
[C---:B------:R-:W-:Y:S01]  /*23b60*/  LEA R6, P6, R13.reuse, R2, 0x2 ;  /* 0x000000020d067211 */ /* 0x040fe200078c10ff */
[----:B------:R-:W3:Y:S03]  /*23b70*/  LDC R9, c[0x0][0x248] ;  /* 0x00009200ff097b82 */ /* 0x000ee60000000800 */
[----:B------:R-:W-:Y:S01]  /*23b80*/  LEA.HI.X.SX32 R7, R13, R0, 0x2, P6 ;  /* 0x000000000d077211 */ /* 0x000fe200030f16ff */
[----:B--2---:R2:W-:Y:S02]  /*23b90*/  @P2 STG.E desc[UR44][R4.64], R31 ;  /* 0x0000001f04002986 */ /* 0x0045e4000c10192c */
[----:B--2---:R-:W-:-:S04]  /*23ba0*/  LEA R4, P2, R11, R2, 0x2 ;  /* 0x000000020b047211 */ /* 0x004fc800078410ff */
[----:B------:R-:W-:Y:S02]  /*23bb0*/  LEA.HI.X.SX32 R5, R11, R0, 0x2, P2 ;  /* 0x000000000b057211 */ /* 0x000fe400010f16ff */
[----:B------:R-:W-:Y:S01]  /*23bc0*/  ISETP.LT.AND P2, PT, R34, UR4, !P0 ;  /* 0x0000000422007c0c */ /* 0x000fe2000c741270 */
[----:B------:R-:W-:Y:S01]  /*23bd0*/  ULDC UR4, c[0x0][0x22c] ;  /* 0x00008b0000047ab9 */ /* 0x000fe20000000800 */
[----:B------:R-:W2:Y:S04]  /*23be0*/  LDL.LU R34, [R1+0x76c] ;  /* 0x00076c0001227983 */ /* 0x000ea80000300800 */
[----:B----4-:R4:W-:Y:S01]  /*23bf0*/  @P3 STG.E desc[UR44][R4.64], R32 ;  /* 0x0000002004003986 */ /* 0x0109e2000c10192c */
[----:B------:R-:W-:Y:S01]  /*23c00*/  ISETP.LT.AND P3, PT, R36, UR4, !P0 ;  /* 0x0000000424007c0c */ /* 0x000fe2000c761270 */
[----:B------:R-:W-:-:S02]  /*23c10*/  ULDC UR4, c[0x0][0x22c] ;  /* 0x00008b0000047ab9 */ /* 0x000fc40000000800 */
[----:B------:R3:W-:Y:S01]  /*23c20*/  @P4 STG.E desc[UR44][R6.64], R33 ;  /* 0x0000002106004986 */ /* 0x0007e2000c10192c */
[----:B------:R-:W-:Y:S01]  /*23c30*/  ISETP.LT.AND P4, PT, R35, UR4, !P0 ;  /* 0x0000000423007c0c */ /* 0x000fe2000c781270 */
[----:B------:R-:W-:Y:S01]  /*23c40*/  IMAD R3, R3, 0x2, R13 ;  /* 0x0000000203037824 */ /* 0x000fe200078e020d */
[----:B------:R-:W-:Y:S01]  /*23c50*/  ULDC UR4, c[0x0][0x22c] ;  /* 0x00008b0000047ab9 */ /* 0x000fe20000000800 */
[----:B------:R-:W2:Y:S04]  /*23c60*/  LDL.LU R36, [R1+0x768] ;  /* 0x0007680001247983 */ /* 0x000ea80000300800 */
[----:B------:R-:W2:Y:S01]  /*23c70*/  LDL.LU R35, [R1+0x764] ;  /* 0x0007640001237983 */ /* 0x000ea20000300800 */
[----:B----4-:R-:W-:-:S04]  /*23c80*/  LEA R4, P6, R3, R2, 0x2 ;  /* 0x0000000203047211 */ /* 0x010fc800078c10ff */
[----:B------:R-:W-:Y:S01]  /*23c90*/  LEA.HI.X.SX32 R5, R3, R0, 0x2, P6 ;  /* 0x0000000003057211 */ /* 0x000fe200030f16ff */
[----:B-1----:R-:W-:Y:S02]  /*23ca0*/  IMAD R3, R8, 0x2, R3 ;  /* 0x0000000208037824 */ /* 0x002fe400078e0203 */
[----:B------:R-:W1:Y:S02]  /*23cb0*/  LDC R8, c[0x0][0x248] ;  /* 0x00009200ff087b82 */ /* 0x000e640000000800 */
[----:B------:R-:W-:-:S05]  /*23cc0*/  IMAD R11, R10, 0x2, R3 ;  /* 0x000000020a0b7824 */ /* 0x000fca00078e0203 */
[C---:B---3--:R-:W-:Y:S01]  /*23cd0*/  LEA R6, P6, R11.reuse, R2, 0x2 ;  /* 0x000000020b067211 */ /* 0x048fe200078c10ff */
        /* <DEDUP_REMOVED lines=8> */
[----:B------:R4:W-:Y:S01]  /*23d60*/  @P2 STG.E desc[UR44][R4.64], R35 ;  /* 0x0000002304002986 */ /* 0x0009e2000c10192c */
[----:B------:R-:W-:Y:S01]  /*23d70*/  ISETP.LT.AND P2, PT, R38, UR4, !P0 ;  /* 0x0000000426007c0c */ /* 0x000fe2000c741270 */
[----:B------:R-:W-:-:S02]  /*23d80*/  ULDC UR4, c[0x0][0x22c] ;  /* 0x00008b0000047ab9 */ /* 0x000fc40000000800 */
[----:B------:R-:W3:Y:S04]  /*23d90*/  LDL.LU R38, [R1+0x75c] ;  /* 0x00075c0001267983 */ /* 0x000ee80000300800 */
[----:B------:R1:W-:Y:S01]  /*23da0*/  @P3 STG.E desc[UR44][R6.64], R36 ;  /* 0x0000002406003986 */ /* 0x0003e2000c10192c */
[----:B------:R-:W-:Y:S01]  /*23db0*/  ISETP.LT.AND P3, PT, R39, UR4, !P0 ;  /* 0x0000000427007c0c */ /* 0x000fe2000c761270 */
[----:B------:R-:W-:Y:S01]  /*23dc0*/  IMAD R9, R9, 0x2, R11 ;  /* 0x0000000209097824 */ /* 0x000fe200078e020b */
[----:B------:R-:W-:Y:S01]  /*23dd0*/  ULDC UR4, c[0x0][0x22c] ;  /* 0x00008b0000047ab9 */ /* 0x000fe20000000800 */
[----:B------:R-:W3:Y:S03]  /*23de0*/  LDL.LU R39, [R1+0x758] ;  /* 0x0007580001277983 */ /* 0x000ee60000300800 */
[----:B----4-:R-:W-:-:S04]  /*23df0*/  LEA R4, P6, R9, R2, 0x2 ;  /* 0x0000000209047211 */ /* 0x010fc800078c10ff */
[----:B------:R-:W-:Y:S01]  /*23e00*/  LEA.HI.X.SX32 R5, R9, R0, 0x2, P6 ;  /* 0x0000000009057211 */ /* 0x000fe200030f16ff */
[----:B------:R-:W-:Y:S02]  /*23e10*/  IMAD R9, R12, 0x2, R9 ;  /* 0x000000020c097824 */ /* 0x000fe400078e0209 */
[----:B------:R-:W4:Y:S02]  /*23e20*/  LDC R12, c[0x0][0x248] ;  /* 0x00009200ff0c7b82 */ /* 0x000f240000000800 */
[----:B-1----:R-:W-:-:S05]  /*23e30*/  IMAD R3, R8, 0x2, R9 ;  /* 0x0000000208037824 */ /* 0x002fca00078e0209 */
[C---:B------:R-:W-:Y:S01]  /*23e40*/  LEA R6, P6, R3.reuse, R2, 0x2 ;  /* 0x0000000203067211 */ /* 0x040fe200078c10ff */
[----:B------:R-:W1:Y:S03]  /*23e50*/  LDC R8, c[0x0][0x248] ;  /* 0x00009200ff087b82 */ /* 0x000e660000000800 */
[----:B------:R-:W-:Y:S01]  /*23e60*/  LEA.HI.X.SX32 R7, R3, R0, 0x2, P6 ;  /* 0x0000000003077211 */ /* 0x000fe200030f16ff */
[----:B--2---:R2:W-:Y:S02]  /*23e70*/  @P4 STG.E desc[UR44][R4.64], R37 ;  /* 0x0000002504004986 */ /* 0x0045e4000c10192c */
[----:B--2---:R-:W-:-:S04]  /*23e80*/  LEA R4, P4, R9, R2, 0x2 ;  /* 0x0000000209047211 */ /* 0x004fc800078810ff */
[----:B------:R-:W-:Y:S02]  /*23e90*/  LEA.HI.X.SX32 R5, R9, R0, 0x2, P4 ;  /* 0x0000000009057211 */ /* 0x000fe400020f16ff */
[----:B------:R-:W-:Y:S01]  /*23ea0*/  ISETP.LT.AND P4, PT, R40, UR4, !P0 ;  /* 0x0000000428007c0c */ /* 0x000fe2000c781270 */
[----:B------:R-:W-:Y:S01]  /*23eb0*/  ULDC UR4, c[0x0][0x22c] ;  /* 0x00008b0000047ab9 */ /* 0x000fe20000000800 */
[----:B------:R-:W2:Y:S04]  /*23ec0*/  LDL.LU R40, [R1+0x754] ;  /* 0x0007540001287983 */ /* 0x000ea80000300800 */
[----:B---3--:R3:W-:Y:S01]  /*23ed0*/  @P5 STG.E desc[UR44][R4.64], R38 ;  /* 0x0000002604005986 */ /* 0x0087e2000c10192c */
[----:B------:R-:W-:Y:S01]  /*23ee0*/  ISETP.LT.AND P5, PT, R41, UR4, !P0 ;  /* 0x0000000429007c0c */ /* 0x000fe2000c7a1270 */
[----:B------:R-:W-:-:S02]  /*23ef0*/  ULDC UR4, c[0x0][0x22c] ;  /* 0x00008b0000047ab9 */ /* 0x000fc40000000800 */
[----:B------:R-:W2:Y:S04]  /*23f00*/  LDL.LU R41, [R1+0x750] ;  /* 0x0007500001297983 */ /* 0x000ea80000300800 */
[----:B------:R1:W-:Y:S01]  /*23f10*/  @P2 STG.E desc[UR44][R6.64], R39 ;  /* 0x0000002706002986 */ /* 0x0003e2000c10192c */
[----:B------:R-:W-:Y:S01]  /*23f20*/  ISETP.LT.AND P2, PT, R42, UR4, !P0 ;  /* 0x000000042a007c0c */ /* 0x000fe2000c741270 */
[----:B------:R-:W-:Y:S01]  /*23f30*/  IMAD R9, R10, 0x2, R3 ;  /* 0x000000020a097824 */ /* 0x000fe200078e0203 */
[----:B------:R-:W-:Y:S01]  /*23f40*/  ULDC UR4, c[0x0][0x22c] ;  /* 0x00008b0000047ab9 */ /* 0x000fe20000000800 */
[----:B------:R-:W2:Y:S01]  /*23f50*/  LDL.LU R42, [R1+0x74c] ;  /* 0x00074c00012a7983 */ /* 0x000ea20000300800 */
[----:B------:R-:W2:Y:S02]  /*23f60*/  LDC R10, c[0x0][0x248] ;  /* 0x00009200ff0a7b82 */ /* 0x000ea40000000800 */
[----:B---3--:R-:W-:-:S04]  /*23f70*/  LEA R4, P6, R9, R2, 0x2 ;  /* 0x0000000209047211 */ /* 0x008fc800078c10ff */
[----:B------:R-:W-:Y:S01]  /*23f80*/  LEA.HI.X.SX32 R5, R9, R0, 0x2, P6 ;  /* 0x0000000009057211 */ /* 0x000fe200030f16ff */
[----:B----4-:R-:W-:Y:S02]  /*23f90*/  IMAD R9, R12, 0x2, R9 ;  /* 0x000000020c097824 */ /* 0x010fe400078e0209 */
[----:B------:R-:W3:Y:S02]  /*23fa0*/  LDC R12, c[0x0][0x248] ;  /* 0x00009200ff0c7b82 */ /* 0x000ee40000000800 */
[----:B------:R-:W-:-:S05]  /*23fb0*/  IMAD R3, R14, 0x2, R9 ;  /* 0x000000020e037824 */ /* 0x000fca00078e0209 */
[C---:B-1----:R-:W-:Y:S01]  /*23fc0*/  LEA R6, P6, R3.reuse, R2, 0x2 ;  /* 0x0000000203067211 */ /* 0x042fe200078c10ff */
        /* <DEDUP_REMOVED lines=18> */
[----:B----4-:R-:W-:-:S04]  /*240f0*/  LEA R4, P6, R9, R2, 0x2 ;  /* 0x0000000209047211 */ /* 0x010fc800078c10ff */
[----:B------:R-:W-:Y:S01]  /*24100*/  LEA.HI.X.SX32 R5, R9, R0, 0x2, P6 ;  /* 0x0000000009057211 */ /* 0x000fe200030f16ff */
[----:B------:R-:W-:Y:S02]  /*24110*/  IMAD R9, R10, 0x2, R9 ;  /* 0x000000020a097824 */ /* 0x000fe400078e0209 */
[----:B------:R-:W4:Y:S02]  /*24120*/  LDC R10, c[0x0][0x248] ;  /* 0x00009200ff0a7b82 */ /* 0x000f240000000800 */
[----:B---3--:R-:W-:-:S05]  /*24130*/  IMAD R3, R12, 0x2, R9 ;  /* 0x000000020c037824 */ /* 0x008fca00078e0209 */
        /* <DEDUP_REMOVED lines=12> */
[----:B------:R1:W-:Y:S01]  /*24200*/  @P4 STG.E desc[UR44][R6.64], R45 ;  /* 0x0000002d06004986 */ /* 0x0003e2000c10192c */
[----:B------:R-:W-:Y:S01]  /*24210*/  ISETP.LT.AND P4, PT, R47, UR4, !P0 ;  /* 0x000000042f007c0c */ /* 0x000fe2000c781270 */
[----:B------:R-:W-:Y:S01]  /*24220*/  IMAD R9, R14, 0x2, R3 ;  /* 0x000000020e097824 */ /* 0x000fe200078e0203 */
[----:B------:R-:W-:Y:S01]  /*24230*/  ULDC UR4, c[0x0][0x22c] ;  /* 0x00008b0000047ab9 */ /* 0x000fe20000000800 */
[----:B------:R-:W2:Y:S01]  /*24240*/  LDL.LU R48, [R1+0x738] ;  /* 0x0007380001307983 */ /* 0x000ea20000300800 */
[----:B------:R-:W2:Y:S03]  /*24250*/  LDC R14, c[0x0][0x248] ;  /* 0x00009200ff0e7b82 */ /* 0x000ea60000000800 */
[----:B------:R-:W2:Y:S01]  /*24260*/  LDL.LU R47, [R1+0x734] ;  /* 0x00073400012f7983 */ /* 0x000ea20000300800 */
[----:B---3--:R-:W-:-:S04]  /*24270*/  LEA R4, P6, R9, R2, 0x2 ;  /* 0x0000000209047211 */ /* 0x008fc800078c10ff */
[----:B------:R-:W-:Y:S01]  /*24280*/  LEA.HI.X.SX32 R5, R9, R0, 0x2, P6 ;  /* 0x0000000009057211 */ /* 0x000fe200030f16ff */
[----:B------:R-:W-:Y:S02]  /*24290*/  IMAD R9, R8, 0x2, R9 ;  /* 0x0000000208097824 */ /* 0x000fe400078e0209 */
[----:B------:R-:W3:Y:S02]  /*242a0*/  LDC R8, c[0x0][0x248] ;  /* 0x00009200ff087b82 */ /* 0x000ee40000000800 */
[----:B----4-:R-:W-:-:S05]  /*242b0*/  IMAD R3, R10, 0x2, R9 ;  /* 0x000000020a037824 */ /* 0x010fca00078e0209 */
        /* <DEDUP_REMOVED lines=161> */
[----:B------:R-:W2:Y:S03]  /*24cd0*/  LDL.LU R69, [R1+0x6e0] ;  /* 0x0006e00001457983 */ /* 0x000ea60000300800 */
        /* <DEDUP_REMOVED lines=8> */
[----:B--2---:R2:W-:Y:S01]  /*24d60*/  @P2 STG.E desc[UR44][R4.64], R67 ;  /* 0x0000004304002986 */ /* 0x0045e2000c10192c */
[----:B------:R-:W-:-:S04]  /*24d70*/  LEA R8, P2, R9, R2, 0x2 ;  /* 0x0000000209087211 */ /* 0x000fc800078410ff */
[----:B------:R-:W-:Y:S02]  /*24d80*/  LEA.HI.X.SX32 R9, R9, R0, 0x2, P2 ;  /* 0x0000000009097211 */ /* 0x000fe400010f16ff */
[----:B------:R-:W-:Y:S01]  /*24d90*/  ISETP.LT.AND P2, PT, R70, UR4, !P0 ;  /* 0x0000000446007c0c */ /* 0x000fe2000c741270 */
[----:B------:R-:W-:Y:S01]  /*24da0*/  ULDC UR4, c[0x0][0x22c] ;  /* 0x00008b0000047ab9 */ /* 0x000fe20000000800 */
[----:B------:R-:W3:Y:S04]  /*24db0*/  LDL.LU R70, [R1+0x6dc] ;  /* 0x0006dc0001467983 */ /* 0x000ee80000300800 */
[----:B------:R-:W-:Y:S01]  /*24dc0*/  @P3 STG.E desc[UR44][R8.64], R68 ;  /* 0x0000004408003986 */ /* 0x000fe2000c10192c */
[----:B------:R-:W-:Y:S01]  /*24dd0*/  ISETP.LT.AND P3, PT, R72, UR4, !P0 ;  /* 0x0000000448007c0c */ /* 0x000fe2000c761270 */
[----:B------:R-:W-:-:S02]  /*24de0*/  ULDC UR4, c[0x0][0x22c] ;  /* 0x00008b0000047ab9 */ /* 0x000fc40000000800 */
[----:B------:R1:W-:Y:S01]  /*24df0*/  @P4 STG.E desc[UR44][R6.64], R69 ;  /* 0x0000004506004986 */ /* 0x0003e2000c10192c */
[----:B------:R-:W-:Y:S01]  /*24e00*/  ISETP.LT.AND P4, PT, R71, UR4, !P0 ;  /* 0x0000000447007c0c */ /* 0x000fe2000c781270 */
[----:B------:R-:W-:Y:S01]  /*24e10*/  IMAD R11, R14, 0x2, R3 ;  /* 0x000000020e0b7824 */ /* 0x000fe200078e0203 */
[----:B------:R-:W-:Y:S01]  /*24e20*/  ULDC UR4, c[0x0][0x22c] ;  /* 0x00008b0000047ab9 */ /* 0x000fe20000000800 */
[----:B------:R-:W3:Y:S01]  /*24e30*/  LDL.LU R72, [R1+0x6d8] ;  /* 0x0006d80001487983 */ /* 0x000ee20000300800 */
[----:B------:R-:W3:Y:S03]  /*24e40*/  LDC R14, c[0x0][0x248] ;  /* 0x00009200ff0e7b82 */ /* 0x000ee60000000800 */
[----:B------:R-:W3:Y:S01]  /*24e50*/  LDL.LU R71, [R1+0x6d4] ;  /* 0x0006d40001477983 */ /* 0x000ee20000300800 */
[----:B--2---:R-:W-:-:S04]  /*24e60*/  LEA R4, P6, R11, R2, 0x2 ;  /* 0x000000020b047211 */ /* 0x004fc800078c10ff */
[----:B------:R-:W-:Y:S01]  /*24e70*/  LEA.HI.X.SX32 R5, R11, R0, 0x2, P6 ;  /* 0x000000000b057211 */ /* 0x000fe200030f16ff */
[----:B----4-:R-:W-:Y:S02]  /*24e80*/  IMAD R11, R10, 0x2, R11 ;  /* 0x000000020a0b7824 */ /* 0x010fe400078e020b */
[----:B------:R-:W2:Y:S02]  /*24e90*/  LDC R10, c[0x0][0x248] ;  /* 0x00009200ff0a7b82 */ /* 0x000ea40000000800 */
[----:B------:R-:W-:-:S05]  /*24ea0*/  IMAD R3, R16, 0x2, R11 ;  /* 0x0000000210037824 */ /* 0x000fca00078e020b */
[C---:B-1----:R-:W-:Y:S01]  /*24eb0*/  LEA R6, P6, R3.reuse, R2, 0x2 ;  /* 0x0000000203067211 */ /* 0x042fe200078c10ff */
[----:B------:R-:W1:Y:S03]  /*24ec0*/  LDC R16, c[0x0][0x248] ;  /* 0x00009200ff107b82 */ /* 0x000e660000000800 */
[----:B------:R-:W-:Y:S01]  /*24ed0*/  LEA.HI.X.SX32 R7, R3, R0, 0x2, P6 ;  /* 0x0000000003077211 */ /* 0x000fe200030f16ff */
[----:B---3--:R3:W-:Y:S01]  /*24ee0*/  @P5 STG.E desc[UR44][R4.64], R70 ;  /* 0x0000004604005986 */ /* 0x0087e2000c10192c */
[----:B------:R-:W-:-:S04]  /*24ef0*/  LEA R8, P5, R11, R2, 0x2 ;  /* 0x000000020b087211 */ /* 0x000fc800078a10ff */
[----:B------:R-:W-:Y:S02]  /*24f00*/  LEA.HI.X.SX32 R9, R11, R0, 0x2, P5 ;  /* 0x000000000b097211 */ /* 0x000fe400028f16ff */
[----:B------:R-:W-:Y:S01]  /*24f10*/  ISETP.LT.AND P5, PT, R73, UR4, !P0 ;  /* 0x0000000449007c0c */ /* 0x000fe2000c7a1270 */
[----:B------:R-:W-:Y:S01]  /*24f20*/  ULDC UR4, c[0x0][0x22c] ;  /* 0x00008b0000047ab9 */ /* 0x000fe20000000800 */
[----:B------:R-:W4:Y:S04]  /*24f30*/  LDL.LU R73, [R1+0x6d0] ;  /* 0x0006d00001497983 */ /* 0x000f280000300800 */
[----:B------:R-:W-:Y:S01]  /*24f40*/  @P2 STG.E desc[UR44][R8.64], R71 ;  /* 0x0000004708002986 */ /* 0x000fe2000c10192c */
[----:B------:R-:W-:Y:S01]  /*24f50*/  ISETP.LT.AND P2, PT, R74, UR4, !P0 ;  /* 0x000000044a007c0c */ /* 0x000fe2000c741270 */
[----:B------:R-:W-:-:S02]  /*24f60*/  ULDC UR4, c[0x0][0x22c] ;  /* 0x00008b0000047ab9 */ /* 0x000fc40000000800 */
[----:B------:R-:W4:Y:S04]  /*24f70*/  LDL.LU R74, [R1+0x6cc] ;  /* 0x0006cc00014a7983 */ /* 0x000f280000300800 */
[----:B------:R1:W-:Y:S01]  /*24f80*/  @P3 STG.E desc[UR44][R6.64], R72 ;  /* 0x0000004806003986 */ /* 0x0003e2000c10192c */
[----:B------:R-:W-:Y:S01]  /*24f90*/  ISETP.LT.AND P3, PT, R75, UR4, !P0 ;  /* 0x000000044b007c0c */ /* 0x000fe2000c761270 */
[----:B------:R-:W-:Y:S01]  /*24fa0*/  IMAD R11, R12, 0x2, R3 ;  /* 0x000000020c0b7824 */ /* 0x000fe200078e0203 */
[----:B------:R-:W-:Y:S01]  /*24fb0*/  ULDC UR4, c[0x0][0x22c] ;  /* 0x00008b0000047ab9 */ /* 0x000fe20000000800 */
[----:B------:R-:W4:Y:S01]  /*24fc0*/  LDL.LU R75, [R1+0x6c8] ;  /* 0x0006c800014b7983 */ /* 0x000f220000300800 */
[----:B------:R-:W4:Y:S02]  /*24fd0*/  LDC R12, c[0x0][0x248] ;  /* 0x00009200ff0c7b82 */ /* 0x000f240000000800 */
[----:B---3--:R-:W-:-:S04]  /*24fe0*/  LEA R4, P6, R11, R2, 0x2 ;  /* 0x000000020b047211 */ /* 0x008fc800078c10ff */
[----:B------:R-:W-:Y:S01]  /*24ff0*/  LEA.HI.X.SX32 R5, R11, R0, 0x2, P6 ;  /* 0x000000000b057211 */ /* 0x000fe200030f16ff */
[----:B------:R-:W-:Y:S02]  /*25000*/  IMAD R11, R14, 0x2, R11 ;  /* 0x000000020e0b7824 */ /* 0x000fe400078e020b */
[----:B------:R-:W3:Y:S02]  /*25010*/  LDC R14, c[0x0][0x248] ;  /* 0x00009200ff0e7b82 */ /* 0x000ee40000000800 */
[----:B--2---:R-:W-:-:S05]  /*25020*/  IMAD R3, R10, 0x2, R11 ;  /* 0x000000020a037824 */ /* 0x004fca00078e020b */
[C---:B-1----:R-:W-:Y:S01]  /*25030*/  LEA R6, P6, R3.reuse, R2, 0x2 ;  /* 0x0000000203067211 */ /* 0x042fe200078c10ff */
[----:B------:R-:W1:Y:S03]  /*25040*/  LDC R10, c[0x0][0x248] ;  /* 0x00009200ff0a7b82 */ /* 0x000e660000000800 */
[----:B------:R-:W-:Y:S01]  /*25050*/  LEA.HI.X.SX32 R7, R3, R0, 0x2, P6 ;  /* 0x0000000003077211 */ /* 0x000fe200030f16ff */
[----:B----4-:R2:W-:Y:S01]  /*25060*/  @P4 STG.E desc[UR44][R4.64], R73 ;  /* 0x0000004904004986 */ /* 0x0105e2000c10192c */
        /* <DEDUP_REMOVED lines=15> */
[----:B--2---:R-:W-:-:S04]  /*25160*/  LEA R4, P6, R11, R2, 0x2 ;  /* 0x000000020b047211 */ /* 0x004fc800078c10ff */
[----:B------:R-:W-:Y:S01]  /*25170*/  LEA.HI.X.SX32 R5, R11, R0, 0x2, P6 ;  /* 0x000000000b057211 */ /* 0x000fe200030f16ff */
[----:B------:R-:W-:Y:S02]  /*25180*/  IMAD R11, R12, 0x2, R11 ;  /* 0x000000020c0b7824 */ /* 0x000fe400078e020b */
[----:B------:R-:W2:Y:S02]  /*25190*/  LDC R12, c[0x0][0x248] ;  /* 0x00009200ff0c7b82 */ /* 0x000ea40000000800 */
[----:B---3--:R-:W-:-:S05]  /*251a0*/  IMAD R3, R14, 0x2, R11 ;  /* 0x000000020e037824 */ /* 0x008fca00078e020b */
        /* <DEDUP_REMOVED lines=36> */
[----:B------:R1:W-:Y:S01]  /*253f0*/  @P4 STG.E desc[UR44][R6.64], R81 ;  /* 0x0000005106004986 */ /* 0x0003e2000c10192c */
[----:B------:R-:W-:Y:S01]  /*25400*/  ISETP.LT.AND P4, PT, R83, UR4, !P0 ;  /* 0x0000000453007c0c */ /* 0x000fe2000c781270 */
[----:B------:R-:W-:Y:S01]  /*25410*/  IMAD R11, R14, 0x2, R3 ;  /* 0x000000020e0b7824 */ /* 0x000fe200078e0203 */
[----:B------:R-:W-:Y:S01]  /*25420*/  ULDC UR4, c[0x0][0x22c] ;  /* 0x00008b0000047ab9 */ /* 0x000fe20000000800 */
[----:B------:R-:W4:Y:S01]  /*25430*/  LDL.LU R84, [R1+0x6a8] ;  /* 0x0006a80001547983 */ /* 0x000f220000300800 */
[----:B------:R-:W4:Y:S03]  /*25440*/  LDC R14, c[0x0][0x248] ;  /* 0x00009200ff0e7b82 */ /* 0x000f260000000800 */
[----:B------:R-:W4:Y:S01]  /*25450*/  LDL.LU R83, [R1+0x6a4] ;  /* 0x0006a40001537983 */ /* 0x000f220000300800 */
        /* <DEDUP_REMOVED lines=310> */
[----:B------:R-:W1:Y:S03]  /*267c0*/  LDC R12, c[0x0][0x248] ;  /* 0x00009200ff0c7b82 */ /* 0x000e660000000800 */
[----:B------:R-:W2:Y:S01]  /*267d0*/  LDL.LU R122, [R1+0x608] ;  /* 0x00060800017a7983 */ /* 0x000ea20000300800 */
[----:B---3--:R-:W-:-:S04]  /*267e0*/  LEA R4, P6, R11, R2, 0x2 ;  /* 0x000000020b047211 */ /* 0x008fc800078c10ff */
[----:B------:R-:W-:Y:S01]  /*267f0*/  LEA.HI.X.SX32 R5, R11, R0, 0x2, P6 ;  /* 0x000000000b057211 */ /* 0x000fe200030f16ff */
[----:B------:R-:W-:Y:S02]  /*26800*/  IMAD R11, R14, 0x2, R11 ;  /* 0x000000020e0b7824 */ /* 0x000fe400078e020b */
[----:B------:R-:W3:Y:S02]  /*26810*/  LDC R14, c[0x0][0x248] ;  /* 0x00009200ff0e7b82 */ /* 0x000ee40000000800 */
[----:B----4-:R4:W-:Y:S01]  /*26820*/  @P4 STG.E desc[UR44][R4.64], R121 ;  /* 0x0000007904004986 */ /* 0x0109e2000c10192c */
[----:B--2---:R-:W-:-:S04]  /*26830*/  LEA R8, P4, R11, R2, 0x2 ;  /* 0x000000020b087211 */ /* 0x004fc800078810ff */
[----:B------:R-:W-:Y:S02]  /*26840*/  LEA.HI.X.SX32 R9, R11, R0, 0x2, P4 ;  /* 0x000000000b097211 */ /* 0x000fe400020f16ff */
[----:B------:R-:W-:Y:S01]  /*26850*/  ISETP.LT.AND P4, PT, R123, UR4, !P0 ;  /* 0x000000047b007c0c */ /* 0x000fe2000c781270 */
[----:B------:R-:W-:Y:S01]  /*26860*/  ULDC UR4, c[0x0][0x22c] ;  /* 0x00008b0000047ab9 */ /* 0x000fe20000000800 */
[----:B------:R-:W2:Y:S04]  /*26870*/  LDL.LU R123, [R1+0x604] ;  /* 0x00060400017b7983 */ /* 0x000ea80000300800 */
[----:B------:R3:W-:Y:S01]  /*26880*/  @P5 STG.E desc[UR44][R8.64], R122 ;  /* 0x0000007a08005986 */ /* 0x0007e2000c10192c */
[----:B------:R-:W-:Y:S01]  /*26890*/  ISETP.LT.AND P5, PT, R125, UR4, !P0 ;  /* 0x000000047d007c0c */ /* 0x000fe2000c7a1270 */
[----:B------:R-:W-:Y:S01]  /*268a0*/  IMAD R3, R10, 0x2, R11 ;  /* 0x000000020a037824 */ /* 0x000fe200078e020b */
[----:B------:R-:W-:Y:S01]  /*268b0*/  ULDC UR4, c[0x0][0x22c] ;  /* 0x00008b0000047ab9 */ /* 0x000fe20000000800 */
[----:B------:R-:W3:Y:S01]  /*268c0*/  LDL.LU R125, [R1+0x600] ;  /* 0x00060000017d7983 */ /* 0x000ee20000300800 */
[----:B------:R-:W3:Y:S01]  /*268d0*/  LDC R10, c[0x0][0x248] ;  /* 0x00009200ff0a7b82 */ /* 0x000ee20000000800 */
[----:B-1----:R-:W-:Y:S01]  /*268e0*/  IMAD R11, R16, 0x2, R3 ;  /* 0x00000002100b7824 */ /* 0x002fe200078e0203 */
[----:B------:R-:W-:-:S04]  /*268f0*/  LEA R6, P6, R3, R2, 0x2 ;  /* 0x0000000203067211 */ /* 0x000fc800078c10ff */
[----:B------:R-:W-:Y:S02]  /*26900*/  LEA.HI.X.SX32 R7, R3, R0, 0x2, P6 ;  /* 0x0000000003077211 */ /* 0x000fe400030f16ff */
[C---:B----4-:R-:W-:Y:S01]  /*26910*/  LEA R4, P6, R11.reuse, R2, 0x2 ;  /* 0x000000020b047211 */ /* 0x050fe200078c10ff */
[----:B------:R-:W1:Y:S03]  /*26920*/  LDC R16, c[0x0][0x248] ;  /* 0x00009200ff107b82 */ /* 0x000e660000000800 */
[----:B------:R-:W-:Y:S01]  /*26930*/  LEA.HI.X.SX32 R5, R11, R0, 0x2, P6 ;  /* 0x000000000b057211 */ /* 0x000fe200030f16ff */
[----:B------:R-:W-:-:S04]  /*26940*/  IMAD R11, R12, 0x2, R11 ;  /* 0x000000020c0b7824 */ /* 0x000fc800078e020b */
[----:B------:R-:W4:Y:S01]  /*26950*/  LDC R12, c[0x0][0x248] ;  /* 0x00009200ff0c7b82 */ /* 0x000f220000000800 */
[----:B--2---:R2:W-:Y:S04]  /*26960*/  @P2 STG.E desc[UR44][R6.64], R123 ;  /* 0x0000007b06002986 */ /* 0x0045e8000c10192c */
[----:B------:R1:W-:Y:S01]  /*26970*/  @P3 STG.E desc[UR44][R4.64], R124 ;  /* 0x0000007c04003986 */ /* 0x0003e2000c10192c */
[C---:B---3--:R-:W-:Y:S02]  /*26980*/  LEA R8, P3, R11.reuse, R2, 0x2 ;  /* 0x000000020b087211 */ /* 0x048fe400078610ff */
[----:B------:R-:W-:Y:S01]  /*26990*/  ISETP.LT.AND P2, PT, R126, UR4, !P0 ;  /* 0x000000047e007c0c */ /* 0x000fe2000c741270 */
[----:B------:R-:W-:Y:S01]  /*269a0*/  ULDC UR4, c[0x0][0x22c] ;  /* 0x00008b0000047ab9 */ /* 0x000fe20000000800 */
[----:B------:R-:W-:Y:S01]  /*269b0*/  LEA.HI.X.SX32 R9, R11, R0, 0x2, P3 ;  /* 0x000000000b097211 */ /* 0x000fe200018f16ff */
[----:B------:R-:W3:Y:S01]  /*269c0*/  LDL.LU R126, [R1+0x5fc] ;  /* 0x0005fc00017e7983 */ /* 0x000ee20000300800 */
[----:B------:R-:W-:Y:S01]  /*269d0*/  ISETP.LT.AND P3, PT, R127, UR4, !P0 ;  /* 0x000000047f007c0c */ /* 0x000fe2000c761270 */
[----:B------:R-:W-:-:S02]  /*269e0*/  ULDC UR4, c[0x0][0x22c] ;  /* 0x00008b0000047ab9 */ /* 0x000fc40000000800 */
[----:B------:R-:W3:Y:S04]  /*269f0*/  LDL.LU R127, [R1+0x5f8] ;  /* 0x0005f800017f7983 */ /* 0x000ee80000300800 */
[----:B------:R4:W-:Y:S01]  /*26a00*/  @P4 STG.E desc[UR44][R8.64], R125 ;  /* 0x0000007d08004986 */ /* 0x0009e2000c10192c */
[----:B------:R-:W-:Y:S01]  /*26a10*/  ISETP.LT.AND P4, PT, R128, UR4, !P0 ;  /* 0x0000000480007c0c */ /* 0x000fe2000c781270 */
[----:B------:R-:W-:Y:S01]  /*26a20*/  IMAD R3, R14, 0x2, R11 ;  /* 0x000000020e037824 */ /* 0x000fe200078e020b */
[----:B------:R-:W-:Y:S01]  /*26a30*/  ULDC UR4, c[0x0][0x22c] ;  /* 0x00008b0000047ab9 */ /* 0x000fe20000000800 */
[----:B------:R-:W3:Y:S01]  /*26a40*/  LDL.LU R128, [R1+0x5f4] ;  /* 0x0005f40001807983 */ /* 0x000ee20000300800 */
[----:B------:R-:W3:Y:S01]  /*26a50*/  LDC R14, c[0x0][0x248] ;  /* 0x00009200ff0e7b82 */ /* 0x000ee20000000800 */
[----:B------:R-:W-:Y:S01]  /*26a60*/  IMAD R11, R10, 0x2, R3 ;  /* 0x000000020a0b7824 */ /* 0x000fe200078e0203 */
[----:B--2---:R-:W-:-:S04]  /*26a70*/  LEA R6, P6, R3, R2, 0x2 ;  /* 0x0000000203067211 */ /* 0x004fc800078c10ff */
[----:B------:R-:W-:Y:S02]  /*26a80*/  LEA.HI.X.SX32 R7, R3, R0, 0x2, P6 ;  /* 0x0000000003077211 */ /* 0x000fe400030f16ff */
[----:B-1----:R-:W-:-:S04]  /*26a90*/  LEA R4, P6, R11, R2, 0x2 ;  /* 0x000000020b047211 */ /* 0x002fc800078c10ff */
[----:B------:R-:W-:Y:S01]  /*26aa0*/  LEA.HI.X.SX32 R5, R11, R0, 0x2, P6 ;  /* 0x000000000b057211 */ /* 0x000fe200030f16ff */
[----:B----4-:R-:W-:Y:S02]  /*26ab0*/  IMAD R11, R12, 0x2, R11 ;  /* 0x000000020c0b7824 */ /* 0x010fe400078e020b */
[----:B------:R-:W1:Y:S03]  /*26ac0*/  LDC R12, c[0x0][0x248] ;  /* 0x00009200ff0c7b82 */ /* 0x000e660000000800 */
[----:B------:R-:W-:-:S04]  /*26ad0*/  LEA R8, P6, R11, R2, 0x2 ;  /* 0x000000020b087211 */ /* 0x000fc800078c10ff */
[----:B------:R-:W-:Y:S01]  /*26ae0*/  LEA.HI.X.SX32 R9, R11, R0, 0x2, P6 ;  /* 0x000000000b097211 */ /* 0x000fe200030f16ff */
[----:B---3--:R2:W-:Y:S01]  /*26af0*/  @P5 STG.E desc[UR44][R6.64], R126 ;  /* 0x0000007e06005986 */ /* 0x0085e2000c10192c */
[----:B------:R-:W-:Y:S01]  /*26b00*/  ISETP.LT.AND P5, PT, R129, UR4, !P0 ;  /* 0x0000000481007c0c */ /* 0x000fe2000c7a1270 */
[----:B------:R-:W-:Y:S02]  /*26b10*/  ULDC UR4, c[0x0][0x22c] ;  /* 0x00008b0000047ab9 */ /* 0x000fe40000000800 */
[----:B------:R3:W-:Y:S01]  /*26b20*/  @P2 STG.E desc[UR44][R4.64], R127 ;  /* 0x0000007f04002986 */ /* 0x0007e2000c10192c */
[----:B------:R-:W-:Y:S01]  /*26b30*/  ISETP.LT.AND P2, PT, R130, UR4, !P0 ;  /* 0x0000000482007c0c */ /* 0x000fe2000c741270 */
[----:B------:R-:W-:Y:S02]  /*26b40*/  ULDC UR4, c[0x0][0x22c] ;  /* 0x00008b0000047ab9 */ /* 0x000fe40000000800 */
[----:B------:R-:W4:Y:S04]  /*26b50*/  LDL.LU R129, [R1+0x5f0] ;  /* 0x0005f00001817983 */ /* 0x000f280000300800 */
[----:B------:R4:W-:Y:S01]  /*26b60*/  @P3 STG.E desc[UR44][R8.64], R128 ;  /* 0x0000008008003986 */ /* 0x0009e2000c10192c */
[----:B------:R-:W-:Y:S01]  /*26b70*/  ISETP.LT.AND P3, PT, R131, UR4, !P0 ;  /* 0x0000000483007c0c */ /* 0x000fe2000c761270 */
[----:B------:R-:W-:Y:S01]  /*26b80*/  IMAD R3, R16, 0x2, R11 ;  /* 0x0000000210037824 */ /* 0x000fe200078e020b */
[----:B------:R-:W-:Y:S01]  /*26b90*/  ULDC UR4, c[0x0][0x22c] ;  /* 0x00008b0000047ab9 */ /* 0x000fe20000000800 */
[----:B------:R-:W4:Y:S01]  /*26ba0*/  LDL.LU R130, [R1+0x5ec] ;  /* 0x0005ec0001827983 */ /* 0x000f220000300800 */
[----:B------:R-:W4:Y:S03]  /*26bb0*/  LDC R16, c[0x0][0x248] ;  /* 0x00009200ff107b82 */ /* 0x000f260000000800 */
[----:B------:R-:W4:Y:S01]  /*26bc0*/  LDL.LU R131, [R1+0x5e8] ;  /* 0x0005e80001837983 */ /* 0x000f220000300800 */
[----:B------:R-:W-:Y:S01]  /*26bd0*/  LEA R10, P6, R3, R2, 0x2 ;  /* 0x00000002030a7211 */ /* 0x000fe200078c10ff */
[----:B--2---:R-:W-:-:S03]  /*26be0*/  IMAD R7, R14, 0x2, R3 ;  /* 0x000000020e077824 */ /* 0x004fc600078e0203 */
[----:B------:R-:W-:Y:S01]  /*26bf0*/  LEA.HI.X.SX32 R11, R3, R0, 0x2, P6 ;  /* 0x00000000030b7211 */ /* 0x000fe200030f16ff */
[----:B------:R-:W-:Y:S01]  /*26c00*/  IMAD R3, R18, 0x2, R7 ;  /* 0x0000000212037824 */ /* 0x000fe200078e0207 */
[C---:B---3--:R-:W-:Y:S01]  /*26c10*/  LEA R4, P6, R7.reuse, R2, 0x2 ;  /* 0x0000000207047211 */ /* 0x048fe200078c10ff */
[----:B------:R-:W2:Y:S03]  /*26c20*/  LDC R14, c[0x0][0x248] ;  /* 0x00009200ff0e7b82 */ /* 0x000ea60000000800 */
[----:B------:R-:W-:Y:S02]  /*26c30*/  LEA.HI.X.SX32 R5, R7, R0, 0x2, P6 ;  /* 0x0000000007057211 */ /* 0x000fe400030f16ff */
[----:B------:R-:W-:-:S03]  /*26c40*/  LEA R6, P6, R3, R2, 0x2 ;  /* 0x0000000203067211 */ /* 0x000fc600078c10ff */
[----:B------:R-:W3:Y:S01]  /*26c50*/  LDC R18, c[0x0][0x248] ;  /* 0x00009200ff127b82 */ /* 0x000ee20000000800 */
[----:B------:R-:W-:Y:S01]  /*26c60*/  LEA.HI.X.SX32 R7, R3, R0, 0x2, P6 ;  /* 0x0000000003077211 */ /* 0x000fe200030f16ff */
[----:B-1----:R-:W-:-:S06]  /*26c70*/  IMAD R3, R12, 0x2, R3 ;  /* 0x000000020c037824 */ /* 0x002fcc00078e0203 */
[----:B------:R-:W1:Y:S01]  /*26c80*/  LDC R12, c[0x0][0x248] ;  /* 0x00009200ff0c7b82 */ /* 0x000e620000000800 */
[----:B----4-:R4:W-:Y:S01]  /*26c90*/  @P4 STG.E desc[UR44][R10.64], R129 ;  /* 0x000000810a004986 */ /* 0x0109e2000c10192c */
[----:B------:R-:W-:Y:S01]  /*26ca0*/  ISETP.LT.AND P4, PT, R137, UR4, !P0 ;  /* 0x0000000489007c0c */ /* 0x000fe2000c781270 */
[----:B------:R-:W-:Y:S02]  /*26cb0*/  ULDC UR4, c[0x0][0x22c] ;  /* 0x00008b0000047ab9 */ /* 0x000fe40000000800 */
[----:B------:R-:W3:Y:S04]  /*26cc0*/  LDL.LU R137, [R1+0x5e4] ;  /* 0x0005e40001897983 */ /* 0x000ee80000300800 */
[----:B------:R2:W-:Y:S01]  /*26cd0*/  @P5 STG.E desc[UR44][R4.64], R130 ;  /* 0x0000008204005986 */ /* 0x0005e2000c10192c */
[----:B------:R-:W-:Y:S01]  /*26ce0*/  ISETP.LT.AND P5, PT, R132, UR4, !P0 ;  /* 0x0000000484007c0c */ /* 0x000fe2000c7a1270 */
[----:B------:R-:W-:-:S02]  /*26cf0*/  ULDC UR4, c[0x0][0x22c] ;  /* 0x00008b0000047ab9 */ /* 0x000fc40000000800 */
[----:B------:R1:W-:Y:S01]  /*26d00*/  @P2 STG.E desc[UR44][R6.64], R131 ;  /* 0x0000008306002986 */ /* 0x0003e2000c10192c */
[C---:B------:R-:W-:Y:S01]  /*26d10*/  LEA R8, P2, R3.reuse, R2, 0x2 ;  /* 0x0000000203087211 */ /* 0x040fe200078410ff */
[----:B----4-:R-:W-:Y:S01]  /*26d20*/  IMAD R11, R16, 0x2, R3 ;  /* 0x00000002100b7824 */ /* 0x010fe200078e0203 */
[----:B------:R-:W4:Y:S01]  /*26d30*/  LDC R10, c[0x0][0x248] ;  /* 0x00009200ff0a7b82 */ /* 0x000f220000000800 */
[----:B------:R-:W4:Y:S01]  /*26d40*/  LDL.LU R132, [R1+0x5e0] ;  /* 0x0005e00001847983 */ /* 0x000f220000300800 */
[----:B------:R-:W-:Y:S02]  /*26d50*/  LEA.HI.X.SX32 R9, R3, R0, 0x2, P2 ;  /* 0x0000000003097211 */ /* 0x000fe400010f16ff */
[----:B------:R-:W-:Y:S01]  /*26d60*/  ISETP.LT.AND P2, PT, R133, UR4, !P0 ;  /* 0x0000000485007c0c */ /* 0x000fe2000c741270 */
[----:B------:R-:W-:Y:S01]  /*26d70*/  ULDC UR4, c[0x0][0x22c] ;  /* 0x00008b0000047ab9 */ /* 0x000fe20000000800 */
[----:B------:R-:W3:Y:S01]  /*26d80*/  LDL.LU R133, [R1+0x5dc] ;  /* 0x0005dc0001857983 */ /* 0x000ee20000300800 */
[C---:B--2---:R-:W-:Y:S01]  /*26d90*/  LEA R4, P6, R11.reuse, R2, 0x2 ;  /* 0x000000020b047211 */ /* 0x044fe200078c10ff */
[----:B------:R-:W2:Y:S03]  /*26da0*/  LDC R16, c[0x0][0x248] ;  /* 0x00009200ff107b82 */ /* 0x000ea60000000800 */
[----:B------:R-:W-:Y:S01]  /*26db0*/  LEA.HI.X.SX32 R5, R11, R0, 0x2, P6 ;  /* 0x000000000b057211 */ /* 0x000fe200030f16ff */
[----:B------:R-:W-:Y:S01]  /*26dc0*/  IMAD R3, R14, 0x2, R11 ;  /* 0x000000020e037824 */ /* 0x000fe200078e020b */
[----:B----4-:R4:W-:Y:S01]  /*26dd0*/  @P3 STG.E desc[UR44][R8.64], R132 ;  /* 0x0000008408003986 */ /* 0x0109e2000c10192c */
[----:B------:R-:W-:Y:S01]  /*26de0*/  ISETP.LT.AND P3, PT, R134, UR4, !P0 ;  /* 0x0000000486007c0c */ /* 0x000fe2000c761270 */
[----:B------:R-:W-:Y:S01]  /*26df0*/  ULDC UR4, c[0x0][0x22c] ;  /* 0x00008b0000047ab9 */ /* 0x000fe20000000800 */
[----:B------:R-:W2:Y:S01]  /*26e00*/  LDC R14, c[0x0][0x248] ;  /* 0x00009200ff0e7b82 */ /* 0x000ea20000000800 */
[----:B------:R-:W2:Y:S04]  /*26e10*/  LDL.LU R134, [R1+0x5d8] ;  /* 0x0005d80001867983 */ /* 0x000ea80000300800 */
[----:B---3--:R3:W-:Y:S01]  /*26e20*/  @P4 STG.E desc[UR44][R4.64], R133 ;  /* 0x0000008504004986 */ /* 0x0087e2000c10192c */
[----:B------:R-:W-:Y:S01]  /*26e30*/  ISETP.LT.AND P4, PT, R135, UR4, !P0 ;  /* 0x0000000487007c0c */ /* 0x000fe2000c781270 */
[----:B------:R-:W-:Y:S01]  /*26e40*/  IMAD R11, R18, 0x2, R3 ;  /* 0x00000002120b7824 */ /* 0x000fe200078e0203 */
[C---:B-1----:R-:W-:Y:S01]  /*26e50*/  LEA R6, P6, R3.reuse, R2, 0x2 ;  /* 0x0000000203067211 */ /* 0x042fe200078c10ff */
[----:B------:R-:W3:Y:S01]  /*26e60*/  LDL.LU R135, [R1+0x5d4] ;  /* 0x0005d40001877983 */ /* 0x000ee20000300800 */
[----:B------:R-:W-:Y:S01]  /*26e70*/  ULDC UR4, c[0x0][0x22c] ;  /* 0x00008b0000047ab9 */ /* 0x000fe20000000800 */
[----:B------:R-:W1:Y:S01]  /*26e80*/  LDC R18, c[0x0][0x248] ;  /* 0x00009200ff127b82 */ /* 0x000e620000000800 */
[----:B------:R-:W-:-:S02]  /*26e90*/  LEA.HI.X.SX32 R7, R3, R0, 0x2, P6 ;  /* 0x0000000003077211 */ /* 0x000fc400030f16ff */
[----:B----4-:R-:W-:Y:S01]  /*26ea0*/  LEA R8, P6, R11, R2, 0x2 ;  /* 0x000000020b087211 */ /* 0x010fe200078c10ff */
[----:B------:R-:W-:-:S03]  /*26eb0*/  IMAD R3, R10, 0x2, R11 ;  /* 0x000000020a037824 */ /* 0x000fc600078e020b */
[----:B------:R-:W-:Y:S01]  /*26ec0*/  LEA.HI.X.SX32 R9, R11, R0, 0x2, P6 ;  /* 0x000000000b097211 */ /* 0x000fe200030f16ff */
[----:B------:R-:W-:Y:S02]  /*26ed0*/  IMAD R13, R12, 0x2, R3 ;  /* 0x000000020c0d7824 */ /* 0x000fe400078e0203 */
[----:B------:R-:W4:Y:S03]  /*26ee0*/  LDC R12, c[0x0][0x248] ;  /* 0x00009200ff0c7b82 */ /* 0x000f260000000800 */
[----:B------:R-:W-:-:S04]  /*26ef0*/  LEA R10, P6, R13, R2, 0x2 ;  /* 0x000000020d0a7211 */ /* 0x000fc800078c10ff */
[----:B------:R-:W-:Y:S01]  /*26f00*/  LEA.HI.X.SX32 R11, R13, R0, 0x2, P6 ;  /* 0x000000000d0b7211 */ /* 0x000fe200030f16ff */
[----:B--2---:R2:W-:Y:S01]  /*26f10*/  @P5 STG.E desc[UR44][R6.64], R134 ;  /* 0x0000008606005986 */ /* 0x0045e2000c10192c */
[----:B------:R-:W-:Y:S01]  /*26f20*/  ISETP.LT.AND P5, PT, R138, UR4, !P0 ;  /* 0x000000048a007c0c */ /* 0x000fe2000c7a1270 */
[----:B------:R-:W-:Y:S02]  /*26f30*/  ULDC UR4, c[0x0][0x22c] ;  /* 0x00008b0000047ab9 */ /* 0x000fe40000000800 */
[----:B------:R-:W4:Y:S04]  /*26f40*/  LDL.LU R138, [R1+0x5d0] ;  /* 0x0005d000018a7983 */ /* 0x000f280000300800 */
[----:B---3--:R3:W-:Y:S01]  /*26f50*/  @P2 STG.E desc[UR44][R8.64], R135 ;  /* 0x0000008708002986 */ /* 0x0087e2000c10192c */
[----:B------:R-:W-:-:S03]  /*26f60*/  LEA R4, P2, R3, R2, 0x2 ;  /* 0x0000000203047211 */ /* 0x000fc600078410ff */
[----:B------:R-:W4:Y:S01]  /*26f70*/  LDL.LU R247, [R1+0x368] ;  /* 0x0003680001f77983 */ /* 0x000f220000300800 */
[----:B------:R-:W-:Y:S02]  /*26f80*/  LEA.HI.X.SX32 R5, R3, R0, 0x2, P2 ;  /* 0x0000000003057211 */ /* 0x000fe400010f16ff */
[----:B------:R-:W-:Y:S01]  /*26f90*/  ISETP.LT.AND P2, PT, R139, UR4, !P0 ;  /* 0x000000048b007c0c */ /* 0x000fe2000c741270 */
[----:B------:R-:W-:Y:S01]  /*26fa0*/  ULDC UR4, c[0x0][0x22c] ;  /* 0x00008b0000047ab9 */ /* 0x000fe20000000800 */
[----:B------:R-:W4:Y:S04]  /*26fb0*/  LDL.LU R139, [R1+0x5cc] ;  /* 0x0005cc00018b7983 */ /* 0x000f280000300800 */
[----:B------:R1:W-:Y:S04]  /*26fc0*/  @P3 STG.E desc[UR44][R4.64], R136 ;  /* 0x0000008804003986 */ /* 0x0003e8000c10192c */
[----:B------:R1:W-:Y:S01]  /*26fd0*/  @P4 STG.E desc[UR44][R10.64], R137 ;  /* 0x000000890a004986 */ /* 0x0003e2000c10192c */
[----:B------:R-:W-:Y:S01]  /*26fe0*/  ISETP.LT.AND P4, PT, R140, UR4, !P0 ;  /* 0x000000048c007c0c */ /* 0x000fe2000c781270 */
[----:B------:R-:W-:Y:S01]  /*26ff0*/  IMAD R13, R14, 0x2, R13 ;  /* 0x000000020e0d7824 */ /* 0x000fe200078e020d */
[----:B------:R-:W-:Y:S01]  /*27000*/  ULDC UR4, c[0x0][0x22c] ;  /* 0x00008b0000047ab9 */ /* 0x000fe20000000800 */
[----:B------:R-:W4:Y:S01]  /*27010*/  LDL.LU R140, [R1+0x5c8] ;  /* 0x0005c800018c7983 */ /* 0x000f220000300800 */
[----:B------:R-:W1:Y:S01]  /*27020*/  LDC R14, c[0x0][0x248] ;  /* 0x00009200ff0e7b82 */ /* 0x000e620000000800 */
[----:B------:R-:W-:Y:S01]  /*27030*/  IMAD R3, R16, 0x2, R13 ;  /* 0x0000000210037824 */ /* 0x000fe200078e020d */
[----:B--2---:R-:W-:-:S04]  /*27040*/  LEA R6, P3, R13, R2, 0x2 ;  /* 0x000000020d067211 */ /* 0x004fc800078610ff */
[----:B---3--:R-:W-:Y:S02]  /*27050*/  LEA R8, P6, R3, R2, 0x2 ;  /* 0x0000000203087211 */ /* 0x008fe400078c10ff */
[-C--:B------:R-:W-:Y:S01]  /*27060*/  LEA.HI.X.SX32 R7, R13, R0.reuse, 0x2, P3 ;  /* 0x000000000d077211 */ /* 0x080fe200018f16ff */
[----:B------:R-:W2:Y:S01]  /*27070*/  LDC R16, c[0x0][0x248] ;  /* 0x00009200ff107b82 */ /* 0x000ea20000000800 */
[----:B------:R-:W-:Y:S01]  /*27080*/  LEA.HI.X.SX32 R9, R3, R0, 0x2, P6 ;  /* 0x0000000003097211 */ /* 0x000fe200030f16ff */
[----:B----4-:R-:W-:Y:S01]  /*27090*/  IMAD R3, R12, 0x2, R3 ;  /* 0x000000020c037824 */ /* 0x010fe200078e0203 */
[----:B------:R-:W-:Y:S01]  /*270a0*/  ISETP.LT.AND P3, PT, R141, UR5, !P0 ;  /* 0x000000058d007c0c */ /* 0x000fe2000c761270 */
[----:B------:R-:W-:Y:S01]  /*270b0*/  ULDC UR5, c[0x0][0x22c] ;  /* 0x00008b0000057ab9 */ /* 0x000fe20000000800 */
[----:B------:R-:W3:Y:S04]  /*270c0*/  LDL.LU R141, [R1+0x5c4] ;  /* 0x0005c400018d7983 */ /* 0x000ee80000300800 */
[----:B------:R4:W-:Y:S01]  /*270d0*/  @P5 STG.E desc[UR44][R6.64], R138 ;  /* 0x0000008a06005986 */ /* 0x0009e2000c10192c */
[----:B------:R-:W2:Y:S03]  /*270e0*/  LDC R12, c[0x0][0x248] ;  /* 0x00009200ff0c7b82 */ /* 0x000ea60000000800 */
[----:B------:R-:W-:Y:S01]  /*270f0*/  @P2 STG.E desc[UR44][R8.64], R139 ;  /* 0x0000008b08002986 */ /* 0x000fe2000c10192c */
[----:B-1----:R-:W-:-:S04]  /*27100*/  LEA R4, P2, R3, R2, 0x2 ;  /* 0x0000000203047211 */ /* 0x002fc800078410ff */
[----:B------:R-:W-:Y:S02]  /*27110*/  LEA.HI.X.SX32 R5, R3, R0, 0x2, P2 ;  /* 0x0000000003057211 */ /* 0x000fe400010f16ff */
[----:B------:R-:W-:Y:S01]  /*27120*/  ISETP.LT.AND P5, PT, R247, UR4, !P0 ;  /* 0x00000004f7007c0c */ /* 0x000fe2000c7a1270 */
[----:B------:R-:W-:Y:S01]  /*27130*/  ULDC UR4, c[0x0][0x22c] ;  /* 0x00008b0000047ab9 */ /* 0x000fe20000000800 */
[----:B------:R-:W-:Y:S02]  /*27140*/  ISETP.LT.AND P2, PT, R144, UR5, !P0 ;  /* 0x0000000590007c0c */ /* 0x000fe4000c741270 */
[----:B------:R-:W2:Y:S04]  /*27150*/  LDL.LU R144, [R1+0x5c0] ;  /* 0x0005c00001907983 */ /* 0x000ea80000300800 */
[----:B------:R-:W-:Y:S01]  /*27160*/  @P4 STG.E desc[UR44][R4.64], R140 ;  /* 0x0000008c04004986 */ /* 0x000fe2000c10192c */
[----:B------:R-:W-:Y:S01]  /*27170*/  ISETP.LT.AND P4, PT, R142, UR4, !P0 ;  /* 0x000000048e007c0c */ /* 0x000fe2000c781270 */
[----:B------:R-:W-:Y:S01]  /*27180*/  IMAD R13, R18, 0x2, R3 ;  /* 0x00000002120d7824 */ /* 0x000fe200078e0203 */
[----:B------:R-:W-:Y:S01]  /*27190*/  ULDC UR4, c[0x0][0x22c] ;  /* 0x00008b0000047ab9 */ /* 0x000fe20000000800 */
[----:B------:R-:W2:Y:S03]  /*271a0*/  LDL.LU R142, [R1+0x5bc] ;  /* 0x0005bc00018e7983 */ /* 0x000ea60000300800 */
[C---:B------:R-:W-:Y:S01]  /*271b0*/  LEA R10, P6, R13.reuse, R2, 0x2 ;  /* 0x000000020d0a7211 */ /* 0x040fe200078c10ff */
[----:B------:R-:W2:Y:S03]  /*271c0*/  LDL.LU R249, [R1+0x380] ;  /* 0x0003800001f97983 */ /* 0x000ea60000300800 */
[----:B------:R-:W-:Y:S01]  /*271d0*/  LEA.HI.X.SX32 R11, R13, R0, 0x2, P6 ;  /* 0x000000000d0b7211 */ /* 0x000fe200030f16ff */
[----:B------:R-:W-:-:S02]  /*271e0*/  IMAD R13, R14, 0x2, R13 ;  /* 0x000000020e0d7824 */ /* 0x000fc400078e020d */
[----:B------:R-:W1:Y:S02]  /*271f0*/  LDC R14, c[0x0][0x248] ;  /* 0x00009200ff0e7b82 */ /* 0x000e640000000800 */
[----:B---3--:R3:W-:Y:S01]  /*27200*/  @P3 STG.E desc[UR44][R10.64], R141 ;  /* 0x0000008d0a003986 */ /* 0x0087e2000c10192c */
[----:B------:R-:W-:Y:S01]  /*27210*/  ISETP.LT.AND P3, PT, R143, UR4, !P0 ;  /* 0x000000048f007c0c */ /* 0x000fe2000c761270 */
[----:B------:R-:W-:Y:S01]  /*27220*/  ULDC UR4, c[0x0][0x22c] ;  /* 0x00008b0000047ab9 */ /* 0x000fe20000000800 */
[C---:B----4-:R-:W-:Y:S01]  /*27230*/  LEA R6, P6, R13.reuse, R2, 0x2 ;  /* 0x000000020d067211 */ /* 0x050fe200078c10ff */
[----:B------:R-:W4:Y:S03]  /*27240*/  LDL.LU R143, [R1+0x5b8] ;  /* 0x0005b800018f7983 */ /* 0x000f260000300800 */
[----:B------:R-:W-:Y:S01]  /*27250*/  LEA.HI.X.SX32 R7, R13, R0, 0x2, P6 ;  /* 0x000000000d077211 */ /* 0x000fe200030f16ff */
[----:B--2---:R-:W-:Y:S01]  /*27260*/  IMAD R3, R16, 0x2, R13 ;  /* 0x0000000210037824 */ /* 0x004fe200078e020d */
[----:B------:R-:W-:Y:S01]  /*27270*/  LOP3.LUT R240, R240, 0xff0, RZ, 0xc0, !PT ;  /* 0x00000ff0f0f07812 */ /* 0x000fe200078ec0ff */
[----:B---3--:R-:W2:Y:S02]  /*27280*/  LDC R10, c[0x0][0x248] ;  /* 0x00009200ff0a7b82 */ /* 0x008ea40000000800 */
[----:B------:R3:W-:Y:S01]  /*27290*/  @P5 STG.E desc[UR44][R6.64], R142 ;  /* 0x0000008e06005986 */ /* 0x0007e2000c10192c */
[----:B------:R-:W-:Y:S01]  /*272a0*/  ISETP.LT.AND P5, PT, R145, UR4, !P0 ;  /* 0x0000000491007c0c */ /* 0x000fe2000c7a1270 */
[----:B------:R-:W-:Y:S01]  /*272b0*/  IMAD R11, R12, 0x2, R3 ;  /* 0x000000020c0b7824 */ /* 0x000fe200078e0203 */
[C---:B------:R-:W-:Y:S01]  /*272c0*/  LEA R4, P6, R3.reuse, R2, 0x2 ;  /* 0x0000000203047211 */ /* 0x040fe200078c10ff */
[----:B------:R-:W2:Y:S01]  /*272d0*/  LDL.LU R145, [R1+0x5b4] ;  /* 0x0005b40001917983 */ /* 0x000ea20000300800 */
[----:B------:R-:W-:Y:S01]  /*272e0*/  ULDC UR4, c[0x0][0x22c] ;  /* 0x00008b0000047ab9 */ /* 0x000fe20000000800 */
[----:B------:R-:W2:Y:S01]  /*272f0*/  LDC R12, c[0x0][0x248] ;  /* 0x00009200ff0c7b82 */ /* 0x000ea20000000800 */
[----:B------:R-:W-:Y:S01]  /*27300*/  LEA.HI.X.SX32 R5, R3, R0, 0x2, P6 ;  /* 0x0000000003057211 */ /* 0x000fe200030f16ff */
[----:B------:R-:W2:Y:S01]  /*27310*/  LDL.LU R247, [R1+0x8] ;  /* 0x0000080001f77983 */ /* 0x000ea20000300800 */
[----:B------:R-:W-:-:S03]  /*27320*/  LEA R8, P6, R11, R2, 0x2 ;  /* 0x000000020b087211 */ /* 0x000fc600078c10ff */
[----:B------:R-:W2:Y:S01]  /*27330*/  LDS.128 R16, [R240+UR7] ;  /* 0x00000007f0107984 */ /* 0x000ea20008000c00 */
[----:B------:R-:W-:Y:S01]  /*27340*/  LEA.HI.X.SX32 R9, R11, R0, 0x2, P6 ;  /* 0x000000000b097211 */ /* 0x000fe200030f16ff */
[----:B-1----:R-:W-:Y:S02]  /*27350*/  IMAD R11, R14, 0x2, R11 ;  /* 0x000000020e0b7824 */ /* 0x002fe400078e020b */
[----:B----4-:R1:W-:Y:S01]  /*27360*/  @P2 STG.E desc[UR44][R4.64], R143 ;  /* 0x0000008f04002986 */ /* 0x0103e2000c10192c */
[----:B------:R-:W4:Y:S03]  /*27370*/  LDC R14, c[0x0][0x248] ;  /* 0x00009200ff0e7b82 */ /* 0x000f260000000800 */
        /* <DEDUP_REMOVED lines=8> */
[----:B--2---:R2:W-:Y:S01]  /*27400*/  @P3 STG.E desc[UR44][R6.64], R145 ;  /* 0x0000009106003986 */ /* 0x0045e2000c10192c */
[----:B------:R-:W-:Y:S01]  /*27410*/  ISETP.LT.AND P3, PT, R147, UR4, !P0 ;  /* 0x0000000493007c0c */ /* 0x000fe2000c761270 */
[----:B------:R-:W-:Y:S01]  /*27420*/  IMAD R3, R20, 0x2, R11 ;  /* 0x0000000214037824 */ /* 0x000fe200078e020b */
[----:B------:R-:W-:Y:S01]  /*27430*/  ULDC UR4, c[0x0][0x22c] ;  /* 0x00008b0000047ab9 */ /* 0x000fe20000000800 */
[----:B------:R-:W2:Y:S02]  /*27440*/  LDL.LU R147, [R1+0x5ac] ;  /* 0x0005ac0001937983 */ /* 0x000ea40000300800 */
[----:B------:R-:W-:Y:S01]  /*27450*/  IMAD R11, R22, 0x2, R3 ;  /* 0x00000002160b7824 */ /* 0x000fe200078e0203 */
[----:B-1----:R-:W-:-:S04]  /*27460*/  LEA R4, P6, R3, R2, 0x2 ;  /* 0x0000000203047211 */ /* 0x002fc800078c10ff */
[----:B------:R-:W-:Y:S01]  /*27470*/  LEA.HI.X.SX32 R5, R3, R0, 0x2, P6 ;  /* 0x0000000003057211 */ /* 0x000fe200030f16ff */
[----:B------:R-:W-:Y:S01]  /*27480*/  IMAD R3, R10, 0x2, R11 ;  /* 0x000000020a037824 */ /* 0x000fe200078e020b */
[----:B------:R-:W-:-:S03]  /*27490*/  LEA R8, P6, R11, R2, 0x2 ;  /* 0x000000020b087211 */ /* 0x000fc600078c10ff */
[----:B------:R-:W-:Y:S01]  /*274a0*/  IMAD R13, R12, 0x2, R3 ;  /* 0x000000020c0d7824 */ /* 0x000fe200078e0203 */
[----:B------:R-:W-:Y:S02]  /*274b0*/  LEA.HI.X.SX32 R9, R11, R0, 0x2, P6 ;  /* 0x000000000b097211 */ /* 0x000fe400030f16ff */
[----:B------:R-:W-:Y:S01]  /*274c0*/  ISETP.LT.AND P0, PT, R247, UR4, !P0 ;  /* 0x00000004f7007c0c */ /* 0x000fe2000c701270 */
[----:B----4-:R-:W-:Y:S01]  /*274d0*/  IMAD R15, R14, 0x2, R13 ;  /* 0x000000020e0f7824 */ /* 0x010fe200078e020d */
[----:B---3--:R1:W-:Y:S01]  /*274e0*/  @P5 STG.E desc[UR44][R4.64], R146 ;  /* 0x0000009204005986 */ /* 0x0083e2000c10192c */
[----:B------:R-:W-:-:S04]  /*274f0*/  LEA R10, P5, R3, R2, 0x2 ;  /* 0x00000002030a7211 */ /* 0x000fc800078a10ff */
[----:B------:R-:W-:Y:S02]  /*27500*/  LEA.HI.X.SX32 R11, R3, R0, 0x2, P5 ;  /* 0x00000000030b7211 */ /* 0x000fe400028f16ff */
[----:B--2---:R-:W-:Y:S01]  /*27510*/  LEA R6, P5, R13, R2, 0x2 ;  /* 0x000000020d067211 */ /* 0x004fe200078a10ff */
[----:B------:R-:W-:-:S03]  /*27520*/  IMAD R3, R24, 0x2, R15 ;  /* 0x0000000218037824 */ /* 0x000fc600078e020f */
[----:B------:R-:W-:Y:S01]  /*27530*/  LEA.HI.X.SX32 R7, R13, R0, 0x2, P5 ;  /* 0x000000000d077211 */ /* 0x000fe200028f16ff */
[----:B------:R1:W-:Y:S01]  /*27540*/  @P2 STG.E desc[UR44][R8.64], R147 ;  /* 0x0000009308002986 */ /* 0x0003e2000c10192c */
[----:B------:R-:W-:-:S04]  /*27550*/  LEA R12, P2, R15, R2, 0x2 ;  /* 0x000000020f0c7211 */ /* 0x000fc800078410ff */
[----:B------:R-:W-:Y:S01]  /*27560*/  LEA.HI.X.SX32 R13, R15, R0, 0x2, P2 ;  /* 0x000000000f0d7211 */ /* 0x000fe200010f16ff */
[----:B------:R1:W-:Y:S01]  /*27570*/  @P4 STG.E desc[UR44][R10.64], R16 ;  /* 0x000000100a004986 */ /* 0x0003e2000c10192c */
[----:B------:R-:W-:-:S03]  /*27580*/  LEA R2, P2, R3, R2, 0x2 ;  /* 0x0000000203027211 */ /* 0x000fc600078410ff */
[----:B------:R1:W-:Y:S01]  /*27590*/  @P3 STG.E desc[UR44][R6.64], R17 ;  /* 0x0000001106003986 */ /* 0x0003e2000c10192c */
[----:B------:R-:W-:-:S03]  /*275a0*/  LEA.HI.X.SX32 R3, R3, R0, 0x2, P2 ;  /* 0x0000000003037211 */ /* 0x000fc600010f16ff */
[----:B------:R1:W-:Y:S01]  /*275b0*/  @P0 STG.E desc[UR44][R12.64], R18 ;  /* 0x000000120c000986 */ /* 0x0003e2000c10192c */
[----:B------:R-:W-:Y:S05]  /*275c0*/  @!P1 EXIT ;  /* 0x000000000000994d */ /* 0x000fea0003800000 */
[----:B------:R-:W-:Y:S01]  /*275d0*/  STG.E desc[UR44][R2.64], R19 ;  /* 0x0000001302007986 */ /* 0x000fe2000c10192c */
[----:B------:R-:W-:Y:S05]  /*275e0*/  EXIT ;  /* 0x000000000000794d */ /* 0x000fea0003800000 */
.L_x_2:
[----:B------:R-:W-:-:S00]  /*275f0*/  BRA `(.L_x_2) ;  /* 0xfffffffc00fc7947 */ /* 0x000fc0000383ffff */
[----:B------:R-:W-:-:S00]  /*27600*/  NOP ;  /* 0x0000000000007918 */ /* 0x000fc00000000000 */
[----:B------:R-:W-:-:S00]  /*27610*/  NOP ;  /* 0x0000000000007918 */ /* 0x000fc00000000000 */
[----:B------:R-:W-:-:S00]  /*27620*/  NOP ;  /* 0x0000000000007918 */ /* 0x000fc00000000000 */
[----:B------:R-:W-:-:S00]  /*27630*/  NOP ;  /* 0x0000000000007918 */ /* 0x000fc00000000000 */
[----:B------:R-:W-:-:S00]  /*27640*/  NOP ;  /* 0x0000000000007918 */ /* 0x000fc00000000000 */
[----:B------:R-:W-:-:S00]  /*27650*/  NOP ;  /* 0x0000000000007918 */ /* 0x000fc00000000000 */
[----:B------:R-:W-:-:S00]  /*27660*/  NOP ;  /* 0x0000000000007918 */ /* 0x000fc00000000000 */
[----:B------:R-:W-:-:S00]  /*27670*/  NOP ;  /* 0x0000000000007918 */ /* 0x000fc00000000000 */
.L_x_3:


//--------------------- .nv.shared.matmul_kernel  --------------------------
	.section	.nv.shared.matmul_kernel,"aw",@nobits
	.sectionflags	@""
	.align	16
	.zero		1024


//--------------------- .nv.shared.reserved.0     --------------------------
	.section	.nv.shared.reserved.0,"aw",@nobits
	.weak		__nv_reservedSMEM_offset_0_alias
	.size		__nv_reservedSMEM_offset_0_alias, 0, 0
	.other		__nv_reservedSMEM_offset_0_alias,@"STO_CUDA_RESERVED_SHARED STV_DEFAULT"
__nv_reservedSMEM_offset_0_alias:
	.zero		0


//--------------------- .nv.constant0.matmul_kernel --------------------------
	.section	.nv.constant0.matmul_kernel,"a",@progbits
	.sectionflags	@""
	.align	4
.nv.constant0.matmul_kernel:
	.zero		608


//--------------------- SYMBOLS --------------------------

	.type		.nv.reservedSmem.offset0,@object
	.size		.nv.reservedSmem.offset0,0x4
